//
// Generated by NVIDIA NVVM Compiler
//
// Compiler Build ID: CL-36424714
// Cuda compilation tools, release 13.0, V13.0.88
// Based on NVVM 20.0.0
//

.version 9.0
.target sm_100
.address_size 64

	// .globl	_Z19fa2_template_kernelILi2ELi0ELi0ELi0ELi64ELi32ELi64EEvPK6__halfS2_S2_PS0_iiiif
.extern .shared .align 16 .b8 smem[];

.visible .entry _Z19fa2_template_kernelILi2ELi0ELi0ELi0ELi64ELi32ELi64EEvPK6__halfS2_S2_PS0_iiiif(
	.param .u64 .ptr .align 1 _Z19fa2_template_kernelILi2ELi0ELi0ELi0ELi64ELi32ELi64EEvPK6__halfS2_S2_PS0_iiiif_param_0,
	.param .u64 .ptr .align 1 _Z19fa2_template_kernelILi2ELi0ELi0ELi0ELi64ELi32ELi64EEvPK6__halfS2_S2_PS0_iiiif_param_1,
	.param .u64 .ptr .align 1 _Z19fa2_template_kernelILi2ELi0ELi0ELi0ELi64ELi32ELi64EEvPK6__halfS2_S2_PS0_iiiif_param_2,
	.param .u64 .ptr .align 1 _Z19fa2_template_kernelILi2ELi0ELi0ELi0ELi64ELi32ELi64EEvPK6__halfS2_S2_PS0_iiiif_param_3,
	.param .u32 _Z19fa2_template_kernelILi2ELi0ELi0ELi0ELi64ELi32ELi64EEvPK6__halfS2_S2_PS0_iiiif_param_4,
	.param .u32 _Z19fa2_template_kernelILi2ELi0ELi0ELi0ELi64ELi32ELi64EEvPK6__halfS2_S2_PS0_iiiif_param_5,
	.param .u32 _Z19fa2_template_kernelILi2ELi0ELi0ELi0ELi64ELi32ELi64EEvPK6__halfS2_S2_PS0_iiiif_param_6,
	.param .u32 _Z19fa2_template_kernelILi2ELi0ELi0ELi0ELi64ELi32ELi64EEvPK6__halfS2_S2_PS0_iiiif_param_7,
	.param .f32 _Z19fa2_template_kernelILi2ELi0ELi0ELi0ELi64ELi32ELi64EEvPK6__halfS2_S2_PS0_iiiif_param_8
)
.maxntid 256
.minnctapersm 1
{
	.local .align 16 .b8 	__local_depot0[128];
	.reg .b64 	%SP;
	.reg .b64 	%SPL;
	.reg .pred 	%p<121>;
	.reg .b16 	%rs<81>;
	.reg .b32 	%r<400>;
	.reg .b32 	%f<1328>;
	.reg .b64 	%rd<56>;

	mov.u64 	%SPL, __local_depot0;
	ld.param.u64 	%rd8, [_Z19fa2_template_kernelILi2ELi0ELi0ELi0ELi64ELi32ELi64EEvPK6__halfS2_S2_PS0_iiiif_param_1];
	ld.param.u64 	%rd9, [_Z19fa2_template_kernelILi2ELi0ELi0ELi0ELi64ELi32ELi64EEvPK6__halfS2_S2_PS0_iiiif_param_2];
	ld.param.u64 	%rd7, [_Z19fa2_template_kernelILi2ELi0ELi0ELi0ELi64ELi32ELi64EEvPK6__halfS2_S2_PS0_iiiif_param_3];
	ld.param.s32 	%rd10, [_Z19fa2_template_kernelILi2ELi0ELi0ELi0ELi64ELi32ELi64EEvPK6__halfS2_S2_PS0_iiiif_param_5];
	ld.param.u32 	%r48, [_Z19fa2_template_kernelILi2ELi0ELi0ELi0ELi64ELi32ELi64EEvPK6__halfS2_S2_PS0_iiiif_param_6];
	ld.param.u32 	%r49, [_Z19fa2_template_kernelILi2ELi0ELi0ELi0ELi64ELi32ELi64EEvPK6__halfS2_S2_PS0_iiiif_param_7];
	ld.param.f32 	%f336, [_Z19fa2_template_kernelILi2ELi0ELi0ELi0ELi64ELi32ELi64EEvPK6__halfS2_S2_PS0_iiiif_param_8];
	add.u64 	%rd1, %SPL, 0;
	add.u64 	%rd2, %SPL, 64;
	mov.u32 	%r50, %ctaid.x;
	mov.u32 	%r51, %ctaid.y;
	mov.u32 	%r52, %ctaid.z;
	mov.u32 	%r1, %tid.x;
	shr.u32 	%r2, %r1, 5;
	and.b32  	%r3, %r1, 31;
	setp.gt.u32 	%p2, %r1, 31;
	add.s32 	%r4, %r2, -1;
	cvt.u64.u32 	%rd13, %r52;
	cvt.u64.u32 	%rd14, %r51;
	mad.lo.s64 	%rd15, %rd10, %rd13, %rd14;
	mul.wide.s32 	%rd16, %r49, %r48;
	mul.lo.s64 	%rd3, %rd16, %rd15;
	shl.b64 	%rd17, %rd3, 1;
	add.s64 	%rd4, %rd8, %rd17;
	add.s64 	%rd5, %rd9, %rd17;
	shl.b32 	%r53, %r50, 6;
	shl.b32 	%r54, %r4, 4;
	add.s32 	%r5, %r54, %r53;
	mov.f32 	%f337, 0f00000000;
	st.local.v4.f32 	[%rd1], {%f337, %f337, %f337, %f337};
	st.local.v4.f32 	[%rd1+16], {%f337, %f337, %f337, %f337};
	st.local.v4.f32 	[%rd1+32], {%f337, %f337, %f337, %f337};
	st.local.v4.f32 	[%rd1+48], {%f337, %f337, %f337, %f337};
	bar.sync 	0;
	add.s32 	%r55, %r48, 31;
	shr.s32 	%r56, %r55, 31;
	shr.u32 	%r57, %r56, 27;
	add.s32 	%r58, %r55, %r57;
	shr.s32 	%r6, %r58, 5;
	@%p2 bra 	$L__BB0_8;
	setp.lt.s32 	%p3, %r48, 1;
	@%p3 bra 	$L__BB0_7;
	shl.b32 	%r394, %r1, 3;
	and.b32  	%r8, %r394, 56;
$L__BB0_3:
	setp.ge.s32 	%p4, %r8, %r49;
	shr.u32 	%r10, %r394, 6;
	setp.ge.s32 	%p5, %r10, %r48;
	or.pred  	%p6, %p5, %p4;
	@%p6 bra 	$L__BB0_5;
	mad.lo.s32 	%r61, %r10, 72, %r8;
	shl.b32 	%r62, %r61, 1;
	cvt.u64.u32 	%rd20, %r62;
	mov.u32 	%r63, smem;
	cvt.u64.u32 	%rd21, %r63;
	cvta.shared.u64 	%rd22, %rd21;
	mad.lo.s32 	%r64, %r10, %r49, %r8;
	mul.wide.u32 	%rd23, %r64, 2;
	add.s64 	%rd18, %rd4, %rd23;
	cvt.u32.u64 	%r65, %rd20;
	cvt.u32.u64 	%r66, %rd22;
	add.s32 	%r59, %r66, %r65;
	// begin inline asm
	cp.async.cg.shared.global [%r59], [%rd18], 16;
	// end inline asm
	add.s64 	%rd19, %rd5, %rd23;
	add.s32 	%r60, %r59, 9216;
	// begin inline asm
	cp.async.cg.shared.global [%r60], [%rd19], 16;
	// end inline asm
$L__BB0_5:
	add.s32 	%r11, %r394, 256;
	setp.lt.u32 	%p7, %r394, 1792;
	mov.u32 	%r394, %r11;
	@%p7 bra 	$L__BB0_3;
	// begin inline asm
	cp.async.commit_group;
	// end inline asm
$L__BB0_7:
	// begin inline asm
	cp.async.wait_group 0;
	// end inline asm
$L__BB0_8:
	bar.sync 	0;
	setp.lt.s32 	%p8, %r48, 1;
	mov.f32 	%f1264, 0f00000000;
	mov.f32 	%f1265, %f1264;
	mov.f32 	%f1266, %f1264;
	mov.f32 	%f1267, %f1264;
	mov.f32 	%f1268, %f1264;
	mov.f32 	%f1269, %f1264;
	mov.f32 	%f1270, %f1264;
	mov.f32 	%f1271, %f1264;
	mov.f32 	%f1272, %f1264;
	mov.f32 	%f1273, %f1264;
	mov.f32 	%f1274, %f1264;
	mov.f32 	%f1275, %f1264;
	mov.f32 	%f1276, %f1264;
	mov.f32 	%f1277, %f1264;
	mov.f32 	%f1278, %f1264;
	mov.f32 	%f1279, %f1264;
	mov.f32 	%f1280, %f1264;
	mov.f32 	%f1281, %f1264;
	mov.f32 	%f1282, %f1264;
	mov.f32 	%f1283, %f1264;
	mov.f32 	%f1284, %f1264;
	mov.f32 	%f1285, %f1264;
	mov.f32 	%f1286, %f1264;
	mov.f32 	%f1287, %f1264;
	mov.f32 	%f1288, %f1264;
	mov.f32 	%f1289, %f1264;
	mov.f32 	%f1290, %f1264;
	mov.f32 	%f1291, %f1264;
	mov.f32 	%f1292, %f1264;
	mov.f32 	%f1293, %f1264;
	mov.f32 	%f1294, %f1264;
	mov.f32 	%f1295, %f1264;
	@%p8 bra 	$L__BB0_34;
	mul.lo.s32 	%r12, %r4, 640;
	mad.lo.s32 	%r13, %r3, 40, %r12;
	add.s32 	%r14, %r5, %r3;
	mul.wide.u32 	%rd24, %r3, 4;
	add.s64 	%rd6, %rd2, %rd24;
	shl.b32 	%r68, %r4, 9;
	shl.b32 	%r69, %r3, 5;
	add.s32 	%r15, %r68, %r69;
	shl.b32 	%r16, %r1, 3;
	and.b32  	%r17, %r16, 56;
	max.s32 	%r18, %r6, 1;
	xor.b32  	%r19, %r2, 7;
	add.s32 	%r20, %r1, -160;
	mov.b32 	%r395, 0;
	mov.f32 	%f1248, 0fC7435000;
	mov.f32 	%f1216, 0f00000000;
	mov.f32 	%f1217, %f1216;
	mov.f32 	%f1218, %f1216;
	mov.f32 	%f1219, %f1216;
	mov.f32 	%f1220, %f1216;
	mov.f32 	%f1221, %f1216;
	mov.f32 	%f1222, %f1216;
	mov.f32 	%f1223, %f1216;
	mov.f32 	%f1224, %f1216;
	mov.f32 	%f1225, %f1216;
	mov.f32 	%f1226, %f1216;
	mov.f32 	%f1227, %f1216;
	mov.f32 	%f1228, %f1216;
	mov.f32 	%f1229, %f1216;
	mov.f32 	%f1230, %f1216;
	mov.f32 	%f1231, %f1216;
	mov.f32 	%f1249, %f1248;
	mov.f32 	%f1250, %f1248;
	mov.f32 	%f1251, %f1248;
	mov.f32 	%f1252, %f1248;
	mov.f32 	%f1253, %f1248;
	mov.f32 	%f1254, %f1248;
	mov.f32 	%f1255, %f1248;
	mov.f32 	%f1256, %f1248;
	mov.f32 	%f1257, %f1248;
	mov.f32 	%f1258, %f1248;
	mov.f32 	%f1259, %f1248;
	mov.f32 	%f1260, %f1248;
	mov.f32 	%f1261, %f1248;
	mov.f32 	%f1262, %f1248;
	mov.f32 	%f1263, %f1248;
	mov.f32 	%f1264, %f1216;
	mov.f32 	%f1265, %f1216;
	mov.f32 	%f1266, %f1216;
	mov.f32 	%f1267, %f1216;
	mov.f32 	%f1268, %f1216;
	mov.f32 	%f1269, %f1216;
	mov.f32 	%f1270, %f1216;
	mov.f32 	%f1271, %f1216;
	mov.f32 	%f1272, %f1216;
	mov.f32 	%f1273, %f1216;
	mov.f32 	%f1274, %f1216;
	mov.f32 	%f1275, %f1216;
	mov.f32 	%f1276, %f1216;
	mov.f32 	%f1277, %f1216;
	mov.f32 	%f1278, %f1216;
	mov.f32 	%f1279, %f1216;
	mov.f32 	%f1280, %f1216;
	mov.f32 	%f1281, %f1216;
	mov.f32 	%f1282, %f1216;
	mov.f32 	%f1283, %f1216;
	mov.f32 	%f1284, %f1216;
	mov.f32 	%f1285, %f1216;
	mov.f32 	%f1286, %f1216;
	mov.f32 	%f1287, %f1216;
	mov.f32 	%f1288, %f1216;
	mov.f32 	%f1289, %f1216;
	mov.f32 	%f1290, %f1216;
	mov.f32 	%f1291, %f1216;
	mov.f32 	%f1292, %f1216;
	mov.f32 	%f1293, %f1216;
	mov.f32 	%f1294, %f1216;
	mov.f32 	%f1295, %f1216;
$L__BB0_10:
	setp.lt.u32 	%p9, %r20, -128;
	@%p9 bra 	$L__BB0_17;
	and.b32  	%r71, %r395, 1;
	setp.eq.b32 	%p11, %r71, 1;
	selp.b32 	%r22, 2304, 0, %p11;
	shl.b32 	%r23, %r395, 5;
	mov.b32 	%r396, 0;
	mov.pred 	%p120, -1;
	mov.f32 	%f1168, %f1248;
	mov.f32 	%f1169, %f1249;
	mov.f32 	%f1170, %f1250;
	mov.f32 	%f1171, %f1251;
	mov.f32 	%f1172, %f1252;
	mov.f32 	%f1173, %f1253;
	mov.f32 	%f1174, %f1254;
	mov.f32 	%f1175, %f1255;
	mov.f32 	%f1176, %f1256;
	mov.f32 	%f1177, %f1257;
	mov.f32 	%f1178, %f1258;
	mov.f32 	%f1179, %f1259;
	mov.f32 	%f1180, %f1260;
	mov.f32 	%f1181, %f1261;
	mov.f32 	%f1182, %f1262;
	mov.f32 	%f1183, %f1263;
$L__BB0_12:
	mov.pred 	%p1, %p120;
	setp.gt.u32 	%p12, %r3, 15;
	mad.lo.s32 	%r73, %r396, 1152, %r22;
	shl.b32 	%r74, %r73, 1;
	mov.u32 	%r75, smem;
	add.s32 	%r25, %r75, %r74;
	mov.b32 	%r76, 72;
	wmma.load.b.sync.aligned.col.m16n16k16.shared.f16 	{%r77, %r78, %r79, %r80, %r81, %r82, %r83, %r84}, [%r25], %r76;
	mov.f32 	%f341, 0f00000000;
	wmma.mma.sync.aligned.row.col.m16n16k16.f32.f32 {%f342, %f343, %f344, %f345, %f346, %f347, %f348, %f349}, {%r85, %r86, %r87, %r88, %r89, %r90, %r91, %r92}, {%r77, %r78, %r79, %r80, %r81, %r82, %r83, %r84}, {%f341, %f341, %f341, %f341, %f341, %f341, %f341, %f341};
	add.s32 	%r93, %r25, 32;
	wmma.load.b.sync.aligned.col.m16n16k16.shared.f16 	{%r94, %r95, %r96, %r97, %r98, %r99, %r100, %r101}, [%r93], %r76;
	wmma.mma.sync.aligned.row.col.m16n16k16.f32.f32 {%f350, %f351, %f352, %f353, %f354, %f355, %f356, %f357}, {%r102, %r103, %r104, %r105, %r106, %r107, %r108, %r109}, {%r94, %r95, %r96, %r97, %r98, %r99, %r100, %r101}, {%f342, %f343, %f344, %f345, %f346, %f347, %f348, %f349};
	add.s32 	%r110, %r25, 64;
	wmma.load.b.sync.aligned.col.m16n16k16.shared.f16 	{%r111, %r112, %r113, %r114, %r115, %r116, %r117, %r118}, [%r110], %r76;
	wmma.mma.sync.aligned.row.col.m16n16k16.f32.f32 {%f358, %f359, %f360, %f361, %f362, %f363, %f364, %f365}, {%r119, %r120, %r121, %r122, %r123, %r124, %r125, %r126}, {%r111, %r112, %r113, %r114, %r115, %r116, %r117, %r118}, {%f350, %f351, %f352, %f353, %f354, %f355, %f356, %f357};
	add.s32 	%r127, %r25, 96;
	wmma.load.b.sync.aligned.col.m16n16k16.shared.f16 	{%r128, %r129, %r130, %r131, %r132, %r133, %r134, %r135}, [%r127], %r76;
	wmma.mma.sync.aligned.row.col.m16n16k16.f32.f32 {%f366, %f367, %f368, %f369, %f370, %f371, %f372, %f373}, {%r136, %r137, %r138, %r139, %r140, %r141, %r142, %r143}, {%r128, %r129, %r130, %r131, %r132, %r133, %r134, %r135}, {%f358, %f359, %f360, %f361, %f362, %f363, %f364, %f365};
	shl.b32 	%r26, %r396, 4;
	add.s32 	%r27, %r26, %r12;
	shl.b32 	%r144, %r27, 2;
	add.s32 	%r145, %r75, %r144;
	add.s32 	%r146, %r145, 18432;
	mov.b32 	%r147, 40;
	wmma.store.d.sync.aligned.row.m16n16k16.shared.f32 	[%r146], {%f366, %f367, %f368, %f369, %f370, %f371, %f372, %f373}, %r147;
	bar.warp.sync 	-1;
	mov.b32 	%r397, -951889920;
	@%p12 bra 	$L__BB0_14;
	setp.ge.s32 	%p13, %r14, %r48;
	add.s32 	%r148, %r26, %r23;
	add.s32 	%r149, %r13, %r26;
	shl.b32 	%r150, %r149, 2;
	add.s32 	%r152, %r75, %r150;
	ld.shared.v4.f32 	{%f374, %f375, %f376, %f377}, [%r152+18432];
	mul.f32 	%f378, %f336, %f374;
	setp.ge.s32 	%p14, %r148, %r48;
	selp.f32 	%f379, 0fC7435000, %f378, %p13;
	selp.f32 	%f380, 0fC7435000, %f379, %p14;
	max.f32 	%f381, %f380, 0fC7435000;
	add.s32 	%r153, %r148, 1;
	mul.f32 	%f382, %f336, %f375;
	setp.ge.s32 	%p15, %r153, %r48;
	selp.f32 	%f383, 0fC7435000, %f382, %p13;
	selp.f32 	%f384, 0fC7435000, %f383, %p15;
	setp.gt.f32 	%p16, %f384, %f381;
	selp.f32 	%f385, %f384, %f381, %p16;
	add.s32 	%r154, %r148, 2;
	mul.f32 	%f386, %f336, %f376;
	setp.ge.s32 	%p17, %r154, %r48;
	selp.f32 	%f387, 0fC7435000, %f386, %p13;
	selp.f32 	%f388, 0fC7435000, %f387, %p17;
	setp.gt.f32 	%p18, %f388, %f385;
	selp.f32 	%f389, %f388, %f385, %p18;
	add.s32 	%r155, %r148, 3;
	mul.f32 	%f390, %f336, %f377;
	setp.ge.s32 	%p19, %r155, %r48;
	selp.f32 	%f391, 0fC7435000, %f390, %p13;
	selp.f32 	%f392, 0fC7435000, %f391, %p19;
	setp.gt.f32 	%p20, %f392, %f389;
	selp.f32 	%f393, %f392, %f389, %p20;
	add.s32 	%r156, %r148, 4;
	ld.shared.v4.f32 	{%f394, %f395, %f396, %f397}, [%r152+18448];
	mul.f32 	%f398, %f336, %f394;
	setp.ge.s32 	%p21, %r156, %r48;
	selp.f32 	%f399, 0fC7435000, %f398, %p13;
	selp.f32 	%f400, 0fC7435000, %f399, %p21;
	setp.gt.f32 	%p22, %f400, %f393;
	selp.f32 	%f401, %f400, %f393, %p22;
	add.s32 	%r157, %r148, 5;
	mul.f32 	%f402, %f336, %f395;
	setp.ge.s32 	%p23, %r157, %r48;
	selp.f32 	%f403, 0fC7435000, %f402, %p13;
	selp.f32 	%f404, 0fC7435000, %f403, %p23;
	setp.gt.f32 	%p24, %f404, %f401;
	selp.f32 	%f405, %f404, %f401, %p24;
	add.s32 	%r158, %r148, 6;
	mul.f32 	%f406, %f336, %f396;
	setp.ge.s32 	%p25, %r158, %r48;
	selp.f32 	%f407, 0fC7435000, %f406, %p13;
	selp.f32 	%f408, 0fC7435000, %f407, %p25;
	setp.gt.f32 	%p26, %f408, %f405;
	selp.f32 	%f409, %f408, %f405, %p26;
	add.s32 	%r159, %r148, 7;
	mul.f32 	%f410, %f336, %f397;
	setp.ge.s32 	%p27, %r159, %r48;
	selp.f32 	%f411, 0fC7435000, %f410, %p13;
	selp.f32 	%f412, 0fC7435000, %f411, %p27;
	setp.gt.f32 	%p28, %f412, %f409;
	selp.f32 	%f413, %f412, %f409, %p28;
	add.s32 	%r160, %r148, 8;
	ld.shared.v4.f32 	{%f414, %f415, %f416, %f417}, [%r152+18464];
	mul.f32 	%f418, %f336, %f414;
	setp.ge.s32 	%p29, %r160, %r48;
	selp.f32 	%f419, 0fC7435000, %f418, %p13;
	selp.f32 	%f420, 0fC7435000, %f419, %p29;
	setp.gt.f32 	%p30, %f420, %f413;
	selp.f32 	%f421, %f420, %f413, %p30;
	add.s32 	%r161, %r148, 9;
	mul.f32 	%f422, %f336, %f415;
	setp.ge.s32 	%p31, %r161, %r48;
	selp.f32 	%f423, 0fC7435000, %f422, %p13;
	selp.f32 	%f424, 0fC7435000, %f423, %p31;
	setp.gt.f32 	%p32, %f424, %f421;
	selp.f32 	%f425, %f424, %f421, %p32;
	add.s32 	%r162, %r148, 10;
	mul.f32 	%f426, %f336, %f416;
	setp.ge.s32 	%p33, %r162, %r48;
	selp.f32 	%f427, 0fC7435000, %f426, %p13;
	selp.f32 	%f428, 0fC7435000, %f427, %p33;
	setp.gt.f32 	%p34, %f428, %f425;
	selp.f32 	%f429, %f428, %f425, %p34;
	add.s32 	%r163, %r148, 11;
	mul.f32 	%f430, %f336, %f417;
	setp.ge.s32 	%p35, %r163, %r48;
	selp.f32 	%f431, 0fC7435000, %f430, %p13;
	selp.f32 	%f432, 0fC7435000, %f431, %p35;
	setp.gt.f32 	%p36, %f432, %f429;
	selp.f32 	%f433, %f432, %f429, %p36;
	add.s32 	%r164, %r148, 12;
	ld.shared.v4.f32 	{%f434, %f435, %f436, %f437}, [%r152+18480];
	mul.f32 	%f438, %f336, %f434;
	setp.ge.s32 	%p37, %r164, %r48;
	selp.f32 	%f439, 0fC7435000, %f438, %p13;
	selp.f32 	%f440, 0fC7435000, %f439, %p37;
	setp.gt.f32 	%p38, %f440, %f433;
	selp.f32 	%f441, %f440, %f433, %p38;
	add.s32 	%r165, %r148, 13;
	mul.f32 	%f442, %f336, %f435;
	setp.ge.s32 	%p39, %r165, %r48;
	selp.f32 	%f443, 0fC7435000, %f442, %p13;
	selp.f32 	%f444, 0fC7435000, %f443, %p39;
	setp.gt.f32 	%p40, %f444, %f441;
	selp.f32 	%f445, %f444, %f441, %p40;
	add.s32 	%r166, %r148, 14;
	mul.f32 	%f446, %f336, %f436;
	setp.ge.s32 	%p41, %r166, %r48;
	selp.f32 	%f447, 0fC7435000, %f446, %p13;
	selp.f32 	%f448, 0fC7435000, %f447, %p41;
	setp.gt.f32 	%p42, %f448, %f445;
	selp.f32 	%f449, %f448, %f445, %p42;
	add.s32 	%r167, %r148, 15;
	mul.f32 	%f450, %f336, %f437;
	setp.ge.s32 	%p43, %r167, %r48;
	selp.f32 	%f451, 0fC7435000, %f450, %p13;
	selp.f32 	%f452, 0fC7435000, %f451, %p43;
	setp.gt.f32 	%p44, %f452, %f449;
	selp.f32 	%f453, %f452, %f449, %p44;
	mov.b32 	%r397, %f453;
$L__BB0_14:
	setp.gt.u32 	%p45, %r3, 15;
	shfl.sync.idx.b32	%r169|%p46, %r397, 0, 31, -1;
	mov.b32 	%f454, %r169;
	max.f32 	%f1255, %f1175, %f454;
	st.local.f32 	[%rd2], %f1255;
	shfl.sync.idx.b32	%r170|%p47, %r397, 1, 31, -1;
	mov.b32 	%f455, %r170;
	max.f32 	%f1254, %f1174, %f455;
	st.local.f32 	[%rd2+4], %f1254;
	shfl.sync.idx.b32	%r171|%p48, %r397, 2, 31, -1;
	mov.b32 	%f456, %r171;
	max.f32 	%f1253, %f1173, %f456;
	st.local.f32 	[%rd2+8], %f1253;
	shfl.sync.idx.b32	%r172|%p49, %r397, 3, 31, -1;
	mov.b32 	%f457, %r172;
	max.f32 	%f1252, %f1172, %f457;
	st.local.f32 	[%rd2+12], %f1252;
	shfl.sync.idx.b32	%r173|%p50, %r397, 4, 31, -1;
	mov.b32 	%f458, %r173;
	max.f32 	%f1251, %f1171, %f458;
	st.local.f32 	[%rd2+16], %f1251;
	shfl.sync.idx.b32	%r174|%p51, %r397, 5, 31, -1;
	mov.b32 	%f459, %r174;
	max.f32 	%f1250, %f1170, %f459;
	st.local.f32 	[%rd2+20], %f1250;
	shfl.sync.idx.b32	%r175|%p52, %r397, 6, 31, -1;
	mov.b32 	%f460, %r175;
	max.f32 	%f1249, %f1169, %f460;
	st.local.f32 	[%rd2+24], %f1249;
	shfl.sync.idx.b32	%r176|%p53, %r397, 7, 31, -1;
	mov.b32 	%f461, %r176;
	max.f32 	%f1248, %f1168, %f461;
	st.local.f32 	[%rd2+28], %f1248;
	shfl.sync.idx.b32	%r177|%p54, %r397, 8, 31, -1;
	mov.b32 	%f462, %r177;
	max.f32 	%f1256, %f1176, %f462;
	st.local.f32 	[%rd2+32], %f1256;
	shfl.sync.idx.b32	%r178|%p55, %r397, 9, 31, -1;
	mov.b32 	%f463, %r178;
	max.f32 	%f1257, %f1177, %f463;
	st.local.f32 	[%rd2+36], %f1257;
	shfl.sync.idx.b32	%r179|%p56, %r397, 10, 31, -1;
	mov.b32 	%f464, %r179;
	max.f32 	%f1258, %f1178, %f464;
	st.local.f32 	[%rd2+40], %f1258;
	shfl.sync.idx.b32	%r180|%p57, %r397, 11, 31, -1;
	mov.b32 	%f465, %r180;
	max.f32 	%f1259, %f1179, %f465;
	st.local.f32 	[%rd2+44], %f1259;
	shfl.sync.idx.b32	%r181|%p58, %r397, 12, 31, -1;
	mov.b32 	%f466, %r181;
	max.f32 	%f1260, %f1180, %f466;
	st.local.f32 	[%rd2+48], %f1260;
	shfl.sync.idx.b32	%r182|%p59, %r397, 13, 31, -1;
	mov.b32 	%f467, %r182;
	max.f32 	%f1261, %f1181, %f467;
	st.local.f32 	[%rd2+52], %f1261;
	shfl.sync.idx.b32	%r183|%p60, %r397, 14, 31, -1;
	mov.b32 	%f468, %r183;
	max.f32 	%f1262, %f1182, %f468;
	st.local.f32 	[%rd2+56], %f1262;
	shfl.sync.idx.b32	%r184|%p61, %r397, 15, 31, -1;
	mov.b32 	%f469, %r184;
	max.f32 	%f1263, %f1183, %f469;
	st.local.f32 	[%rd2+60], %f1263;
	sub.f32 	%f470, %f1175, %f1255;
	fma.rn.f32 	%f471, %f470, 0f3BBB989D, 0f3F000000;
	cvt.sat.f32.f32 	%f472, %f471;
	mov.f32 	%f473, 0f4B400001;
	mov.f32 	%f474, 0f437C0000;
	fma.rm.f32 	%f475, %f472, %f474, %f473;
	add.f32 	%f476, %f475, 0fCB40007F;
	neg.f32 	%f477, %f476;
	fma.rn.f32 	%f478, %f470, 0f3FB8AA3B, %f477;
	fma.rn.f32 	%f479, %f470, 0f32A57060, %f478;
	mov.b32 	%r185, %f475;
	shl.b32 	%r186, %r185, 23;
	mov.b32 	%f480, %r186;
	ex2.approx.ftz.f32 	%f481, %f479;
	mul.f32 	%f161, %f481, %f480;
	mul.f32 	%f162, %f1264, %f161;
	sub.f32 	%f482, %f1174, %f1254;
	fma.rn.f32 	%f483, %f482, 0f3BBB989D, 0f3F000000;
	cvt.sat.f32.f32 	%f484, %f483;
	fma.rm.f32 	%f485, %f484, %f474, %f473;
	add.f32 	%f486, %f485, 0fCB40007F;
	neg.f32 	%f487, %f486;
	fma.rn.f32 	%f488, %f482, 0f3FB8AA3B, %f487;
	fma.rn.f32 	%f489, %f482, 0f32A57060, %f488;
	mov.b32 	%r187, %f485;
	shl.b32 	%r188, %r187, 23;
	mov.b32 	%f490, %r188;
	ex2.approx.ftz.f32 	%f491, %f489;
	mul.f32 	%f163, %f491, %f490;
	mul.f32 	%f164, %f1265, %f163;
	sub.f32 	%f492, %f1173, %f1253;
	fma.rn.f32 	%f493, %f492, 0f3BBB989D, 0f3F000000;
	cvt.sat.f32.f32 	%f494, %f493;
	fma.rm.f32 	%f495, %f494, %f474, %f473;
	add.f32 	%f496, %f495, 0fCB40007F;
	neg.f32 	%f497, %f496;
	fma.rn.f32 	%f498, %f492, 0f3FB8AA3B, %f497;
	fma.rn.f32 	%f499, %f492, 0f32A57060, %f498;
	mov.b32 	%r189, %f495;
	shl.b32 	%r190, %r189, 23;
	mov.b32 	%f500, %r190;
	ex2.approx.ftz.f32 	%f501, %f499;
	mul.f32 	%f165, %f501, %f500;
	mul.f32 	%f166, %f1266, %f165;
	sub.f32 	%f502, %f1172, %f1252;
	fma.rn.f32 	%f503, %f502, 0f3BBB989D, 0f3F000000;
	cvt.sat.f32.f32 	%f504, %f503;
	fma.rm.f32 	%f505, %f504, %f474, %f473;
	add.f32 	%f506, %f505, 0fCB40007F;
	neg.f32 	%f507, %f506;
	fma.rn.f32 	%f508, %f502, 0f3FB8AA3B, %f507;
	fma.rn.f32 	%f509, %f502, 0f32A57060, %f508;
	mov.b32 	%r191, %f505;
	shl.b32 	%r192, %r191, 23;
	mov.b32 	%f510, %r192;
	ex2.approx.ftz.f32 	%f511, %f509;
	mul.f32 	%f167, %f511, %f510;
	mul.f32 	%f168, %f1267, %f167;
	sub.f32 	%f512, %f1171, %f1251;
	fma.rn.f32 	%f513, %f512, 0f3BBB989D, 0f3F000000;
	cvt.sat.f32.f32 	%f514, %f513;
	fma.rm.f32 	%f515, %f514, %f474, %f473;
	add.f32 	%f516, %f515, 0fCB40007F;
	neg.f32 	%f517, %f516;
	fma.rn.f32 	%f518, %f512, 0f3FB8AA3B, %f517;
	fma.rn.f32 	%f519, %f512, 0f32A57060, %f518;
	mov.b32 	%r193, %f515;
	shl.b32 	%r194, %r193, 23;
	mov.b32 	%f520, %r194;
	ex2.approx.ftz.f32 	%f521, %f519;
	mul.f32 	%f169, %f521, %f520;
	mul.f32 	%f170, %f1268, %f169;
	sub.f32 	%f522, %f1170, %f1250;
	fma.rn.f32 	%f523, %f522, 0f3BBB989D, 0f3F000000;
	cvt.sat.f32.f32 	%f524, %f523;
	fma.rm.f32 	%f525, %f524, %f474, %f473;
	add.f32 	%f526, %f525, 0fCB40007F;
	neg.f32 	%f527, %f526;
	fma.rn.f32 	%f528, %f522, 0f3FB8AA3B, %f527;
	fma.rn.f32 	%f529, %f522, 0f32A57060, %f528;
	mov.b32 	%r195, %f525;
	shl.b32 	%r196, %r195, 23;
	mov.b32 	%f530, %r196;
	ex2.approx.ftz.f32 	%f531, %f529;
	mul.f32 	%f171, %f531, %f530;
	mul.f32 	%f172, %f1269, %f171;
	sub.f32 	%f532, %f1169, %f1249;
	fma.rn.f32 	%f533, %f532, 0f3BBB989D, 0f3F000000;
	cvt.sat.f32.f32 	%f534, %f533;
	fma.rm.f32 	%f535, %f534, %f474, %f473;
	add.f32 	%f536, %f535, 0fCB40007F;
	neg.f32 	%f537, %f536;
	fma.rn.f32 	%f538, %f532, 0f3FB8AA3B, %f537;
	fma.rn.f32 	%f539, %f532, 0f32A57060, %f538;
	mov.b32 	%r197, %f535;
	shl.b32 	%r198, %r197, 23;
	mov.b32 	%f540, %r198;
	ex2.approx.ftz.f32 	%f541, %f539;
	mul.f32 	%f173, %f541, %f540;
	mul.f32 	%f174, %f1270, %f173;
	sub.f32 	%f175, %f1168, %f1248;
	mov.b32 	%r398, 0;
	@%p45 bra 	$L__BB0_16;
	setp.ge.s32 	%p62, %r14, %r48;
	add.s32 	%r199, %r26, %r23;
	add.s32 	%r200, %r13, %r26;
	add.s32 	%r201, %r15, %r26;
	ld.local.f32 	%f558, [%rd6];
	shl.b32 	%r202, %r200, 2;
	mov.u32 	%r203, smem;
	add.s32 	%r204, %r203, %r202;
	ld.shared.f32 	%f559, [%r204+18432];
	mul.f32 	%f560, %f336, %f559;
	setp.ge.s32 	%p63, %r199, %r48;
	selp.f32 	%f561, 0fC7435000, %f560, %p62;
	selp.f32 	%f562, 0fC7435000, %f561, %p63;
	sub.f32 	%f563, %f562, %f558;
	fma.rn.f32 	%f564, %f563, 0f3BBB989D, 0f3F000000;
	cvt.sat.f32.f32 	%f565, %f564;
	mov.f32 	%f566, 0f4B400001;
	mov.f32 	%f567, 0f437C0000;
	fma.rm.f32 	%f568, %f565, %f567, %f566;
	add.f32 	%f569, %f568, 0fCB40007F;
	neg.f32 	%f570, %f569;
	fma.rn.f32 	%f571, %f563, 0f3FB8AA3B, %f570;
	fma.rn.f32 	%f572, %f563, 0f32A57060, %f571;
	mov.b32 	%r205, %f568;
	shl.b32 	%r206, %r205, 23;
	mov.b32 	%f573, %r206;
	ex2.approx.ftz.f32 	%f574, %f572;
	mul.f32 	%f542, %f574, %f573;
	// begin inline asm
	{  cvt.rn.f16.f32 %rs1, %f542;}

	// end inline asm
	shl.b32 	%r207, %r201, 1;
	add.s32 	%r208, %r203, %r207;
	st.shared.u16 	[%r208+28672], %rs1;
	add.f32 	%f575, %f542, 0f00000000;
	add.s32 	%r209, %r199, 1;
	ld.shared.f32 	%f576, [%r204+18436];
	mul.f32 	%f577, %f336, %f576;
	setp.ge.s32 	%p64, %r209, %r48;
	selp.f32 	%f578, 0fC7435000, %f577, %p62;
	selp.f32 	%f579, 0fC7435000, %f578, %p64;
	sub.f32 	%f580, %f579, %f558;
	fma.rn.f32 	%f581, %f580, 0f3BBB989D, 0f3F000000;
	cvt.sat.f32.f32 	%f582, %f581;
	fma.rm.f32 	%f583, %f582, %f567, %f566;
	add.f32 	%f584, %f583, 0fCB40007F;
	neg.f32 	%f585, %f584;
	fma.rn.f32 	%f586, %f580, 0f3FB8AA3B, %f585;
	fma.rn.f32 	%f587, %f580, 0f32A57060, %f586;
	mov.b32 	%r210, %f583;
	shl.b32 	%r211, %r210, 23;
	mov.b32 	%f588, %r211;
	ex2.approx.ftz.f32 	%f589, %f587;
	mul.f32 	%f543, %f589, %f588;
	// begin inline asm
	{  cvt.rn.f16.f32 %rs2, %f543;}

	// end inline asm
	st.shared.u16 	[%r208+28674], %rs2;
	add.f32 	%f590, %f575, %f543;
	add.s32 	%r212, %r199, 2;
	ld.shared.f32 	%f591, [%r204+18440];
	mul.f32 	%f592, %f336, %f591;
	setp.ge.s32 	%p65, %r212, %r48;
	selp.f32 	%f593, 0fC7435000, %f592, %p62;
	selp.f32 	%f594, 0fC7435000, %f593, %p65;
	sub.f32 	%f595, %f594, %f558;
	fma.rn.f32 	%f596, %f595, 0f3BBB989D, 0f3F000000;
	cvt.sat.f32.f32 	%f597, %f596;
	fma.rm.f32 	%f598, %f597, %f567, %f566;
	add.f32 	%f599, %f598, 0fCB40007F;
	neg.f32 	%f600, %f599;
	fma.rn.f32 	%f601, %f595, 0f3FB8AA3B, %f600;
	fma.rn.f32 	%f602, %f595, 0f32A57060, %f601;
	mov.b32 	%r213, %f598;
	shl.b32 	%r214, %r213, 23;
	mov.b32 	%f603, %r214;
	ex2.approx.ftz.f32 	%f604, %f602;
	mul.f32 	%f544, %f604, %f603;
	// begin inline asm
	{  cvt.rn.f16.f32 %rs3, %f544;}

	// end inline asm
	st.shared.u16 	[%r208+28676], %rs3;
	add.f32 	%f605, %f590, %f544;
	add.s32 	%r215, %r199, 3;
	ld.shared.f32 	%f606, [%r204+18444];
	mul.f32 	%f607, %f336, %f606;
	setp.ge.s32 	%p66, %r215, %r48;
	selp.f32 	%f608, 0fC7435000, %f607, %p62;
	selp.f32 	%f609, 0fC7435000, %f608, %p66;
	sub.f32 	%f610, %f609, %f558;
	fma.rn.f32 	%f611, %f610, 0f3BBB989D, 0f3F000000;
	cvt.sat.f32.f32 	%f612, %f611;
	fma.rm.f32 	%f613, %f612, %f567, %f566;
	add.f32 	%f614, %f613, 0fCB40007F;
	neg.f32 	%f615, %f614;
	fma.rn.f32 	%f616, %f610, 0f3FB8AA3B, %f615;
	fma.rn.f32 	%f617, %f610, 0f32A57060, %f616;
	mov.b32 	%r216, %f613;
	shl.b32 	%r217, %r216, 23;
	mov.b32 	%f618, %r217;
	ex2.approx.ftz.f32 	%f619, %f617;
	mul.f32 	%f545, %f619, %f618;
	// begin inline asm
	{  cvt.rn.f16.f32 %rs4, %f545;}

	// end inline asm
	st.shared.u16 	[%r208+28678], %rs4;
	add.f32 	%f620, %f605, %f545;
	add.s32 	%r218, %r199, 4;
	ld.shared.f32 	%f621, [%r204+18448];
	mul.f32 	%f622, %f336, %f621;
	setp.ge.s32 	%p67, %r218, %r48;
	selp.f32 	%f623, 0fC7435000, %f622, %p62;
	selp.f32 	%f624, 0fC7435000, %f623, %p67;
	sub.f32 	%f625, %f624, %f558;
	fma.rn.f32 	%f626, %f625, 0f3BBB989D, 0f3F000000;
	cvt.sat.f32.f32 	%f627, %f626;
	fma.rm.f32 	%f628, %f627, %f567, %f566;
	add.f32 	%f629, %f628, 0fCB40007F;
	neg.f32 	%f630, %f629;
	fma.rn.f32 	%f631, %f625, 0f3FB8AA3B, %f630;
	fma.rn.f32 	%f632, %f625, 0f32A57060, %f631;
	mov.b32 	%r219, %f628;
	shl.b32 	%r220, %r219, 23;
	mov.b32 	%f633, %r220;
	ex2.approx.ftz.f32 	%f634, %f632;
	mul.f32 	%f546, %f634, %f633;
	// begin inline asm
	{  cvt.rn.f16.f32 %rs5, %f546;}

	// end inline asm
	st.shared.u16 	[%r208+28680], %rs5;
	add.f32 	%f635, %f620, %f546;
	add.s32 	%r221, %r199, 5;
	ld.shared.f32 	%f636, [%r204+18452];
	mul.f32 	%f637, %f336, %f636;
	setp.ge.s32 	%p68, %r221, %r48;
	selp.f32 	%f638, 0fC7435000, %f637, %p62;
	selp.f32 	%f639, 0fC7435000, %f638, %p68;
	sub.f32 	%f640, %f639, %f558;
	fma.rn.f32 	%f641, %f640, 0f3BBB989D, 0f3F000000;
	cvt.sat.f32.f32 	%f642, %f641;
	fma.rm.f32 	%f643, %f642, %f567, %f566;
	add.f32 	%f644, %f643, 0fCB40007F;
	neg.f32 	%f645, %f644;
	fma.rn.f32 	%f646, %f640, 0f3FB8AA3B, %f645;
	fma.rn.f32 	%f647, %f640, 0f32A57060, %f646;
	mov.b32 	%r222, %f643;
	shl.b32 	%r223, %r222, 23;
	mov.b32 	%f648, %r223;
	ex2.approx.ftz.f32 	%f649, %f647;
	mul.f32 	%f547, %f649, %f648;
	// begin inline asm
	{  cvt.rn.f16.f32 %rs6, %f547;}

	// end inline asm
	st.shared.u16 	[%r208+28682], %rs6;
	add.f32 	%f650, %f635, %f547;
	add.s32 	%r224, %r199, 6;
	ld.shared.f32 	%f651, [%r204+18456];
	mul.f32 	%f652, %f336, %f651;
	setp.ge.s32 	%p69, %r224, %r48;
	selp.f32 	%f653, 0fC7435000, %f652, %p62;
	selp.f32 	%f654, 0fC7435000, %f653, %p69;
	sub.f32 	%f655, %f654, %f558;
	fma.rn.f32 	%f656, %f655, 0f3BBB989D, 0f3F000000;
	cvt.sat.f32.f32 	%f657, %f656;
	fma.rm.f32 	%f658, %f657, %f567, %f566;
	add.f32 	%f659, %f658, 0fCB40007F;
	neg.f32 	%f660, %f659;
	fma.rn.f32 	%f661, %f655, 0f3FB8AA3B, %f660;
	fma.rn.f32 	%f662, %f655, 0f32A57060, %f661;
	mov.b32 	%r225, %f658;
	shl.b32 	%r226, %r225, 23;
	mov.b32 	%f663, %r226;
	ex2.approx.ftz.f32 	%f664, %f662;
	mul.f32 	%f548, %f664, %f663;
	// begin inline asm
	{  cvt.rn.f16.f32 %rs7, %f548;}

	// end inline asm
	st.shared.u16 	[%r208+28684], %rs7;
	add.f32 	%f665, %f650, %f548;
	add.s32 	%r227, %r199, 7;
	ld.shared.f32 	%f666, [%r204+18460];
	mul.f32 	%f667, %f336, %f666;
	setp.ge.s32 	%p70, %r227, %r48;
	selp.f32 	%f668, 0fC7435000, %f667, %p62;
	selp.f32 	%f669, 0fC7435000, %f668, %p70;
	sub.f32 	%f670, %f669, %f558;
	fma.rn.f32 	%f671, %f670, 0f3BBB989D, 0f3F000000;
	cvt.sat.f32.f32 	%f672, %f671;
	fma.rm.f32 	%f673, %f672, %f567, %f566;
	add.f32 	%f674, %f673, 0fCB40007F;
	neg.f32 	%f675, %f674;
	fma.rn.f32 	%f676, %f670, 0f3FB8AA3B, %f675;
	fma.rn.f32 	%f677, %f670, 0f32A57060, %f676;
	mov.b32 	%r228, %f673;
	shl.b32 	%r229, %r228, 23;
	mov.b32 	%f678, %r229;
	ex2.approx.ftz.f32 	%f679, %f677;
	mul.f32 	%f549, %f679, %f678;
	// begin inline asm
	{  cvt.rn.f16.f32 %rs8, %f549;}

	// end inline asm
	st.shared.u16 	[%r208+28686], %rs8;
	add.f32 	%f680, %f665, %f549;
	add.s32 	%r230, %r199, 8;
	ld.shared.f32 	%f681, [%r204+18464];
	mul.f32 	%f682, %f336, %f681;
	setp.ge.s32 	%p71, %r230, %r48;
	selp.f32 	%f683, 0fC7435000, %f682, %p62;
	selp.f32 	%f684, 0fC7435000, %f683, %p71;
	sub.f32 	%f685, %f684, %f558;
	fma.rn.f32 	%f686, %f685, 0f3BBB989D, 0f3F000000;
	cvt.sat.f32.f32 	%f687, %f686;
	fma.rm.f32 	%f688, %f687, %f567, %f566;
	add.f32 	%f689, %f688, 0fCB40007F;
	neg.f32 	%f690, %f689;
	fma.rn.f32 	%f691, %f685, 0f3FB8AA3B, %f690;
	fma.rn.f32 	%f692, %f685, 0f32A57060, %f691;
	mov.b32 	%r231, %f688;
	shl.b32 	%r232, %r231, 23;
	mov.b32 	%f693, %r232;
	ex2.approx.ftz.f32 	%f694, %f692;
	mul.f32 	%f550, %f694, %f693;
	// begin inline asm
	{  cvt.rn.f16.f32 %rs9, %f550;}

	// end inline asm
	st.shared.u16 	[%r208+28688], %rs9;
	add.f32 	%f695, %f680, %f550;
	add.s32 	%r233, %r199, 9;
	ld.shared.f32 	%f696, [%r204+18468];
	mul.f32 	%f697, %f336, %f696;
	setp.ge.s32 	%p72, %r233, %r48;
	selp.f32 	%f698, 0fC7435000, %f697, %p62;
	selp.f32 	%f699, 0fC7435000, %f698, %p72;
	sub.f32 	%f700, %f699, %f558;
	fma.rn.f32 	%f701, %f700, 0f3BBB989D, 0f3F000000;
	cvt.sat.f32.f32 	%f702, %f701;
	fma.rm.f32 	%f703, %f702, %f567, %f566;
	add.f32 	%f704, %f703, 0fCB40007F;
	neg.f32 	%f705, %f704;
	fma.rn.f32 	%f706, %f700, 0f3FB8AA3B, %f705;
	fma.rn.f32 	%f707, %f700, 0f32A57060, %f706;
	mov.b32 	%r234, %f703;
	shl.b32 	%r235, %r234, 23;
	mov.b32 	%f708, %r235;
	ex2.approx.ftz.f32 	%f709, %f707;
	mul.f32 	%f551, %f709, %f708;
	// begin inline asm
	{  cvt.rn.f16.f32 %rs10, %f551;}

	// end inline asm
	st.shared.u16 	[%r208+28690], %rs10;
	add.f32 	%f710, %f695, %f551;
	add.s32 	%r236, %r199, 10;
	ld.shared.f32 	%f711, [%r204+18472];
	mul.f32 	%f712, %f336, %f711;
	setp.ge.s32 	%p73, %r236, %r48;
	selp.f32 	%f713, 0fC7435000, %f712, %p62;
	selp.f32 	%f714, 0fC7435000, %f713, %p73;
	sub.f32 	%f715, %f714, %f558;
	fma.rn.f32 	%f716, %f715, 0f3BBB989D, 0f3F000000;
	cvt.sat.f32.f32 	%f717, %f716;
	fma.rm.f32 	%f718, %f717, %f567, %f566;
	add.f32 	%f719, %f718, 0fCB40007F;
	neg.f32 	%f720, %f719;
	fma.rn.f32 	%f721, %f715, 0f3FB8AA3B, %f720;
	fma.rn.f32 	%f722, %f715, 0f32A57060, %f721;
	mov.b32 	%r237, %f718;
	shl.b32 	%r238, %r237, 23;
	mov.b32 	%f723, %r238;
	ex2.approx.ftz.f32 	%f724, %f722;
	mul.f32 	%f552, %f724, %f723;
	// begin inline asm
	{  cvt.rn.f16.f32 %rs11, %f552;}

	// end inline asm
	st.shared.u16 	[%r208+28692], %rs11;
	add.f32 	%f725, %f710, %f552;
	add.s32 	%r239, %r199, 11;
	ld.shared.f32 	%f726, [%r204+18476];
	mul.f32 	%f727, %f336, %f726;
	setp.ge.s32 	%p74, %r239, %r48;
	selp.f32 	%f728, 0fC7435000, %f727, %p62;
	selp.f32 	%f729, 0fC7435000, %f728, %p74;
	sub.f32 	%f730, %f729, %f558;
	fma.rn.f32 	%f731, %f730, 0f3BBB989D, 0f3F000000;
	cvt.sat.f32.f32 	%f732, %f731;
	fma.rm.f32 	%f733, %f732, %f567, %f566;
	add.f32 	%f734, %f733, 0fCB40007F;
	neg.f32 	%f735, %f734;
	fma.rn.f32 	%f736, %f730, 0f3FB8AA3B, %f735;
	fma.rn.f32 	%f737, %f730, 0f32A57060, %f736;
	mov.b32 	%r240, %f733;
	shl.b32 	%r241, %r240, 23;
	mov.b32 	%f738, %r241;
	ex2.approx.ftz.f32 	%f739, %f737;
	mul.f32 	%f553, %f739, %f738;
	// begin inline asm
	{  cvt.rn.f16.f32 %rs12, %f553;}

	// end inline asm
	st.shared.u16 	[%r208+28694], %rs12;
	add.f32 	%f740, %f725, %f553;
	add.s32 	%r242, %r199, 12;
	ld.shared.f32 	%f741, [%r204+18480];
	mul.f32 	%f742, %f336, %f741;
	setp.ge.s32 	%p75, %r242, %r48;
	selp.f32 	%f743, 0fC7435000, %f742, %p62;
	selp.f32 	%f744, 0fC7435000, %f743, %p75;
	sub.f32 	%f745, %f744, %f558;
	fma.rn.f32 	%f746, %f745, 0f3BBB989D, 0f3F000000;
	cvt.sat.f32.f32 	%f747, %f746;
	fma.rm.f32 	%f748, %f747, %f567, %f566;
	add.f32 	%f749, %f748, 0fCB40007F;
	neg.f32 	%f750, %f749;
	fma.rn.f32 	%f751, %f745, 0f3FB8AA3B, %f750;
	fma.rn.f32 	%f752, %f745, 0f32A57060, %f751;
	mov.b32 	%r243, %f748;
	shl.b32 	%r244, %r243, 23;
	mov.b32 	%f753, %r244;
	ex2.approx.ftz.f32 	%f754, %f752;
	mul.f32 	%f554, %f754, %f753;
	// begin inline asm
	{  cvt.rn.f16.f32 %rs13, %f554;}

	// end inline asm
	st.shared.u16 	[%r208+28696], %rs13;
	add.f32 	%f755, %f740, %f554;
	add.s32 	%r245, %r199, 13;
	ld.shared.f32 	%f756, [%r204+18484];
	mul.f32 	%f757, %f336, %f756;
	setp.ge.s32 	%p76, %r245, %r48;
	selp.f32 	%f758, 0fC7435000, %f757, %p62;
	selp.f32 	%f759, 0fC7435000, %f758, %p76;
	sub.f32 	%f760, %f759, %f558;
	fma.rn.f32 	%f761, %f760, 0f3BBB989D, 0f3F000000;
	cvt.sat.f32.f32 	%f762, %f761;
	fma.rm.f32 	%f763, %f762, %f567, %f566;
	add.f32 	%f764, %f763, 0fCB40007F;
	neg.f32 	%f765, %f764;
	fma.rn.f32 	%f766, %f760, 0f3FB8AA3B, %f765;
	fma.rn.f32 	%f767, %f760, 0f32A57060, %f766;
	mov.b32 	%r246, %f763;
	shl.b32 	%r247, %r246, 23;
	mov.b32 	%f768, %r247;
	ex2.approx.ftz.f32 	%f769, %f767;
	mul.f32 	%f555, %f769, %f768;
	// begin inline asm
	{  cvt.rn.f16.f32 %rs14, %f555;}

	// end inline asm
	st.shared.u16 	[%r208+28698], %rs14;
	add.f32 	%f770, %f755, %f555;
	add.s32 	%r248, %r199, 14;
	ld.shared.f32 	%f771, [%r204+18488];
	mul.f32 	%f772, %f336, %f771;
	setp.ge.s32 	%p77, %r248, %r48;
	selp.f32 	%f773, 0fC7435000, %f772, %p62;
	selp.f32 	%f774, 0fC7435000, %f773, %p77;
	sub.f32 	%f775, %f774, %f558;
	fma.rn.f32 	%f776, %f775, 0f3BBB989D, 0f3F000000;
	cvt.sat.f32.f32 	%f777, %f776;
	fma.rm.f32 	%f778, %f777, %f567, %f566;
	add.f32 	%f779, %f778, 0fCB40007F;
	neg.f32 	%f780, %f779;
	fma.rn.f32 	%f781, %f775, 0f3FB8AA3B, %f780;
	fma.rn.f32 	%f782, %f775, 0f32A57060, %f781;
	mov.b32 	%r249, %f778;
	shl.b32 	%r250, %r249, 23;
	mov.b32 	%f783, %r250;
	ex2.approx.ftz.f32 	%f784, %f782;
	mul.f32 	%f556, %f784, %f783;
	// begin inline asm
	{  cvt.rn.f16.f32 %rs15, %f556;}

	// end inline asm
	st.shared.u16 	[%r208+28700], %rs15;
	add.f32 	%f785, %f770, %f556;
	add.s32 	%r251, %r199, 15;
	ld.shared.f32 	%f786, [%r204+18492];
	mul.f32 	%f787, %f336, %f786;
	setp.ge.s32 	%p78, %r251, %r48;
	selp.f32 	%f788, 0fC7435000, %f787, %p62;
	selp.f32 	%f789, 0fC7435000, %f788, %p78;
	sub.f32 	%f790, %f789, %f558;
	fma.rn.f32 	%f791, %f790, 0f3BBB989D, 0f3F000000;
	cvt.sat.f32.f32 	%f792, %f791;
	fma.rm.f32 	%f793, %f792, %f567, %f566;
	add.f32 	%f794, %f793, 0fCB40007F;
	neg.f32 	%f795, %f794;
	fma.rn.f32 	%f796, %f790, 0f3FB8AA3B, %f795;
	fma.rn.f32 	%f797, %f790, 0f32A57060, %f796;
	mov.b32 	%r252, %f793;
	shl.b32 	%r253, %r252, 23;
	mov.b32 	%f798, %r253;
	ex2.approx.ftz.f32 	%f799, %f797;
	mul.f32 	%f557, %f799, %f798;
	// begin inline asm
	{  cvt.rn.f16.f32 %rs16, %f557;}

	// end inline asm
	st.shared.u16 	[%r208+28702], %rs16;
	add.f32 	%f800, %f785, %f557;
	mov.b32 	%r398, %f800;
$L__BB0_16:
	fma.rn.f32 	%f801, %f175, 0f3BBB989D, 0f3F000000;
	cvt.sat.f32.f32 	%f802, %f801;
	mov.f32 	%f803, 0f4B400001;
	mov.f32 	%f804, 0f437C0000;
	fma.rm.f32 	%f805, %f802, %f804, %f803;
	add.f32 	%f806, %f805, 0fCB40007F;
	neg.f32 	%f807, %f806;
	fma.rn.f32 	%f808, %f175, 0f3FB8AA3B, %f807;
	fma.rn.f32 	%f809, %f175, 0f32A57060, %f808;
	ex2.approx.ftz.f32 	%f810, %f809;
	mov.b32 	%r255, %f805;
	shl.b32 	%r256, %r255, 23;
	mov.b32 	%f811, %r256;
	mul.f32 	%f812, %f810, %f811;
	bar.warp.sync 	-1;
	shfl.sync.idx.b32	%r257|%p80, %r398, 0, 31, -1;
	mov.b32 	%f813, %r257;
	fma.rn.f32 	%f1231, %f1231, %f161, %f813;
	shfl.sync.idx.b32	%r258|%p81, %r398, 1, 31, -1;
	mov.b32 	%f814, %r258;
	fma.rn.f32 	%f1230, %f1230, %f163, %f814;
	shfl.sync.idx.b32	%r259|%p82, %r398, 2, 31, -1;
	mov.b32 	%f815, %r259;
	fma.rn.f32 	%f1229, %f1229, %f165, %f815;
	shfl.sync.idx.b32	%r260|%p83, %r398, 3, 31, -1;
	mov.b32 	%f816, %r260;
	fma.rn.f32 	%f1228, %f1228, %f167, %f816;
	shfl.sync.idx.b32	%r261|%p84, %r398, 4, 31, -1;
	mov.b32 	%f817, %r261;
	fma.rn.f32 	%f1227, %f1227, %f169, %f817;
	shfl.sync.idx.b32	%r262|%p85, %r398, 5, 31, -1;
	mov.b32 	%f818, %r262;
	fma.rn.f32 	%f1226, %f1226, %f171, %f818;
	shfl.sync.idx.b32	%r263|%p86, %r398, 6, 31, -1;
	mov.b32 	%f819, %r263;
	fma.rn.f32 	%f1225, %f1225, %f173, %f819;
	shfl.sync.idx.b32	%r264|%p87, %r398, 7, 31, -1;
	mov.b32 	%f820, %r264;
	fma.rn.f32 	%f1224, %f1224, %f812, %f820;
	shfl.sync.idx.b32	%r265|%p88, %r398, 8, 31, -1;
	mov.b32 	%f821, %r265;
	sub.f32 	%f822, %f1176, %f1256;
	fma.rn.f32 	%f823, %f822, 0f3BBB989D, 0f3F000000;
	cvt.sat.f32.f32 	%f824, %f823;
	fma.rm.f32 	%f825, %f824, %f804, %f803;
	add.f32 	%f826, %f825, 0fCB40007F;
	neg.f32 	%f827, %f826;
	fma.rn.f32 	%f828, %f822, 0f3FB8AA3B, %f827;
	fma.rn.f32 	%f829, %f822, 0f32A57060, %f828;
	mov.b32 	%r266, %f825;
	shl.b32 	%r267, %r266, 23;
	mov.b32 	%f830, %r267;
	ex2.approx.ftz.f32 	%f831, %f829;
	mul.f32 	%f832, %f831, %f830;
	fma.rn.f32 	%f1223, %f1223, %f832, %f821;
	shfl.sync.idx.b32	%r268|%p89, %r398, 9, 31, -1;
	mov.b32 	%f833, %r268;
	sub.f32 	%f834, %f1177, %f1257;
	fma.rn.f32 	%f835, %f834, 0f3BBB989D, 0f3F000000;
	cvt.sat.f32.f32 	%f836, %f835;
	fma.rm.f32 	%f837, %f836, %f804, %f803;
	add.f32 	%f838, %f837, 0fCB40007F;
	neg.f32 	%f839, %f838;
	fma.rn.f32 	%f840, %f834, 0f3FB8AA3B, %f839;
	fma.rn.f32 	%f841, %f834, 0f32A57060, %f840;
	mov.b32 	%r269, %f837;
	shl.b32 	%r270, %r269, 23;
	mov.b32 	%f842, %r270;
	ex2.approx.ftz.f32 	%f843, %f841;
	mul.f32 	%f844, %f843, %f842;
	fma.rn.f32 	%f1222, %f1222, %f844, %f833;
	shfl.sync.idx.b32	%r271|%p90, %r398, 10, 31, -1;
	mov.b32 	%f845, %r271;
	sub.f32 	%f846, %f1178, %f1258;
	fma.rn.f32 	%f847, %f846, 0f3BBB989D, 0f3F000000;
	cvt.sat.f32.f32 	%f848, %f847;
	fma.rm.f32 	%f849, %f848, %f804, %f803;
	add.f32 	%f850, %f849, 0fCB40007F;
	neg.f32 	%f851, %f850;
	fma.rn.f32 	%f852, %f846, 0f3FB8AA3B, %f851;
	fma.rn.f32 	%f853, %f846, 0f32A57060, %f852;
	mov.b32 	%r272, %f849;
	shl.b32 	%r273, %r272, 23;
	mov.b32 	%f854, %r273;
	ex2.approx.ftz.f32 	%f855, %f853;
	mul.f32 	%f856, %f855, %f854;
	fma.rn.f32 	%f1221, %f1221, %f856, %f845;
	shfl.sync.idx.b32	%r274|%p91, %r398, 11, 31, -1;
	mov.b32 	%f857, %r274;
	sub.f32 	%f858, %f1179, %f1259;
	fma.rn.f32 	%f859, %f858, 0f3BBB989D, 0f3F000000;
	cvt.sat.f32.f32 	%f860, %f859;
	fma.rm.f32 	%f861, %f860, %f804, %f803;
	add.f32 	%f862, %f861, 0fCB40007F;
	neg.f32 	%f863, %f862;
	fma.rn.f32 	%f864, %f858, 0f3FB8AA3B, %f863;
	fma.rn.f32 	%f865, %f858, 0f32A57060, %f864;
	mov.b32 	%r275, %f861;
	shl.b32 	%r276, %r275, 23;
	mov.b32 	%f866, %r276;
	ex2.approx.ftz.f32 	%f867, %f865;
	mul.f32 	%f868, %f867, %f866;
	fma.rn.f32 	%f1220, %f1220, %f868, %f857;
	shfl.sync.idx.b32	%r277|%p92, %r398, 12, 31, -1;
	mov.b32 	%f869, %r277;
	sub.f32 	%f870, %f1180, %f1260;
	fma.rn.f32 	%f871, %f870, 0f3BBB989D, 0f3F000000;
	cvt.sat.f32.f32 	%f872, %f871;
	fma.rm.f32 	%f873, %f872, %f804, %f803;
	add.f32 	%f874, %f873, 0fCB40007F;
	neg.f32 	%f875, %f874;
	fma.rn.f32 	%f876, %f870, 0f3FB8AA3B, %f875;
	fma.rn.f32 	%f877, %f870, 0f32A57060, %f876;
	mov.b32 	%r278, %f873;
	shl.b32 	%r279, %r278, 23;
	mov.b32 	%f878, %r279;
	ex2.approx.ftz.f32 	%f879, %f877;
	mul.f32 	%f880, %f879, %f878;
	fma.rn.f32 	%f1219, %f1219, %f880, %f869;
	shfl.sync.idx.b32	%r280|%p93, %r398, 13, 31, -1;
	mov.b32 	%f881, %r280;
	sub.f32 	%f882, %f1181, %f1261;
	fma.rn.f32 	%f883, %f882, 0f3BBB989D, 0f3F000000;
	cvt.sat.f32.f32 	%f884, %f883;
	fma.rm.f32 	%f885, %f884, %f804, %f803;
	add.f32 	%f886, %f885, 0fCB40007F;
	neg.f32 	%f887, %f886;
	fma.rn.f32 	%f888, %f882, 0f3FB8AA3B, %f887;
	fma.rn.f32 	%f889, %f882, 0f32A57060, %f888;
	mov.b32 	%r281, %f885;
	shl.b32 	%r282, %r281, 23;
	mov.b32 	%f890, %r282;
	ex2.approx.ftz.f32 	%f891, %f889;
	mul.f32 	%f892, %f891, %f890;
	fma.rn.f32 	%f1218, %f1218, %f892, %f881;
	shfl.sync.idx.b32	%r283|%p94, %r398, 14, 31, -1;
	mov.b32 	%f893, %r283;
	sub.f32 	%f894, %f1182, %f1262;
	fma.rn.f32 	%f895, %f894, 0f3BBB989D, 0f3F000000;
	cvt.sat.f32.f32 	%f896, %f895;
	fma.rm.f32 	%f897, %f896, %f804, %f803;
	add.f32 	%f898, %f897, 0fCB40007F;
	neg.f32 	%f899, %f898;
	fma.rn.f32 	%f900, %f894, 0f3FB8AA3B, %f899;
	fma.rn.f32 	%f901, %f894, 0f32A57060, %f900;
	mov.b32 	%r284, %f897;
	shl.b32 	%r285, %r284, 23;
	mov.b32 	%f902, %r285;
	ex2.approx.ftz.f32 	%f903, %f901;
	mul.f32 	%f904, %f903, %f902;
	fma.rn.f32 	%f1217, %f1217, %f904, %f893;
	shfl.sync.idx.b32	%r286|%p95, %r398, 15, 31, -1;
	mov.b32 	%f905, %r286;
	sub.f32 	%f906, %f1183, %f1263;
	fma.rn.f32 	%f907, %f906, 0f3BBB989D, 0f3F000000;
	cvt.sat.f32.f32 	%f908, %f907;
	fma.rm.f32 	%f909, %f908, %f804, %f803;
	add.f32 	%f910, %f909, 0fCB40007F;
	neg.f32 	%f911, %f910;
	fma.rn.f32 	%f912, %f906, 0f3FB8AA3B, %f911;
	fma.rn.f32 	%f913, %f906, 0f32A57060, %f912;
	mov.b32 	%r287, %f909;
	shl.b32 	%r288, %r287, 23;
	mov.b32 	%f914, %r288;
	ex2.approx.ftz.f32 	%f915, %f913;
	mul.f32 	%f916, %f915, %f914;
	fma.rn.f32 	%f1216, %f1216, %f916, %f905;
	shl.b32 	%r289, %r4, 7;
	sub.s32 	%r290, %r27, %r289;
	shl.b32 	%r291, %r290, 1;
	mov.u32 	%r292, smem;
	add.s32 	%r293, %r292, %r291;
	add.s32 	%r294, %r293, 28672;
	mov.b32 	%r295, 32;
	wmma.load.a.sync.aligned.row.m16n16k16.shared.f16 	{%r296, %r297, %r298, %r299, %r300, %r301, %r302, %r303}, [%r294], %r295;
	add.s32 	%r304, %r25, 9216;
	mov.b32 	%r305, 72;
	wmma.load.b.sync.aligned.row.m16n16k16.shared.f16 	{%r306, %r307, %r308, %r309, %r310, %r311, %r312, %r313}, [%r304], %r305;
	mul.f32 	%f917, %f1271, %f812;
	wmma.mma.sync.aligned.row.row.m16n16k16.f32.f32 {%f1264, %f1265, %f1266, %f1267, %f1268, %f1269, %f1270, %f1271}, {%r296, %r297, %r298, %r299, %r300, %r301, %r302, %r303}, {%r306, %r307, %r308, %r309, %r310, %r311, %r312, %r313}, {%f162, %f164, %f166, %f168, %f170, %f172, %f174, %f917};
	add.s32 	%r314, %r25, 9248;
	wmma.load.b.sync.aligned.row.m16n16k16.shared.f16 	{%r315, %r316, %r317, %r318, %r319, %r320, %r321, %r322}, [%r314], %r305;
	mul.f32 	%f918, %f1279, %f812;
	mul.f32 	%f919, %f1278, %f173;
	mul.f32 	%f920, %f1277, %f171;
	mul.f32 	%f921, %f1276, %f169;
	mul.f32 	%f922, %f1275, %f167;
	mul.f32 	%f923, %f1274, %f165;
	mul.f32 	%f924, %f1273, %f163;
	mul.f32 	%f925, %f1272, %f161;
	wmma.mma.sync.aligned.row.row.m16n16k16.f32.f32 {%f1272, %f1273, %f1274, %f1275, %f1276, %f1277, %f1278, %f1279}, {%r296, %r297, %r298, %r299, %r300, %r301, %r302, %r303}, {%r315, %r316, %r317, %r318, %r319, %r320, %r321, %r322}, {%f925, %f924, %f923, %f922, %f921, %f920, %f919, %f918};
	add.s32 	%r323, %r25, 9280;
	wmma.load.b.sync.aligned.row.m16n16k16.shared.f16 	{%r324, %r325, %r326, %r327, %r328, %r329, %r330, %r331}, [%r323], %r305;
	mul.f32 	%f926, %f1287, %f812;
	mul.f32 	%f927, %f1286, %f173;
	mul.f32 	%f928, %f1285, %f171;
	mul.f32 	%f929, %f1284, %f169;
	mul.f32 	%f930, %f1283, %f167;
	mul.f32 	%f931, %f1282, %f165;
	mul.f32 	%f932, %f1281, %f163;
	mul.f32 	%f933, %f1280, %f161;
	wmma.mma.sync.aligned.row.row.m16n16k16.f32.f32 {%f1280, %f1281, %f1282, %f1283, %f1284, %f1285, %f1286, %f1287}, {%r296, %r297, %r298, %r299, %r300, %r301, %r302, %r303}, {%r324, %r325, %r326, %r327, %r328, %r329, %r330, %r331}, {%f933, %f932, %f931, %f930, %f929, %f928, %f927, %f926};
	add.s32 	%r332, %r25, 9312;
	wmma.load.b.sync.aligned.row.m16n16k16.shared.f16 	{%r333, %r334, %r335, %r336, %r337, %r338, %r339, %r340}, [%r332], %r305;
	mul.f32 	%f934, %f1295, %f812;
	mul.f32 	%f935, %f1294, %f173;
	mul.f32 	%f936, %f1293, %f171;
	mul.f32 	%f937, %f1292, %f169;
	mul.f32 	%f938, %f1291, %f167;
	mul.f32 	%f939, %f1290, %f165;
	mul.f32 	%f940, %f1289, %f163;
	mul.f32 	%f941, %f1288, %f161;
	wmma.mma.sync.aligned.row.row.m16n16k16.f32.f32 {%f1288, %f1289, %f1290, %f1291, %f1292, %f1293, %f1294, %f1295}, {%r296, %r297, %r298, %r299, %r300, %r301, %r302, %r303}, {%r333, %r334, %r335, %r336, %r337, %r338, %r339, %r340}, {%f941, %f940, %f939, %f938, %f937, %f936, %f935, %f934};
	mov.b32 	%r396, 1;
	mov.pred 	%p120, 0;
	mov.f32 	%f1168, %f1248;
	mov.f32 	%f1169, %f1249;
	mov.f32 	%f1170, %f1250;
	mov.f32 	%f1171, %f1251;
	mov.f32 	%f1172, %f1252;
	mov.f32 	%f1173, %f1253;
	mov.f32 	%f1174, %f1254;
	mov.f32 	%f1175, %f1255;
	mov.f32 	%f1176, %f1256;
	mov.f32 	%f1177, %f1257;
	mov.f32 	%f1178, %f1258;
	mov.f32 	%f1179, %f1259;
	mov.f32 	%f1180, %f1260;
	mov.f32 	%f1181, %f1261;
	mov.f32 	%f1182, %f1262;
	mov.f32 	%f1183, %f1263;
	@%p1 bra 	$L__BB0_12;
$L__BB0_17:
	setp.gt.u32 	%p96, %r1, 31;
	@%p96 bra 	$L__BB0_32;
	add.s32 	%r32, %r395, 1;
	setp.ge.s32 	%p97, %r32, %r6;
	@%p97 bra 	$L__BB0_31;
	setp.lt.u32 	%p98, %r19, 3;
	shl.b32 	%r33, %r32, 5;
	@%p98 bra 	$L__BB0_30;
	and.b32  	%r341, %r32, 1;
	setp.eq.b32 	%p99, %r341, 1;
	selp.b32 	%r342, 2304, 0, %p99;
	or.b32  	%r34, %r17, %r342;
	mov.u32 	%r399, %r16;
$L__BB0_21:
	setp.ge.s32 	%p100, %r17, %r49;
	shr.u32 	%r36, %r399, 6;
	add.s32 	%r37, %r36, %r33;
	setp.ge.s32 	%p101, %r37, %r48;
	or.pred  	%p102, %p100, %p101;
	@%p102 bra 	$L__BB0_23;
	mad.lo.s32 	%r345, %r36, 72, %r34;
	shl.b32 	%r346, %r345, 1;
	cvt.u64.u32 	%rd27, %r346;
	mov.u32 	%r347, smem;
	cvt.u64.u32 	%rd28, %r347;
	cvta.shared.u64 	%rd29, %rd28;
	mad.lo.s32 	%r348, %r37, %r49, %r17;
	mul.wide.s32 	%rd30, %r348, 2;
	add.s64 	%rd25, %rd4, %rd30;
	cvt.u32.u64 	%r349, %rd27;
	cvt.u32.u64 	%r350, %rd29;
	add.s32 	%r343, %r350, %r349;
	// begin inline asm
	cp.async.cg.shared.global [%r343], [%rd25], 16;
	// end inline asm
	add.s64 	%rd26, %rd5, %rd30;
	add.s32 	%r344, %r343, 9216;
	// begin inline asm
	cp.async.cg.shared.global [%r344], [%rd26], 16;
	// end inline asm
$L__BB0_23:
	setp.ge.s32 	%p103, %r17, %r49;
	add.s32 	%r351, %r399, 256;
	shr.u32 	%r38, %r351, 6;
	add.s32 	%r39, %r38, %r33;
	setp.ge.s32 	%p104, %r39, %r48;
	or.pred  	%p105, %p103, %p104;
	@%p105 bra 	$L__BB0_25;
	mad.lo.s32 	%r354, %r38, 72, %r34;
	shl.b32 	%r355, %r354, 1;
	cvt.u64.u32 	%rd33, %r355;
	mov.u32 	%r356, smem;
	cvt.u64.u32 	%rd34, %r356;
	cvta.shared.u64 	%rd35, %rd34;
	mad.lo.s32 	%r357, %r39, %r49, %r17;
	mul.wide.s32 	%rd36, %r357, 2;
	add.s64 	%rd31, %rd4, %rd36;
	cvt.u32.u64 	%r358, %rd33;
	cvt.u32.u64 	%r359, %rd35;
	add.s32 	%r352, %r359, %r358;
	// begin inline asm
	cp.async.cg.shared.global [%r352], [%rd31], 16;
	// end inline asm
	add.s64 	%rd32, %rd5, %rd36;
	add.s32 	%r353, %r352, 9216;
	// begin inline asm
	cp.async.cg.shared.global [%r353], [%rd32], 16;
	// end inline asm
$L__BB0_25:
	setp.ge.s32 	%p106, %r17, %r49;
	add.s32 	%r360, %r399, 512;
	shr.u32 	%r40, %r360, 6;
	add.s32 	%r41, %r40, %r33;
	setp.ge.s32 	%p107, %r41, %r48;
	or.pred  	%p108, %p106, %p107;
	@%p108 bra 	$L__BB0_27;
	mad.lo.s32 	%r363, %r40, 72, %r34;
	shl.b32 	%r364, %r363, 1;
	cvt.u64.u32 	%rd39, %r364;
	mov.u32 	%r365, smem;
	cvt.u64.u32 	%rd40, %r365;
	cvta.shared.u64 	%rd41, %rd40;
	mad.lo.s32 	%r366, %r41, %r49, %r17;
	mul.wide.s32 	%rd42, %r366, 2;
	add.s64 	%rd37, %rd4, %rd42;
	cvt.u32.u64 	%r367, %rd39;
	cvt.u32.u64 	%r368, %rd41;
	add.s32 	%r361, %r368, %r367;
	// begin inline asm
	cp.async.cg.shared.global [%r361], [%rd37], 16;
	// end inline asm
	add.s64 	%rd38, %rd5, %rd42;
	add.s32 	%r362, %r361, 9216;
	// begin inline asm
	cp.async.cg.shared.global [%r362], [%rd38], 16;
	// end inline asm
$L__BB0_27:
	setp.ge.s32 	%p109, %r17, %r49;
	add.s32 	%r369, %r399, 768;
	shr.u32 	%r42, %r369, 6;
	add.s32 	%r43, %r42, %r33;
	setp.ge.s32 	%p110, %r43, %r48;
	or.pred  	%p111, %p109, %p110;
	@%p111 bra 	$L__BB0_29;
	mad.lo.s32 	%r372, %r42, 72, %r34;
	shl.b32 	%r373, %r372, 1;
	cvt.u64.u32 	%rd45, %r373;
	mov.u32 	%r374, smem;
	cvt.u64.u32 	%rd46, %r374;
	cvta.shared.u64 	%rd47, %rd46;
	mad.lo.s32 	%r375, %r43, %r49, %r17;
	mul.wide.s32 	%rd48, %r375, 2;
	add.s64 	%rd43, %rd4, %rd48;
	cvt.u32.u64 	%r376, %rd45;
	cvt.u32.u64 	%r377, %rd47;
	add.s32 	%r370, %r377, %r376;
	// begin inline asm
	cp.async.cg.shared.global [%r370], [%rd43], 16;
	// end inline asm
	add.s64 	%rd44, %rd5, %rd48;
	add.s32 	%r371, %r370, 9216;
	// begin inline asm
	cp.async.cg.shared.global [%r371], [%rd44], 16;
	// end inline asm
$L__BB0_29:
	add.s32 	%r44, %r399, 1024;
	setp.lt.u32 	%p112, %r399, 1024;
	mov.u32 	%r399, %r44;
	@%p112 bra 	$L__BB0_21;
$L__BB0_30:
	// begin inline asm
	cp.async.commit_group;
	// end inline asm
	// begin inline asm
	cp.async.wait_group 0;
	// end inline asm
	bra.uni 	$L__BB0_32;
$L__BB0_31:
	// begin inline asm
	cp.async.wait_group 0;
	// end inline asm
$L__BB0_32:
	bar.sync 	0;
	add.s32 	%r395, %r395, 1;
	setp.ne.s32 	%p113, %r395, %r18;
	@%p113 bra 	$L__BB0_10;
	st.local.v4.f32 	[%rd1], {%f1231, %f1230, %f1229, %f1228};
	st.local.v4.f32 	[%rd1+16], {%f1227, %f1226, %f1225, %f1224};
	st.local.v4.f32 	[%rd1+32], {%f1223, %f1222, %f1221, %f1220};
	st.local.v4.f32 	[%rd1+48], {%f1219, %f1218, %f1217, %f1216};
$L__BB0_34:
	add.s32 	%r378, %r1, -32;
	setp.gt.u32 	%p114, %r378, 127;
	setp.ge.s32 	%p115, %r5, %r48;
	or.pred  	%p116, %p114, %p115;
	@%p116 bra 	$L__BB0_37;
	shl.b32 	%r46, %r4, 10;
	shl.b32 	%r379, %r4, 12;
	mov.u32 	%r380, smem;
	add.s32 	%r381, %r380, %r379;
	add.s32 	%r382, %r381, 36864;
	mov.b32 	%r383, 64;
	wmma.store.d.sync.aligned.row.m16n16k16.shared.f32 	[%r382], {%f1264, %f1265, %f1266, %f1267, %f1268, %f1269, %f1270, %f1271}, %r383;
	add.s32 	%r384, %r381, 36928;
	wmma.store.d.sync.aligned.row.m16n16k16.shared.f32 	[%r384], {%f1272, %f1273, %f1274, %f1275, %f1276, %f1277, %f1278, %f1279}, %r383;
	add.s32 	%r385, %r381, 36992;
	wmma.store.d.sync.aligned.row.m16n16k16.shared.f32 	[%r385], {%f1280, %f1281, %f1282, %f1283, %f1284, %f1285, %f1286, %f1287}, %r383;
	add.s32 	%r386, %r381, 37056;
	wmma.store.d.sync.aligned.row.m16n16k16.shared.f32 	[%r386], {%f1288, %f1289, %f1290, %f1291, %f1292, %f1293, %f1294, %f1295}, %r383;
	bar.warp.sync 	-1;
	setp.gt.u32 	%p117, %r3, 15;
	add.s32 	%r47, %r5, %r3;
	setp.ge.s32 	%p118, %r47, %r48;
	or.pred  	%p119, %p117, %p118;
	@%p119 bra 	$L__BB0_37;
	mul.wide.u32 	%rd49, %r3, 4;
	add.s64 	%rd50, %rd1, %rd49;
	ld.local.f32 	%f1006, [%rd50];
	shl.b32 	%r388, %r3, 6;
	add.s32 	%r389, %r46, %r388;
	mul.lo.s32 	%r390, %r49, %r47;
	cvt.s64.s32 	%rd51, %r390;
	add.s64 	%rd52, %rd3, %rd51;
	add.f32 	%f1007, %f1006, 0f358637BD;
	shl.b32 	%r391, %r389, 2;
	add.s32 	%r393, %r380, %r391;
	ld.shared.v4.f32 	{%f1008, %f1009, %f1010, %f1011}, [%r393+36864];
	div.rn.f32 	%f942, %f1008, %f1007;
	// begin inline asm
	{  cvt.rn.f16.f32 %rs17, %f942;}

	// end inline asm
	cvta.to.global.u64 	%rd53, %rd7;
	shl.b64 	%rd54, %rd52, 1;
	add.s64 	%rd55, %rd53, %rd54;
	st.global.u16 	[%rd55], %rs17;
	div.rn.f32 	%f943, %f1009, %f1007;
	// begin inline asm
	{  cvt.rn.f16.f32 %rs18, %f943;}

	// end inline asm
	st.global.u16 	[%rd55+2], %rs18;
	div.rn.f32 	%f944, %f1010, %f1007;
	// begin inline asm
	{  cvt.rn.f16.f32 %rs19, %f944;}

	// end inline asm
	st.global.u16 	[%rd55+4], %rs19;
	div.rn.f32 	%f945, %f1011, %f1007;
	// begin inline asm
	{  cvt.rn.f16.f32 %rs20, %f945;}

	// end inline asm
	st.global.u16 	[%rd55+6], %rs20;
	ld.shared.v4.f32 	{%f1012, %f1013, %f1014, %f1015}, [%r393+36880];
	div.rn.f32 	%f946, %f1012, %f1007;
	// begin inline asm
	{  cvt.rn.f16.f32 %rs21, %f946;}

	// end inline asm
	st.global.u16 	[%rd55+8], %rs21;
	div.rn.f32 	%f947, %f1013, %f1007;
	// begin inline asm
	{  cvt.rn.f16.f32 %rs22, %f947;}

	// end inline asm
	st.global.u16 	[%rd55+10], %rs22;
	div.rn.f32 	%f948, %f1014, %f1007;
	// begin inline asm
	{  cvt.rn.f16.f32 %rs23, %f948;}

	// end inline asm
	st.global.u16 	[%rd55+12], %rs23;
	div.rn.f32 	%f949, %f1015, %f1007;
	// begin inline asm
	{  cvt.rn.f16.f32 %rs24, %f949;}

	// end inline asm
	st.global.u16 	[%rd55+14], %rs24;
	ld.shared.v4.f32 	{%f1016, %f1017, %f1018, %f1019}, [%r393+36896];
	div.rn.f32 	%f950, %f1016, %f1007;
	// begin inline asm
	{  cvt.rn.f16.f32 %rs25, %f950;}

	// end inline asm
	st.global.u16 	[%rd55+16], %rs25;
	div.rn.f32 	%f951, %f1017, %f1007;
	// begin inline asm
	{  cvt.rn.f16.f32 %rs26, %f951;}

	// end inline asm
	st.global.u16 	[%rd55+18], %rs26;
	div.rn.f32 	%f952, %f1018, %f1007;
	// begin inline asm
	{  cvt.rn.f16.f32 %rs27, %f952;}

	// end inline asm
	st.global.u16 	[%rd55+20], %rs27;
	div.rn.f32 	%f953, %f1019, %f1007;
	// begin inline asm
	{  cvt.rn.f16.f32 %rs28, %f953;}

	// end inline asm
	st.global.u16 	[%rd55+22], %rs28;
	ld.shared.v4.f32 	{%f1020, %f1021, %f1022, %f1023}, [%r393+36912];
	div.rn.f32 	%f954, %f1020, %f1007;
	// begin inline asm
	{  cvt.rn.f16.f32 %rs29, %f954;}

	// end inline asm
	st.global.u16 	[%rd55+24], %rs29;
	div.rn.f32 	%f955, %f1021, %f1007;
	// begin inline asm
	{  cvt.rn.f16.f32 %rs30, %f955;}

	// end inline asm
	st.global.u16 	[%rd55+26], %rs30;
	div.rn.f32 	%f956, %f1022, %f1007;
	// begin inline asm
	{  cvt.rn.f16.f32 %rs31, %f956;}

	// end inline asm
	st.global.u16 	[%rd55+28], %rs31;
	div.rn.f32 	%f957, %f1023, %f1007;
	// begin inline asm
	{  cvt.rn.f16.f32 %rs32, %f957;}

	// end inline asm
	st.global.u16 	[%rd55+30], %rs32;
	ld.shared.v4.f32 	{%f1024, %f1025, %f1026, %f1027}, [%r393+36928];
	div.rn.f32 	%f958, %f1024, %f1007;
	// begin inline asm
	{  cvt.rn.f16.f32 %rs33, %f958;}

	// end inline asm
	st.global.u16 	[%rd55+32], %rs33;
	div.rn.f32 	%f959, %f1025, %f1007;
	// begin inline asm
	{  cvt.rn.f16.f32 %rs34, %f959;}

	// end inline asm
	st.global.u16 	[%rd55+34], %rs34;
	div.rn.f32 	%f960, %f1026, %f1007;
	// begin inline asm
	{  cvt.rn.f16.f32 %rs35, %f960;}

	// end inline asm
	st.global.u16 	[%rd55+36], %rs35;
	div.rn.f32 	%f961, %f1027, %f1007;
	// begin inline asm
	{  cvt.rn.f16.f32 %rs36, %f961;}

	// end inline asm
	st.global.u16 	[%rd55+38], %rs36;
	ld.shared.v4.f32 	{%f1028, %f1029, %f1030, %f1031}, [%r393+36944];
	div.rn.f32 	%f962, %f1028, %f1007;
	// begin inline asm
	{  cvt.rn.f16.f32 %rs37, %f962;}

	// end inline asm
	st.global.u16 	[%rd55+40], %rs37;
	div.rn.f32 	%f963, %f1029, %f1007;
	// begin inline asm
	{  cvt.rn.f16.f32 %rs38, %f963;}

	// end inline asm
	st.global.u16 	[%rd55+42], %rs38;
	div.rn.f32 	%f964, %f1030, %f1007;
	// begin inline asm
	{  cvt.rn.f16.f32 %rs39, %f964;}

	// end inline asm
	st.global.u16 	[%rd55+44], %rs39;
	div.rn.f32 	%f965, %f1031, %f1007;
	// begin inline asm
	{  cvt.rn.f16.f32 %rs40, %f965;}

	// end inline asm
	st.global.u16 	[%rd55+46], %rs40;
	ld.shared.v4.f32 	{%f1032, %f1033, %f1034, %f1035}, [%r393+36960];
	div.rn.f32 	%f966, %f1032, %f1007;
	// begin inline asm
	{  cvt.rn.f16.f32 %rs41, %f966;}

	// end inline asm
	st.global.u16 	[%rd55+48], %rs41;
	div.rn.f32 	%f967, %f1033, %f1007;
	// begin inline asm
	{  cvt.rn.f16.f32 %rs42, %f967;}

	// end inline asm
	st.global.u16 	[%rd55+50], %rs42;
	div.rn.f32 	%f968, %f1034, %f1007;
	// begin inline asm
	{  cvt.rn.f16.f32 %rs43, %f968;}

	// end inline asm
	st.global.u16 	[%rd55+52], %rs43;
	div.rn.f32 	%f969, %f1035, %f1007;
	// begin inline asm
	{  cvt.rn.f16.f32 %rs44, %f969;}

	// end inline asm
	st.global.u16 	[%rd55+54], %rs44;
	ld.shared.v4.f32 	{%f1036, %f1037, %f1038, %f1039}, [%r393+36976];
	div.rn.f32 	%f970, %f1036, %f1007;
	// begin inline asm
	{  cvt.rn.f16.f32 %rs45, %f970;}

	// end inline asm
	st.global.u16 	[%rd55+56], %rs45;
	div.rn.f32 	%f971, %f1037, %f1007;
	// begin inline asm
	{  cvt.rn.f16.f32 %rs46, %f971;}

	// end inline asm
	st.global.u16 	[%rd55+58], %rs46;
	div.rn.f32 	%f972, %f1038, %f1007;
	// begin inline asm
	{  cvt.rn.f16.f32 %rs47, %f972;}

	// end inline asm
	st.global.u16 	[%rd55+60], %rs47;
	div.rn.f32 	%f973, %f1039, %f1007;
	// begin inline asm
	{  cvt.rn.f16.f32 %rs48, %f973;}

	// end inline asm
	st.global.u16 	[%rd55+62], %rs48;
	ld.shared.v4.f32 	{%f1040, %f1041, %f1042, %f1043}, [%r393+36992];
	div.rn.f32 	%f974, %f1040, %f1007;
	// begin inline asm
	{  cvt.rn.f16.f32 %rs49, %f974;}

	// end inline asm
	st.global.u16 	[%rd55+64], %rs49;
	div.rn.f32 	%f975, %f1041, %f1007;
	// begin inline asm
	{  cvt.rn.f16.f32 %rs50, %f975;}

	// end inline asm
	st.global.u16 	[%rd55+66], %rs50;
	div.rn.f32 	%f976, %f1042, %f1007;
	// begin inline asm
	{  cvt.rn.f16.f32 %rs51, %f976;}

	// end inline asm
	st.global.u16 	[%rd55+68], %rs51;
	div.rn.f32 	%f977, %f1043, %f1007;
	// begin inline asm
	{  cvt.rn.f16.f32 %rs52, %f977;}

	// end inline asm
	st.global.u16 	[%rd55+70], %rs52;
	ld.shared.v4.f32 	{%f1044, %f1045, %f1046, %f1047}, [%r393+37008];
	div.rn.f32 	%f978, %f1044, %f1007;
	// begin inline asm
	{  cvt.rn.f16.f32 %rs53, %f978;}

	// end inline asm
	st.global.u16 	[%rd55+72], %rs53;
	div.rn.f32 	%f979, %f1045, %f1007;
	// begin inline asm
	{  cvt.rn.f16.f32 %rs54, %f979;}

	// end inline asm
	st.global.u16 	[%rd55+74], %rs54;
	div.rn.f32 	%f980, %f1046, %f1007;
	// begin inline asm
	{  cvt.rn.f16.f32 %rs55, %f980;}

	// end inline asm
	st.global.u16 	[%rd55+76], %rs55;
	div.rn.f32 	%f981, %f1047, %f1007;
	// begin inline asm
	{  cvt.rn.f16.f32 %rs56, %f981;}

	// end inline asm
	st.global.u16 	[%rd55+78], %rs56;
	ld.shared.v4.f32 	{%f1048, %f1049, %f1050, %f1051}, [%r393+37024];
	div.rn.f32 	%f982, %f1048, %f1007;
	// begin inline asm
	{  cvt.rn.f16.f32 %rs57, %f982;}

	// end inline asm
	st.global.u16 	[%rd55+80], %rs57;
	div.rn.f32 	%f983, %f1049, %f1007;
	// begin inline asm
	{  cvt.rn.f16.f32 %rs58, %f983;}

	// end inline asm
	st.global.u16 	[%rd55+82], %rs58;
	div.rn.f32 	%f984, %f1050, %f1007;
	// begin inline asm
	{  cvt.rn.f16.f32 %rs59, %f984;}

	// end inline asm
	st.global.u16 	[%rd55+84], %rs59;
	div.rn.f32 	%f985, %f1051, %f1007;
	// begin inline asm
	{  cvt.rn.f16.f32 %rs60, %f985;}

	// end inline asm
	st.global.u16 	[%rd55+86], %rs60;
	ld.shared.v4.f32 	{%f1052, %f1053, %f1054, %f1055}, [%r393+37040];
	div.rn.f32 	%f986, %f1052, %f1007;
	// begin inline asm
	{  cvt.rn.f16.f32 %rs61, %f986;}

	// end inline asm
	st.global.u16 	[%rd55+88], %rs61;
	div.rn.f32 	%f987, %f1053, %f1007;
	// begin inline asm
	{  cvt.rn.f16.f32 %rs62, %f987;}

	// end inline asm
	st.global.u16 	[%rd55+90], %rs62;
	div.rn.f32 	%f988, %f1054, %f1007;
	// begin inline asm
	{  cvt.rn.f16.f32 %rs63, %f988;}

	// end inline asm
	st.global.u16 	[%rd55+92], %rs63;
	div.rn.f32 	%f989, %f1055, %f1007;
	// begin inline asm
	{  cvt.rn.f16.f32 %rs64, %f989;}

	// end inline asm
	st.global.u16 	[%rd55+94], %rs64;
	ld.shared.v4.f32 	{%f1056, %f1057, %f1058, %f1059}, [%r393+37056];
	div.rn.f32 	%f990, %f1056, %f1007;
	// begin inline asm
	{  cvt.rn.f16.f32 %rs65, %f990;}

	// end inline asm
	st.global.u16 	[%rd55+96], %rs65;
	div.rn.f32 	%f991, %f1057, %f1007;
	// begin inline asm
	{  cvt.rn.f16.f32 %rs66, %f991;}

	// end inline asm
	st.global.u16 	[%rd55+98], %rs66;
	div.rn.f32 	%f992, %f1058, %f1007;
	// begin inline asm
	{  cvt.rn.f16.f32 %rs67, %f992;}

	// end inline asm
	st.global.u16 	[%rd55+100], %rs67;
	div.rn.f32 	%f993, %f1059, %f1007;
	// begin inline asm
	{  cvt.rn.f16.f32 %rs68, %f993;}

	// end inline asm
	st.global.u16 	[%rd55+102], %rs68;
	ld.shared.v4.f32 	{%f1060, %f1061, %f1062, %f1063}, [%r393+37072];
	div.rn.f32 	%f994, %f1060, %f1007;
	// begin inline asm
	{  cvt.rn.f16.f32 %rs69, %f994;}

	// end inline asm
	st.global.u16 	[%rd55+104], %rs69;
	div.rn.f32 	%f995, %f1061, %f1007;
	// begin inline asm
	{  cvt.rn.f16.f32 %rs70, %f995;}

	// end inline asm
	st.global.u16 	[%rd55+106], %rs70;
	div.rn.f32 	%f996, %f1062, %f1007;
	// begin inline asm
	{  cvt.rn.f16.f32 %rs71, %f996;}

	// end inline asm
	st.global.u16 	[%rd55+108], %rs71;
	div.rn.f32 	%f997, %f1063, %f1007;
	// begin inline asm
	{  cvt.rn.f16.f32 %rs72, %f997;}

	// end inline asm
	st.global.u16 	[%rd55+110], %rs72;
	ld.shared.v4.f32 	{%f1064, %f1065, %f1066, %f1067}, [%r393+37088];
	div.rn.f32 	%f998, %f1064, %f1007;
	// begin inline asm
	{  cvt.rn.f16.f32 %rs73, %f998;}

	// end inline asm
	st.global.u16 	[%rd55+112], %rs73;
	div.rn.f32 	%f999, %f1065, %f1007;
	// begin inline asm
	{  cvt.rn.f16.f32 %rs74, %f999;}

	// end inline asm
	st.global.u16 	[%rd55+114], %rs74;
	div.rn.f32 	%f1000, %f1066, %f1007;
	// begin inline asm
	{  cvt.rn.f16.f32 %rs75, %f1000;}

	// end inline asm
	st.global.u16 	[%rd55+116], %rs75;
	div.rn.f32 	%f1001, %f1067, %f1007;
	// begin inline asm
	{  cvt.rn.f16.f32 %rs76, %f1001;}

	// end inline asm
	st.global.u16 	[%rd55+118], %rs76;
	ld.shared.v4.f32 	{%f1068, %f1069, %f1070, %f1071}, [%r393+37104];
	div.rn.f32 	%f1002, %f1068, %f1007;
	// begin inline asm
	{  cvt.rn.f16.f32 %rs77, %f1002;}

	// end inline asm
	st.global.u16 	[%rd55+120], %rs77;
	div.rn.f32 	%f1003, %f1069, %f1007;
	// begin inline asm
	{  cvt.rn.f16.f32 %rs78, %f1003;}

	// end inline asm
	st.global.u16 	[%rd55+122], %rs78;
	div.rn.f32 	%f1004, %f1070, %f1007;
	// begin inline asm
	{  cvt.rn.f16.f32 %rs79, %f1004;}

	// end inline asm
	st.global.u16 	[%rd55+124], %rs79;
	div.rn.f32 	%f1005, %f1071, %f1007;
	// begin inline asm
	{  cvt.rn.f16.f32 %rs80, %f1005;}

	// end inline asm
	st.global.u16 	[%rd55+126], %rs80;
$L__BB0_37:
	ret;

}
	// .globl	_Z19fa2_template_kernelILi3ELi0ELi1ELi0ELi128ELi64ELi64EEvPK6__halfS2_S2_PS0_iiiif
.visible .entry _Z19fa2_template_kernelILi3ELi0ELi1ELi0ELi128ELi64ELi64EEvPK6__halfS2_S2_PS0_iiiif(
	.param .u64 .ptr .align 1 _Z19fa2_template_kernelILi3ELi0ELi1ELi0ELi128ELi64ELi64EEvPK6__halfS2_S2_PS0_iiiif_param_0,
	.param .u64 .ptr .align 1 _Z19fa2_template_kernelILi3ELi0ELi1ELi0ELi128ELi64ELi64EEvPK6__halfS2_S2_PS0_iiiif_param_1,
	.param .u64 .ptr .align 1 _Z19fa2_template_kernelILi3ELi0ELi1ELi0ELi128ELi64ELi64EEvPK6__halfS2_S2_PS0_iiiif_param_2,
	.param .u64 .ptr .align 1 _Z19fa2_template_kernelILi3ELi0ELi1ELi0ELi128ELi64ELi64EEvPK6__halfS2_S2_PS0_iiiif_param_3,
	.param .u32 _Z19fa2_template_kernelILi3ELi0ELi1ELi0ELi128ELi64ELi64EEvPK6__halfS2_S2_PS0_iiiif_param_4,
	.param .u32 _Z19fa2_template_kernelILi3ELi0ELi1ELi0ELi128ELi64ELi64EEvPK6__halfS2_S2_PS0_iiiif_param_5,
	.param .u32 _Z19fa2_template_kernelILi3ELi0ELi1ELi0ELi128ELi64ELi64EEvPK6__halfS2_S2_PS0_iiiif_param_6,
	.param .u32 _Z19fa2_template_kernelILi3ELi0ELi1ELi0ELi128ELi64ELi64EEvPK6__halfS2_S2_PS0_iiiif_param_7,
	.param .f32 _Z19fa2_template_kernelILi3ELi0ELi1ELi0ELi128ELi64ELi64EEvPK6__halfS2_S2_PS0_iiiif_param_8
)
.maxntid 256
.minnctapersm 1
{
	.local .align 16 .b8 	__local_depot1[128];
	.reg .b64 	%SP;
	.reg .b64 	%SPL;
	.reg .pred 	%p<129>;
	.reg .b16 	%rs<81>;
	.reg .b32 	%r<445>;
	.reg .b32 	%f<1328>;
	.reg .b64 	%rd<74>;

	mov.u64 	%SPL, __local_depot1;
	ld.param.u64 	%rd8, [_Z19fa2_template_kernelILi3ELi0ELi1ELi0ELi128ELi64ELi64EEvPK6__halfS2_S2_PS0_iiiif_param_1];
	ld.param.u64 	%rd9, [_Z19fa2_template_kernelILi3ELi0ELi1ELi0ELi128ELi64ELi64EEvPK6__halfS2_S2_PS0_iiiif_param_2];
	ld.param.u64 	%rd7, [_Z19fa2_template_kernelILi3ELi0ELi1ELi0ELi128ELi64ELi64EEvPK6__halfS2_S2_PS0_iiiif_param_3];
	ld.param.s32 	%rd10, [_Z19fa2_template_kernelILi3ELi0ELi1ELi0ELi128ELi64ELi64EEvPK6__halfS2_S2_PS0_iiiif_param_5];
	ld.param.u32 	%r56, [_Z19fa2_template_kernelILi3ELi0ELi1ELi0ELi128ELi64ELi64EEvPK6__halfS2_S2_PS0_iiiif_param_6];
	ld.param.u32 	%r57, [_Z19fa2_template_kernelILi3ELi0ELi1ELi0ELi128ELi64ELi64EEvPK6__halfS2_S2_PS0_iiiif_param_7];
	ld.param.f32 	%f336, [_Z19fa2_template_kernelILi3ELi0ELi1ELi0ELi128ELi64ELi64EEvPK6__halfS2_S2_PS0_iiiif_param_8];
	add.u64 	%rd1, %SPL, 0;
	add.u64 	%rd2, %SPL, 64;
	mov.u32 	%r58, %ctaid.x;
	mov.u32 	%r59, %ctaid.y;
	mov.u32 	%r60, %ctaid.z;
	mov.u32 	%r1, %tid.x;
	shr.u32 	%r61, %r1, 5;
	and.b32  	%r2, %r1, 31;
	setp.gt.u32 	%p2, %r1, 31;
	add.s32 	%r3, %r61, -1;
	cvt.u64.u32 	%rd13, %r60;
	cvt.u64.u32 	%rd14, %r59;
	mad.lo.s64 	%rd15, %rd10, %rd13, %rd14;
	mul.wide.s32 	%rd16, %r57, %r56;
	mul.lo.s64 	%rd3, %rd16, %rd15;
	shl.b64 	%rd17, %rd3, 1;
	add.s64 	%rd4, %rd8, %rd17;
	add.s64 	%rd5, %rd9, %rd17;
	shl.b32 	%r62, %r58, 7;
	shl.b32 	%r63, %r3, 4;
	add.s32 	%r4, %r63, %r62;
	mov.f32 	%f337, 0f00000000;
	st.local.v4.f32 	[%rd1], {%f337, %f337, %f337, %f337};
	st.local.v4.f32 	[%rd1+16], {%f337, %f337, %f337, %f337};
	st.local.v4.f32 	[%rd1+32], {%f337, %f337, %f337, %f337};
	st.local.v4.f32 	[%rd1+48], {%f337, %f337, %f337, %f337};
	bar.sync 	0;
	add.s32 	%r64, %r56, 63;
	shr.s32 	%r65, %r64, 31;
	shr.u32 	%r66, %r65, 26;
	add.s32 	%r67, %r64, %r66;
	shr.s32 	%r5, %r67, 6;
	@%p2 bra 	$L__BB1_15;
	setp.lt.s32 	%p3, %r56, 1;
	@%p3 bra 	$L__BB1_14;
	shl.b32 	%r6, %r1, 3;
	and.b32  	%r7, %r6, 56;
	mov.b32 	%r438, 0;
	mov.pred 	%p128, -1;
$L__BB1_3:
	mul.lo.s32 	%r69, %r438, 4608;
	shl.b32 	%r9, %r438, 6;
	or.b32  	%r10, %r7, %r69;
	mov.u32 	%r439, %r6;
$L__BB1_4:
	setp.ge.s32 	%p5, %r7, %r57;
	shr.u32 	%r12, %r439, 6;
	add.s32 	%r13, %r12, %r9;
	setp.ge.s32 	%p6, %r13, %r56;
	or.pred  	%p7, %p5, %p6;
	@%p7 bra 	$L__BB1_6;
	mad.lo.s32 	%r72, %r12, 72, %r10;
	shl.b32 	%r73, %r72, 1;
	cvt.u64.u32 	%rd20, %r73;
	mov.u32 	%r74, smem;
	cvt.u64.u32 	%rd21, %r74;
	cvta.shared.u64 	%rd22, %rd21;
	mad.lo.s32 	%r75, %r13, %r57, %r7;
	mul.wide.u32 	%rd23, %r75, 2;
	add.s64 	%rd18, %rd4, %rd23;
	cvt.u32.u64 	%r76, %rd20;
	cvt.u32.u64 	%r77, %rd22;
	add.s32 	%r70, %r77, %r76;
	// begin inline asm
	cp.async.cg.shared.global [%r70], [%rd18], 16;
	// end inline asm
	add.s64 	%rd19, %rd5, %rd23;
	add.s32 	%r71, %r70, 27648;
	// begin inline asm
	cp.async.cg.shared.global [%r71], [%rd19], 16;
	// end inline asm
$L__BB1_6:
	setp.ge.s32 	%p8, %r7, %r57;
	add.s32 	%r78, %r439, 256;
	shr.u32 	%r14, %r78, 6;
	add.s32 	%r15, %r14, %r9;
	setp.ge.s32 	%p9, %r15, %r56;
	or.pred  	%p10, %p8, %p9;
	@%p10 bra 	$L__BB1_8;
	mad.lo.s32 	%r81, %r14, 72, %r10;
	shl.b32 	%r82, %r81, 1;
	cvt.u64.u32 	%rd26, %r82;
	mov.u32 	%r83, smem;
	cvt.u64.u32 	%rd27, %r83;
	cvta.shared.u64 	%rd28, %rd27;
	mad.lo.s32 	%r84, %r15, %r57, %r7;
	mul.wide.u32 	%rd29, %r84, 2;
	add.s64 	%rd24, %rd4, %rd29;
	cvt.u32.u64 	%r85, %rd26;
	cvt.u32.u64 	%r86, %rd28;
	add.s32 	%r79, %r86, %r85;
	// begin inline asm
	cp.async.cg.shared.global [%r79], [%rd24], 16;
	// end inline asm
	add.s64 	%rd25, %rd5, %rd29;
	add.s32 	%r80, %r79, 27648;
	// begin inline asm
	cp.async.cg.shared.global [%r80], [%rd25], 16;
	// end inline asm
$L__BB1_8:
	setp.ge.s32 	%p11, %r7, %r57;
	add.s32 	%r87, %r439, 512;
	shr.u32 	%r16, %r87, 6;
	add.s32 	%r17, %r16, %r9;
	setp.ge.s32 	%p12, %r17, %r56;
	or.pred  	%p13, %p11, %p12;
	@%p13 bra 	$L__BB1_10;
	mad.lo.s32 	%r90, %r16, 72, %r10;
	shl.b32 	%r91, %r90, 1;
	cvt.u64.u32 	%rd32, %r91;
	mov.u32 	%r92, smem;
	cvt.u64.u32 	%rd33, %r92;
	cvta.shared.u64 	%rd34, %rd33;
	mad.lo.s32 	%r93, %r17, %r57, %r7;
	mul.wide.u32 	%rd35, %r93, 2;
	add.s64 	%rd30, %rd4, %rd35;
	cvt.u32.u64 	%r94, %rd32;
	cvt.u32.u64 	%r95, %rd34;
	add.s32 	%r88, %r95, %r94;
	// begin inline asm
	cp.async.cg.shared.global [%r88], [%rd30], 16;
	// end inline asm
	add.s64 	%rd31, %rd5, %rd35;
	add.s32 	%r89, %r88, 27648;
	// begin inline asm
	cp.async.cg.shared.global [%r89], [%rd31], 16;
	// end inline asm
$L__BB1_10:
	setp.ge.s32 	%p14, %r7, %r57;
	add.s32 	%r96, %r439, 768;
	shr.u32 	%r18, %r96, 6;
	add.s32 	%r19, %r18, %r9;
	setp.ge.s32 	%p15, %r19, %r56;
	or.pred  	%p16, %p14, %p15;
	@%p16 bra 	$L__BB1_12;
	mad.lo.s32 	%r99, %r18, 72, %r10;
	shl.b32 	%r100, %r99, 1;
	cvt.u64.u32 	%rd38, %r100;
	mov.u32 	%r101, smem;
	cvt.u64.u32 	%rd39, %r101;
	cvta.shared.u64 	%rd40, %rd39;
	mad.lo.s32 	%r102, %r19, %r57, %r7;
	mul.wide.u32 	%rd41, %r102, 2;
	add.s64 	%rd36, %rd4, %rd41;
	cvt.u32.u64 	%r103, %rd38;
	cvt.u32.u64 	%r104, %rd40;
	add.s32 	%r97, %r104, %r103;
	// begin inline asm
	cp.async.cg.shared.global [%r97], [%rd36], 16;
	// end inline asm
	add.s64 	%rd37, %rd5, %rd41;
	add.s32 	%r98, %r97, 27648;
	// begin inline asm
	cp.async.cg.shared.global [%r98], [%rd37], 16;
	// end inline asm
$L__BB1_12:
	add.s32 	%r20, %r439, 1024;
	setp.lt.u32 	%p17, %r439, 3072;
	mov.u32 	%r439, %r20;
	@%p17 bra 	$L__BB1_4;
	// begin inline asm
	cp.async.commit_group;
	// end inline asm
	add.s32 	%r106, %r438, 1;
	setp.lt.s32 	%p19, %r106, %r5;
	and.pred  	%p20, %p128, %p19;
	mov.b32 	%r438, 1;
	mov.pred 	%p128, 0;
	@%p20 bra 	$L__BB1_3;
$L__BB1_14:
	// begin inline asm
	cp.async.wait_group 1;
	// end inline asm
$L__BB1_15:
	bar.sync 	0;
	setp.lt.s32 	%p21, %r56, 1;
	mov.f32 	%f1264, 0f00000000;
	mov.f32 	%f1265, %f1264;
	mov.f32 	%f1266, %f1264;
	mov.f32 	%f1267, %f1264;
	mov.f32 	%f1268, %f1264;
	mov.f32 	%f1269, %f1264;
	mov.f32 	%f1270, %f1264;
	mov.f32 	%f1271, %f1264;
	mov.f32 	%f1272, %f1264;
	mov.f32 	%f1273, %f1264;
	mov.f32 	%f1274, %f1264;
	mov.f32 	%f1275, %f1264;
	mov.f32 	%f1276, %f1264;
	mov.f32 	%f1277, %f1264;
	mov.f32 	%f1278, %f1264;
	mov.f32 	%f1279, %f1264;
	mov.f32 	%f1280, %f1264;
	mov.f32 	%f1281, %f1264;
	mov.f32 	%f1282, %f1264;
	mov.f32 	%f1283, %f1264;
	mov.f32 	%f1284, %f1264;
	mov.f32 	%f1285, %f1264;
	mov.f32 	%f1286, %f1264;
	mov.f32 	%f1287, %f1264;
	mov.f32 	%f1288, %f1264;
	mov.f32 	%f1289, %f1264;
	mov.f32 	%f1290, %f1264;
	mov.f32 	%f1291, %f1264;
	mov.f32 	%f1292, %f1264;
	mov.f32 	%f1293, %f1264;
	mov.f32 	%f1294, %f1264;
	mov.f32 	%f1295, %f1264;
	@%p21 bra 	$L__BB1_39;
	mul.lo.s32 	%r21, %r3, 1152;
	mad.lo.s32 	%r22, %r2, 72, %r21;
	add.s32 	%r23, %r4, %r2;
	mul.wide.u32 	%rd42, %r2, 4;
	add.s64 	%rd6, %rd2, %rd42;
	shl.b32 	%r109, %r3, 10;
	shl.b32 	%r110, %r2, 6;
	add.s32 	%r24, %r109, %r110;
	shl.b32 	%r25, %r1, 3;
	and.b32  	%r26, %r25, 56;
	max.s32 	%r27, %r5, 1;
	mov.b32 	%r440, 0;
	mov.f32 	%f1248, 0fC7435000;
	mov.f32 	%f1216, 0f00000000;
	mov.f32 	%f1217, %f1216;
	mov.f32 	%f1218, %f1216;
	mov.f32 	%f1219, %f1216;
	mov.f32 	%f1220, %f1216;
	mov.f32 	%f1221, %f1216;
	mov.f32 	%f1222, %f1216;
	mov.f32 	%f1223, %f1216;
	mov.f32 	%f1224, %f1216;
	mov.f32 	%f1225, %f1216;
	mov.f32 	%f1226, %f1216;
	mov.f32 	%f1227, %f1216;
	mov.f32 	%f1228, %f1216;
	mov.f32 	%f1229, %f1216;
	mov.f32 	%f1230, %f1216;
	mov.f32 	%f1231, %f1216;
	mov.f32 	%f1249, %f1248;
	mov.f32 	%f1250, %f1248;
	mov.f32 	%f1251, %f1248;
	mov.f32 	%f1252, %f1248;
	mov.f32 	%f1253, %f1248;
	mov.f32 	%f1254, %f1248;
	mov.f32 	%f1255, %f1248;
	mov.f32 	%f1256, %f1248;
	mov.f32 	%f1257, %f1248;
	mov.f32 	%f1258, %f1248;
	mov.f32 	%f1259, %f1248;
	mov.f32 	%f1260, %f1248;
	mov.f32 	%f1261, %f1248;
	mov.f32 	%f1262, %f1248;
	mov.f32 	%f1263, %f1248;
	mov.f32 	%f1264, %f1216;
	mov.f32 	%f1265, %f1216;
	mov.f32 	%f1266, %f1216;
	mov.f32 	%f1267, %f1216;
	mov.f32 	%f1268, %f1216;
	mov.f32 	%f1269, %f1216;
	mov.f32 	%f1270, %f1216;
	mov.f32 	%f1271, %f1216;
	mov.f32 	%f1272, %f1216;
	mov.f32 	%f1273, %f1216;
	mov.f32 	%f1274, %f1216;
	mov.f32 	%f1275, %f1216;
	mov.f32 	%f1276, %f1216;
	mov.f32 	%f1277, %f1216;
	mov.f32 	%f1278, %f1216;
	mov.f32 	%f1279, %f1216;
	mov.f32 	%f1280, %f1216;
	mov.f32 	%f1281, %f1216;
	mov.f32 	%f1282, %f1216;
	mov.f32 	%f1283, %f1216;
	mov.f32 	%f1284, %f1216;
	mov.f32 	%f1285, %f1216;
	mov.f32 	%f1286, %f1216;
	mov.f32 	%f1287, %f1216;
	mov.f32 	%f1288, %f1216;
	mov.f32 	%f1289, %f1216;
	mov.f32 	%f1290, %f1216;
	mov.f32 	%f1291, %f1216;
	mov.f32 	%f1292, %f1216;
	mov.f32 	%f1293, %f1216;
	mov.f32 	%f1294, %f1216;
	mov.f32 	%f1295, %f1216;
$L__BB1_17:
	setp.lt.u32 	%p22, %r1, 32;
	@%p22 bra 	$L__BB1_24;
	mul.hi.u32 	%r112, %r440, -1431655765;
	shr.u32 	%r113, %r112, 1;
	mul.lo.s32 	%r114, %r113, 3;
	sub.s32 	%r115, %r440, %r114;
	mul.lo.s32 	%r29, %r115, 4608;
	shl.b32 	%r30, %r440, 6;
	mov.b32 	%r441, 0;
	mov.f32 	%f1168, %f1248;
	mov.f32 	%f1169, %f1249;
	mov.f32 	%f1170, %f1250;
	mov.f32 	%f1171, %f1251;
	mov.f32 	%f1172, %f1252;
	mov.f32 	%f1173, %f1253;
	mov.f32 	%f1174, %f1254;
	mov.f32 	%f1175, %f1255;
	mov.f32 	%f1176, %f1256;
	mov.f32 	%f1177, %f1257;
	mov.f32 	%f1178, %f1258;
	mov.f32 	%f1179, %f1259;
	mov.f32 	%f1180, %f1260;
	mov.f32 	%f1181, %f1261;
	mov.f32 	%f1182, %f1262;
	mov.f32 	%f1183, %f1263;
$L__BB1_19:
	setp.gt.u32 	%p23, %r2, 15;
	mad.lo.s32 	%r117, %r441, 1152, %r29;
	shl.b32 	%r118, %r117, 1;
	mov.u32 	%r119, smem;
	add.s32 	%r32, %r119, %r118;
	mov.b32 	%r120, 72;
	wmma.load.b.sync.aligned.col.m16n16k16.shared.f16 	{%r121, %r122, %r123, %r124, %r125, %r126, %r127, %r128}, [%r32], %r120;
	mov.f32 	%f341, 0f00000000;
	wmma.mma.sync.aligned.row.col.m16n16k16.f32.f32 {%f342, %f343, %f344, %f345, %f346, %f347, %f348, %f349}, {%r129, %r130, %r131, %r132, %r133, %r134, %r135, %r136}, {%r121, %r122, %r123, %r124, %r125, %r126, %r127, %r128}, {%f341, %f341, %f341, %f341, %f341, %f341, %f341, %f341};
	add.s32 	%r137, %r32, 32;
	wmma.load.b.sync.aligned.col.m16n16k16.shared.f16 	{%r138, %r139, %r140, %r141, %r142, %r143, %r144, %r145}, [%r137], %r120;
	wmma.mma.sync.aligned.row.col.m16n16k16.f32.f32 {%f350, %f351, %f352, %f353, %f354, %f355, %f356, %f357}, {%r146, %r147, %r148, %r149, %r150, %r151, %r152, %r153}, {%r138, %r139, %r140, %r141, %r142, %r143, %r144, %r145}, {%f342, %f343, %f344, %f345, %f346, %f347, %f348, %f349};
	add.s32 	%r154, %r32, 64;
	wmma.load.b.sync.aligned.col.m16n16k16.shared.f16 	{%r155, %r156, %r157, %r158, %r159, %r160, %r161, %r162}, [%r154], %r120;
	wmma.mma.sync.aligned.row.col.m16n16k16.f32.f32 {%f358, %f359, %f360, %f361, %f362, %f363, %f364, %f365}, {%r163, %r164, %r165, %r166, %r167, %r168, %r169, %r170}, {%r155, %r156, %r157, %r158, %r159, %r160, %r161, %r162}, {%f350, %f351, %f352, %f353, %f354, %f355, %f356, %f357};
	add.s32 	%r171, %r32, 96;
	wmma.load.b.sync.aligned.col.m16n16k16.shared.f16 	{%r172, %r173, %r174, %r175, %r176, %r177, %r178, %r179}, [%r171], %r120;
	wmma.mma.sync.aligned.row.col.m16n16k16.f32.f32 {%f366, %f367, %f368, %f369, %f370, %f371, %f372, %f373}, {%r180, %r181, %r182, %r183, %r184, %r185, %r186, %r187}, {%r172, %r173, %r174, %r175, %r176, %r177, %r178, %r179}, {%f358, %f359, %f360, %f361, %f362, %f363, %f364, %f365};
	shl.b32 	%r33, %r441, 4;
	add.s32 	%r34, %r33, %r21;
	shl.b32 	%r188, %r34, 2;
	add.s32 	%r189, %r119, %r188;
	add.s32 	%r190, %r189, 55296;
	wmma.store.d.sync.aligned.row.m16n16k16.shared.f32 	[%r190], {%f366, %f367, %f368, %f369, %f370, %f371, %f372, %f373}, %r120;
	bar.warp.sync 	-1;
	mov.b32 	%r442, -951889920;
	@%p23 bra 	$L__BB1_21;
	setp.ge.s32 	%p24, %r23, %r56;
	add.s32 	%r191, %r33, %r30;
	add.s32 	%r192, %r22, %r33;
	shl.b32 	%r193, %r192, 2;
	add.s32 	%r195, %r119, %r193;
	ld.shared.v4.f32 	{%f374, %f375, %f376, %f377}, [%r195+55296];
	mul.f32 	%f378, %f336, %f374;
	setp.ge.s32 	%p25, %r191, %r56;
	selp.f32 	%f379, 0fC7435000, %f378, %p24;
	selp.f32 	%f380, 0fC7435000, %f379, %p25;
	max.f32 	%f381, %f380, 0fC7435000;
	add.s32 	%r196, %r191, 1;
	mul.f32 	%f382, %f336, %f375;
	setp.ge.s32 	%p26, %r196, %r56;
	selp.f32 	%f383, 0fC7435000, %f382, %p24;
	selp.f32 	%f384, 0fC7435000, %f383, %p26;
	setp.gt.f32 	%p27, %f384, %f381;
	selp.f32 	%f385, %f384, %f381, %p27;
	add.s32 	%r197, %r191, 2;
	mul.f32 	%f386, %f336, %f376;
	setp.ge.s32 	%p28, %r197, %r56;
	selp.f32 	%f387, 0fC7435000, %f386, %p24;
	selp.f32 	%f388, 0fC7435000, %f387, %p28;
	setp.gt.f32 	%p29, %f388, %f385;
	selp.f32 	%f389, %f388, %f385, %p29;
	add.s32 	%r198, %r191, 3;
	mul.f32 	%f390, %f336, %f377;
	setp.ge.s32 	%p30, %r198, %r56;
	selp.f32 	%f391, 0fC7435000, %f390, %p24;
	selp.f32 	%f392, 0fC7435000, %f391, %p30;
	setp.gt.f32 	%p31, %f392, %f389;
	selp.f32 	%f393, %f392, %f389, %p31;
	add.s32 	%r199, %r191, 4;
	ld.shared.v4.f32 	{%f394, %f395, %f396, %f397}, [%r195+55312];
	mul.f32 	%f398, %f336, %f394;
	setp.ge.s32 	%p32, %r199, %r56;
	selp.f32 	%f399, 0fC7435000, %f398, %p24;
	selp.f32 	%f400, 0fC7435000, %f399, %p32;
	setp.gt.f32 	%p33, %f400, %f393;
	selp.f32 	%f401, %f400, %f393, %p33;
	add.s32 	%r200, %r191, 5;
	mul.f32 	%f402, %f336, %f395;
	setp.ge.s32 	%p34, %r200, %r56;
	selp.f32 	%f403, 0fC7435000, %f402, %p24;
	selp.f32 	%f404, 0fC7435000, %f403, %p34;
	setp.gt.f32 	%p35, %f404, %f401;
	selp.f32 	%f405, %f404, %f401, %p35;
	add.s32 	%r201, %r191, 6;
	mul.f32 	%f406, %f336, %f396;
	setp.ge.s32 	%p36, %r201, %r56;
	selp.f32 	%f407, 0fC7435000, %f406, %p24;
	selp.f32 	%f408, 0fC7435000, %f407, %p36;
	setp.gt.f32 	%p37, %f408, %f405;
	selp.f32 	%f409, %f408, %f405, %p37;
	add.s32 	%r202, %r191, 7;
	mul.f32 	%f410, %f336, %f397;
	setp.ge.s32 	%p38, %r202, %r56;
	selp.f32 	%f411, 0fC7435000, %f410, %p24;
	selp.f32 	%f412, 0fC7435000, %f411, %p38;
	setp.gt.f32 	%p39, %f412, %f409;
	selp.f32 	%f413, %f412, %f409, %p39;
	add.s32 	%r203, %r191, 8;
	ld.shared.v4.f32 	{%f414, %f415, %f416, %f417}, [%r195+55328];
	mul.f32 	%f418, %f336, %f414;
	setp.ge.s32 	%p40, %r203, %r56;
	selp.f32 	%f419, 0fC7435000, %f418, %p24;
	selp.f32 	%f420, 0fC7435000, %f419, %p40;
	setp.gt.f32 	%p41, %f420, %f413;
	selp.f32 	%f421, %f420, %f413, %p41;
	add.s32 	%r204, %r191, 9;
	mul.f32 	%f422, %f336, %f415;
	setp.ge.s32 	%p42, %r204, %r56;
	selp.f32 	%f423, 0fC7435000, %f422, %p24;
	selp.f32 	%f424, 0fC7435000, %f423, %p42;
	setp.gt.f32 	%p43, %f424, %f421;
	selp.f32 	%f425, %f424, %f421, %p43;
	add.s32 	%r205, %r191, 10;
	mul.f32 	%f426, %f336, %f416;
	setp.ge.s32 	%p44, %r205, %r56;
	selp.f32 	%f427, 0fC7435000, %f426, %p24;
	selp.f32 	%f428, 0fC7435000, %f427, %p44;
	setp.gt.f32 	%p45, %f428, %f425;
	selp.f32 	%f429, %f428, %f425, %p45;
	add.s32 	%r206, %r191, 11;
	mul.f32 	%f430, %f336, %f417;
	setp.ge.s32 	%p46, %r206, %r56;
	selp.f32 	%f431, 0fC7435000, %f430, %p24;
	selp.f32 	%f432, 0fC7435000, %f431, %p46;
	setp.gt.f32 	%p47, %f432, %f429;
	selp.f32 	%f433, %f432, %f429, %p47;
	add.s32 	%r207, %r191, 12;
	ld.shared.v4.f32 	{%f434, %f435, %f436, %f437}, [%r195+55344];
	mul.f32 	%f438, %f336, %f434;
	setp.ge.s32 	%p48, %r207, %r56;
	selp.f32 	%f439, 0fC7435000, %f438, %p24;
	selp.f32 	%f440, 0fC7435000, %f439, %p48;
	setp.gt.f32 	%p49, %f440, %f433;
	selp.f32 	%f441, %f440, %f433, %p49;
	add.s32 	%r208, %r191, 13;
	mul.f32 	%f442, %f336, %f435;
	setp.ge.s32 	%p50, %r208, %r56;
	selp.f32 	%f443, 0fC7435000, %f442, %p24;
	selp.f32 	%f444, 0fC7435000, %f443, %p50;
	setp.gt.f32 	%p51, %f444, %f441;
	selp.f32 	%f445, %f444, %f441, %p51;
	add.s32 	%r209, %r191, 14;
	mul.f32 	%f446, %f336, %f436;
	setp.ge.s32 	%p52, %r209, %r56;
	selp.f32 	%f447, 0fC7435000, %f446, %p24;
	selp.f32 	%f448, 0fC7435000, %f447, %p52;
	setp.gt.f32 	%p53, %f448, %f445;
	selp.f32 	%f449, %f448, %f445, %p53;
	add.s32 	%r210, %r191, 15;
	mul.f32 	%f450, %f336, %f437;
	setp.ge.s32 	%p54, %r210, %r56;
	selp.f32 	%f451, 0fC7435000, %f450, %p24;
	selp.f32 	%f452, 0fC7435000, %f451, %p54;
	setp.gt.f32 	%p55, %f452, %f449;
	selp.f32 	%f453, %f452, %f449, %p55;
	mov.b32 	%r442, %f453;
$L__BB1_21:
	setp.gt.u32 	%p56, %r2, 15;
	shfl.sync.idx.b32	%r212|%p57, %r442, 0, 31, -1;
	mov.b32 	%f454, %r212;
	max.f32 	%f1255, %f1175, %f454;
	st.local.f32 	[%rd2], %f1255;
	shfl.sync.idx.b32	%r213|%p58, %r442, 1, 31, -1;
	mov.b32 	%f455, %r213;
	max.f32 	%f1254, %f1174, %f455;
	st.local.f32 	[%rd2+4], %f1254;
	shfl.sync.idx.b32	%r214|%p59, %r442, 2, 31, -1;
	mov.b32 	%f456, %r214;
	max.f32 	%f1253, %f1173, %f456;
	st.local.f32 	[%rd2+8], %f1253;
	shfl.sync.idx.b32	%r215|%p60, %r442, 3, 31, -1;
	mov.b32 	%f457, %r215;
	max.f32 	%f1252, %f1172, %f457;
	st.local.f32 	[%rd2+12], %f1252;
	shfl.sync.idx.b32	%r216|%p61, %r442, 4, 31, -1;
	mov.b32 	%f458, %r216;
	max.f32 	%f1251, %f1171, %f458;
	st.local.f32 	[%rd2+16], %f1251;
	shfl.sync.idx.b32	%r217|%p62, %r442, 5, 31, -1;
	mov.b32 	%f459, %r217;
	max.f32 	%f1250, %f1170, %f459;
	st.local.f32 	[%rd2+20], %f1250;
	shfl.sync.idx.b32	%r218|%p63, %r442, 6, 31, -1;
	mov.b32 	%f460, %r218;
	max.f32 	%f1249, %f1169, %f460;
	st.local.f32 	[%rd2+24], %f1249;
	shfl.sync.idx.b32	%r219|%p64, %r442, 7, 31, -1;
	mov.b32 	%f461, %r219;
	max.f32 	%f1248, %f1168, %f461;
	st.local.f32 	[%rd2+28], %f1248;
	shfl.sync.idx.b32	%r220|%p65, %r442, 8, 31, -1;
	mov.b32 	%f462, %r220;
	max.f32 	%f1256, %f1176, %f462;
	st.local.f32 	[%rd2+32], %f1256;
	shfl.sync.idx.b32	%r221|%p66, %r442, 9, 31, -1;
	mov.b32 	%f463, %r221;
	max.f32 	%f1257, %f1177, %f463;
	st.local.f32 	[%rd2+36], %f1257;
	shfl.sync.idx.b32	%r222|%p67, %r442, 10, 31, -1;
	mov.b32 	%f464, %r222;
	max.f32 	%f1258, %f1178, %f464;
	st.local.f32 	[%rd2+40], %f1258;
	shfl.sync.idx.b32	%r223|%p68, %r442, 11, 31, -1;
	mov.b32 	%f465, %r223;
	max.f32 	%f1259, %f1179, %f465;
	st.local.f32 	[%rd2+44], %f1259;
	shfl.sync.idx.b32	%r224|%p69, %r442, 12, 31, -1;
	mov.b32 	%f466, %r224;
	max.f32 	%f1260, %f1180, %f466;
	st.local.f32 	[%rd2+48], %f1260;
	shfl.sync.idx.b32	%r225|%p70, %r442, 13, 31, -1;
	mov.b32 	%f467, %r225;
	max.f32 	%f1261, %f1181, %f467;
	st.local.f32 	[%rd2+52], %f1261;
	shfl.sync.idx.b32	%r226|%p71, %r442, 14, 31, -1;
	mov.b32 	%f468, %r226;
	max.f32 	%f1262, %f1182, %f468;
	st.local.f32 	[%rd2+56], %f1262;
	shfl.sync.idx.b32	%r227|%p72, %r442, 15, 31, -1;
	mov.b32 	%f469, %r227;
	max.f32 	%f1263, %f1183, %f469;
	st.local.f32 	[%rd2+60], %f1263;
	sub.f32 	%f470, %f1175, %f1255;
	fma.rn.f32 	%f471, %f470, 0f3BBB989D, 0f3F000000;
	cvt.sat.f32.f32 	%f472, %f471;
	mov.f32 	%f473, 0f4B400001;
	mov.f32 	%f474, 0f437C0000;
	fma.rm.f32 	%f475, %f472, %f474, %f473;
	add.f32 	%f476, %f475, 0fCB40007F;
	neg.f32 	%f477, %f476;
	fma.rn.f32 	%f478, %f470, 0f3FB8AA3B, %f477;
	fma.rn.f32 	%f479, %f470, 0f32A57060, %f478;
	mov.b32 	%r228, %f475;
	shl.b32 	%r229, %r228, 23;
	mov.b32 	%f480, %r229;
	ex2.approx.ftz.f32 	%f481, %f479;
	mul.f32 	%f161, %f481, %f480;
	mul.f32 	%f162, %f1264, %f161;
	sub.f32 	%f482, %f1174, %f1254;
	fma.rn.f32 	%f483, %f482, 0f3BBB989D, 0f3F000000;
	cvt.sat.f32.f32 	%f484, %f483;
	fma.rm.f32 	%f485, %f484, %f474, %f473;
	add.f32 	%f486, %f485, 0fCB40007F;
	neg.f32 	%f487, %f486;
	fma.rn.f32 	%f488, %f482, 0f3FB8AA3B, %f487;
	fma.rn.f32 	%f489, %f482, 0f32A57060, %f488;
	mov.b32 	%r230, %f485;
	shl.b32 	%r231, %r230, 23;
	mov.b32 	%f490, %r231;
	ex2.approx.ftz.f32 	%f491, %f489;
	mul.f32 	%f163, %f491, %f490;
	mul.f32 	%f164, %f1265, %f163;
	sub.f32 	%f492, %f1173, %f1253;
	fma.rn.f32 	%f493, %f492, 0f3BBB989D, 0f3F000000;
	cvt.sat.f32.f32 	%f494, %f493;
	fma.rm.f32 	%f495, %f494, %f474, %f473;
	add.f32 	%f496, %f495, 0fCB40007F;
	neg.f32 	%f497, %f496;
	fma.rn.f32 	%f498, %f492, 0f3FB8AA3B, %f497;
	fma.rn.f32 	%f499, %f492, 0f32A57060, %f498;
	mov.b32 	%r232, %f495;
	shl.b32 	%r233, %r232, 23;
	mov.b32 	%f500, %r233;
	ex2.approx.ftz.f32 	%f501, %f499;
	mul.f32 	%f165, %f501, %f500;
	mul.f32 	%f166, %f1266, %f165;
	sub.f32 	%f502, %f1172, %f1252;
	fma.rn.f32 	%f503, %f502, 0f3BBB989D, 0f3F000000;
	cvt.sat.f32.f32 	%f504, %f503;
	fma.rm.f32 	%f505, %f504, %f474, %f473;
	add.f32 	%f506, %f505, 0fCB40007F;
	neg.f32 	%f507, %f506;
	fma.rn.f32 	%f508, %f502, 0f3FB8AA3B, %f507;
	fma.rn.f32 	%f509, %f502, 0f32A57060, %f508;
	mov.b32 	%r234, %f505;
	shl.b32 	%r235, %r234, 23;
	mov.b32 	%f510, %r235;
	ex2.approx.ftz.f32 	%f511, %f509;
	mul.f32 	%f167, %f511, %f510;
	mul.f32 	%f168, %f1267, %f167;
	sub.f32 	%f512, %f1171, %f1251;
	fma.rn.f32 	%f513, %f512, 0f3BBB989D, 0f3F000000;
	cvt.sat.f32.f32 	%f514, %f513;
	fma.rm.f32 	%f515, %f514, %f474, %f473;
	add.f32 	%f516, %f515, 0fCB40007F;
	neg.f32 	%f517, %f516;
	fma.rn.f32 	%f518, %f512, 0f3FB8AA3B, %f517;
	fma.rn.f32 	%f519, %f512, 0f32A57060, %f518;
	mov.b32 	%r236, %f515;
	shl.b32 	%r237, %r236, 23;
	mov.b32 	%f520, %r237;
	ex2.approx.ftz.f32 	%f521, %f519;
	mul.f32 	%f169, %f521, %f520;
	mul.f32 	%f170, %f1268, %f169;
	sub.f32 	%f522, %f1170, %f1250;
	fma.rn.f32 	%f523, %f522, 0f3BBB989D, 0f3F000000;
	cvt.sat.f32.f32 	%f524, %f523;
	fma.rm.f32 	%f525, %f524, %f474, %f473;
	add.f32 	%f526, %f525, 0fCB40007F;
	neg.f32 	%f527, %f526;
	fma.rn.f32 	%f528, %f522, 0f3FB8AA3B, %f527;
	fma.rn.f32 	%f529, %f522, 0f32A57060, %f528;
	mov.b32 	%r238, %f525;
	shl.b32 	%r239, %r238, 23;
	mov.b32 	%f530, %r239;
	ex2.approx.ftz.f32 	%f531, %f529;
	mul.f32 	%f171, %f531, %f530;
	mul.f32 	%f172, %f1269, %f171;
	sub.f32 	%f532, %f1169, %f1249;
	fma.rn.f32 	%f533, %f532, 0f3BBB989D, 0f3F000000;
	cvt.sat.f32.f32 	%f534, %f533;
	fma.rm.f32 	%f535, %f534, %f474, %f473;
	add.f32 	%f536, %f535, 0fCB40007F;
	neg.f32 	%f537, %f536;
	fma.rn.f32 	%f538, %f532, 0f3FB8AA3B, %f537;
	fma.rn.f32 	%f539, %f532, 0f32A57060, %f538;
	mov.b32 	%r240, %f535;
	shl.b32 	%r241, %r240, 23;
	mov.b32 	%f540, %r241;
	ex2.approx.ftz.f32 	%f541, %f539;
	mul.f32 	%f173, %f541, %f540;
	mul.f32 	%f174, %f1270, %f173;
	sub.f32 	%f175, %f1168, %f1248;
	mov.b32 	%r443, 0;
	@%p56 bra 	$L__BB1_23;
	setp.ge.s32 	%p73, %r23, %r56;
	add.s32 	%r242, %r33, %r30;
	add.s32 	%r243, %r22, %r33;
	add.s32 	%r244, %r24, %r33;
	ld.local.f32 	%f558, [%rd6];
	shl.b32 	%r245, %r243, 2;
	mov.u32 	%r246, smem;
	add.s32 	%r247, %r246, %r245;
	ld.shared.f32 	%f559, [%r247+55296];
	mul.f32 	%f560, %f336, %f559;
	setp.ge.s32 	%p74, %r242, %r56;
	selp.f32 	%f561, 0fC7435000, %f560, %p73;
	selp.f32 	%f562, 0fC7435000, %f561, %p74;
	sub.f32 	%f563, %f562, %f558;
	fma.rn.f32 	%f564, %f563, 0f3BBB989D, 0f3F000000;
	cvt.sat.f32.f32 	%f565, %f564;
	mov.f32 	%f566, 0f4B400001;
	mov.f32 	%f567, 0f437C0000;
	fma.rm.f32 	%f568, %f565, %f567, %f566;
	add.f32 	%f569, %f568, 0fCB40007F;
	neg.f32 	%f570, %f569;
	fma.rn.f32 	%f571, %f563, 0f3FB8AA3B, %f570;
	fma.rn.f32 	%f572, %f563, 0f32A57060, %f571;
	mov.b32 	%r248, %f568;
	shl.b32 	%r249, %r248, 23;
	mov.b32 	%f573, %r249;
	ex2.approx.ftz.f32 	%f574, %f572;
	mul.f32 	%f542, %f574, %f573;
	// begin inline asm
	{  cvt.rn.f16.f32 %rs1, %f542;}

	// end inline asm
	shl.b32 	%r250, %r244, 1;
	add.s32 	%r251, %r246, %r250;
	st.shared.u16 	[%r251+92160], %rs1;
	add.f32 	%f575, %f542, 0f00000000;
	add.s32 	%r252, %r242, 1;
	ld.shared.f32 	%f576, [%r247+55300];
	mul.f32 	%f577, %f336, %f576;
	setp.ge.s32 	%p75, %r252, %r56;
	selp.f32 	%f578, 0fC7435000, %f577, %p73;
	selp.f32 	%f579, 0fC7435000, %f578, %p75;
	sub.f32 	%f580, %f579, %f558;
	fma.rn.f32 	%f581, %f580, 0f3BBB989D, 0f3F000000;
	cvt.sat.f32.f32 	%f582, %f581;
	fma.rm.f32 	%f583, %f582, %f567, %f566;
	add.f32 	%f584, %f583, 0fCB40007F;
	neg.f32 	%f585, %f584;
	fma.rn.f32 	%f586, %f580, 0f3FB8AA3B, %f585;
	fma.rn.f32 	%f587, %f580, 0f32A57060, %f586;
	mov.b32 	%r253, %f583;
	shl.b32 	%r254, %r253, 23;
	mov.b32 	%f588, %r254;
	ex2.approx.ftz.f32 	%f589, %f587;
	mul.f32 	%f543, %f589, %f588;
	// begin inline asm
	{  cvt.rn.f16.f32 %rs2, %f543;}

	// end inline asm
	st.shared.u16 	[%r251+92162], %rs2;
	add.f32 	%f590, %f575, %f543;
	add.s32 	%r255, %r242, 2;
	ld.shared.f32 	%f591, [%r247+55304];
	mul.f32 	%f592, %f336, %f591;
	setp.ge.s32 	%p76, %r255, %r56;
	selp.f32 	%f593, 0fC7435000, %f592, %p73;
	selp.f32 	%f594, 0fC7435000, %f593, %p76;
	sub.f32 	%f595, %f594, %f558;
	fma.rn.f32 	%f596, %f595, 0f3BBB989D, 0f3F000000;
	cvt.sat.f32.f32 	%f597, %f596;
	fma.rm.f32 	%f598, %f597, %f567, %f566;
	add.f32 	%f599, %f598, 0fCB40007F;
	neg.f32 	%f600, %f599;
	fma.rn.f32 	%f601, %f595, 0f3FB8AA3B, %f600;
	fma.rn.f32 	%f602, %f595, 0f32A57060, %f601;
	mov.b32 	%r256, %f598;
	shl.b32 	%r257, %r256, 23;
	mov.b32 	%f603, %r257;
	ex2.approx.ftz.f32 	%f604, %f602;
	mul.f32 	%f544, %f604, %f603;
	// begin inline asm
	{  cvt.rn.f16.f32 %rs3, %f544;}

	// end inline asm
	st.shared.u16 	[%r251+92164], %rs3;
	add.f32 	%f605, %f590, %f544;
	add.s32 	%r258, %r242, 3;
	ld.shared.f32 	%f606, [%r247+55308];
	mul.f32 	%f607, %f336, %f606;
	setp.ge.s32 	%p77, %r258, %r56;
	selp.f32 	%f608, 0fC7435000, %f607, %p73;
	selp.f32 	%f609, 0fC7435000, %f608, %p77;
	sub.f32 	%f610, %f609, %f558;
	fma.rn.f32 	%f611, %f610, 0f3BBB989D, 0f3F000000;
	cvt.sat.f32.f32 	%f612, %f611;
	fma.rm.f32 	%f613, %f612, %f567, %f566;
	add.f32 	%f614, %f613, 0fCB40007F;
	neg.f32 	%f615, %f614;
	fma.rn.f32 	%f616, %f610, 0f3FB8AA3B, %f615;
	fma.rn.f32 	%f617, %f610, 0f32A57060, %f616;
	mov.b32 	%r259, %f613;
	shl.b32 	%r260, %r259, 23;
	mov.b32 	%f618, %r260;
	ex2.approx.ftz.f32 	%f619, %f617;
	mul.f32 	%f545, %f619, %f618;
	// begin inline asm
	{  cvt.rn.f16.f32 %rs4, %f545;}

	// end inline asm
	st.shared.u16 	[%r251+92166], %rs4;
	add.f32 	%f620, %f605, %f545;
	add.s32 	%r261, %r242, 4;
	ld.shared.f32 	%f621, [%r247+55312];
	mul.f32 	%f622, %f336, %f621;
	setp.ge.s32 	%p78, %r261, %r56;
	selp.f32 	%f623, 0fC7435000, %f622, %p73;
	selp.f32 	%f624, 0fC7435000, %f623, %p78;
	sub.f32 	%f625, %f624, %f558;
	fma.rn.f32 	%f626, %f625, 0f3BBB989D, 0f3F000000;
	cvt.sat.f32.f32 	%f627, %f626;
	fma.rm.f32 	%f628, %f627, %f567, %f566;
	add.f32 	%f629, %f628, 0fCB40007F;
	neg.f32 	%f630, %f629;
	fma.rn.f32 	%f631, %f625, 0f3FB8AA3B, %f630;
	fma.rn.f32 	%f632, %f625, 0f32A57060, %f631;
	mov.b32 	%r262, %f628;
	shl.b32 	%r263, %r262, 23;
	mov.b32 	%f633, %r263;
	ex2.approx.ftz.f32 	%f634, %f632;
	mul.f32 	%f546, %f634, %f633;
	// begin inline asm
	{  cvt.rn.f16.f32 %rs5, %f546;}

	// end inline asm
	st.shared.u16 	[%r251+92168], %rs5;
	add.f32 	%f635, %f620, %f546;
	add.s32 	%r264, %r242, 5;
	ld.shared.f32 	%f636, [%r247+55316];
	mul.f32 	%f637, %f336, %f636;
	setp.ge.s32 	%p79, %r264, %r56;
	selp.f32 	%f638, 0fC7435000, %f637, %p73;
	selp.f32 	%f639, 0fC7435000, %f638, %p79;
	sub.f32 	%f640, %f639, %f558;
	fma.rn.f32 	%f641, %f640, 0f3BBB989D, 0f3F000000;
	cvt.sat.f32.f32 	%f642, %f641;
	fma.rm.f32 	%f643, %f642, %f567, %f566;
	add.f32 	%f644, %f643, 0fCB40007F;
	neg.f32 	%f645, %f644;
	fma.rn.f32 	%f646, %f640, 0f3FB8AA3B, %f645;
	fma.rn.f32 	%f647, %f640, 0f32A57060, %f646;
	mov.b32 	%r265, %f643;
	shl.b32 	%r266, %r265, 23;
	mov.b32 	%f648, %r266;
	ex2.approx.ftz.f32 	%f649, %f647;
	mul.f32 	%f547, %f649, %f648;
	// begin inline asm
	{  cvt.rn.f16.f32 %rs6, %f547;}

	// end inline asm
	st.shared.u16 	[%r251+92170], %rs6;
	add.f32 	%f650, %f635, %f547;
	add.s32 	%r267, %r242, 6;
	ld.shared.f32 	%f651, [%r247+55320];
	mul.f32 	%f652, %f336, %f651;
	setp.ge.s32 	%p80, %r267, %r56;
	selp.f32 	%f653, 0fC7435000, %f652, %p73;
	selp.f32 	%f654, 0fC7435000, %f653, %p80;
	sub.f32 	%f655, %f654, %f558;
	fma.rn.f32 	%f656, %f655, 0f3BBB989D, 0f3F000000;
	cvt.sat.f32.f32 	%f657, %f656;
	fma.rm.f32 	%f658, %f657, %f567, %f566;
	add.f32 	%f659, %f658, 0fCB40007F;
	neg.f32 	%f660, %f659;
	fma.rn.f32 	%f661, %f655, 0f3FB8AA3B, %f660;
	fma.rn.f32 	%f662, %f655, 0f32A57060, %f661;
	mov.b32 	%r268, %f658;
	shl.b32 	%r269, %r268, 23;
	mov.b32 	%f663, %r269;
	ex2.approx.ftz.f32 	%f664, %f662;
	mul.f32 	%f548, %f664, %f663;
	// begin inline asm
	{  cvt.rn.f16.f32 %rs7, %f548;}

	// end inline asm
	st.shared.u16 	[%r251+92172], %rs7;
	add.f32 	%f665, %f650, %f548;
	add.s32 	%r270, %r242, 7;
	ld.shared.f32 	%f666, [%r247+55324];
	mul.f32 	%f667, %f336, %f666;
	setp.ge.s32 	%p81, %r270, %r56;
	selp.f32 	%f668, 0fC7435000, %f667, %p73;
	selp.f32 	%f669, 0fC7435000, %f668, %p81;
	sub.f32 	%f670, %f669, %f558;
	fma.rn.f32 	%f671, %f670, 0f3BBB989D, 0f3F000000;
	cvt.sat.f32.f32 	%f672, %f671;
	fma.rm.f32 	%f673, %f672, %f567, %f566;
	add.f32 	%f674, %f673, 0fCB40007F;
	neg.f32 	%f675, %f674;
	fma.rn.f32 	%f676, %f670, 0f3FB8AA3B, %f675;
	fma.rn.f32 	%f677, %f670, 0f32A57060, %f676;
	mov.b32 	%r271, %f673;
	shl.b32 	%r272, %r271, 23;
	mov.b32 	%f678, %r272;
	ex2.approx.ftz.f32 	%f679, %f677;
	mul.f32 	%f549, %f679, %f678;
	// begin inline asm
	{  cvt.rn.f16.f32 %rs8, %f549;}

	// end inline asm
	st.shared.u16 	[%r251+92174], %rs8;
	add.f32 	%f680, %f665, %f549;
	add.s32 	%r273, %r242, 8;
	ld.shared.f32 	%f681, [%r247+55328];
	mul.f32 	%f682, %f336, %f681;
	setp.ge.s32 	%p82, %r273, %r56;
	selp.f32 	%f683, 0fC7435000, %f682, %p73;
	selp.f32 	%f684, 0fC7435000, %f683, %p82;
	sub.f32 	%f685, %f684, %f558;
	fma.rn.f32 	%f686, %f685, 0f3BBB989D, 0f3F000000;
	cvt.sat.f32.f32 	%f687, %f686;
	fma.rm.f32 	%f688, %f687, %f567, %f566;
	add.f32 	%f689, %f688, 0fCB40007F;
	neg.f32 	%f690, %f689;
	fma.rn.f32 	%f691, %f685, 0f3FB8AA3B, %f690;
	fma.rn.f32 	%f692, %f685, 0f32A57060, %f691;
	mov.b32 	%r274, %f688;
	shl.b32 	%r275, %r274, 23;
	mov.b32 	%f693, %r275;
	ex2.approx.ftz.f32 	%f694, %f692;
	mul.f32 	%f550, %f694, %f693;
	// begin inline asm
	{  cvt.rn.f16.f32 %rs9, %f550;}

	// end inline asm
	st.shared.u16 	[%r251+92176], %rs9;
	add.f32 	%f695, %f680, %f550;
	add.s32 	%r276, %r242, 9;
	ld.shared.f32 	%f696, [%r247+55332];
	mul.f32 	%f697, %f336, %f696;
	setp.ge.s32 	%p83, %r276, %r56;
	selp.f32 	%f698, 0fC7435000, %f697, %p73;
	selp.f32 	%f699, 0fC7435000, %f698, %p83;
	sub.f32 	%f700, %f699, %f558;
	fma.rn.f32 	%f701, %f700, 0f3BBB989D, 0f3F000000;
	cvt.sat.f32.f32 	%f702, %f701;
	fma.rm.f32 	%f703, %f702, %f567, %f566;
	add.f32 	%f704, %f703, 0fCB40007F;
	neg.f32 	%f705, %f704;
	fma.rn.f32 	%f706, %f700, 0f3FB8AA3B, %f705;
	fma.rn.f32 	%f707, %f700, 0f32A57060, %f706;
	mov.b32 	%r277, %f703;
	shl.b32 	%r278, %r277, 23;
	mov.b32 	%f708, %r278;
	ex2.approx.ftz.f32 	%f709, %f707;
	mul.f32 	%f551, %f709, %f708;
	// begin inline asm
	{  cvt.rn.f16.f32 %rs10, %f551;}

	// end inline asm
	st.shared.u16 	[%r251+92178], %rs10;
	add.f32 	%f710, %f695, %f551;
	add.s32 	%r279, %r242, 10;
	ld.shared.f32 	%f711, [%r247+55336];
	mul.f32 	%f712, %f336, %f711;
	setp.ge.s32 	%p84, %r279, %r56;
	selp.f32 	%f713, 0fC7435000, %f712, %p73;
	selp.f32 	%f714, 0fC7435000, %f713, %p84;
	sub.f32 	%f715, %f714, %f558;
	fma.rn.f32 	%f716, %f715, 0f3BBB989D, 0f3F000000;
	cvt.sat.f32.f32 	%f717, %f716;
	fma.rm.f32 	%f718, %f717, %f567, %f566;
	add.f32 	%f719, %f718, 0fCB40007F;
	neg.f32 	%f720, %f719;
	fma.rn.f32 	%f721, %f715, 0f3FB8AA3B, %f720;
	fma.rn.f32 	%f722, %f715, 0f32A57060, %f721;
	mov.b32 	%r280, %f718;
	shl.b32 	%r281, %r280, 23;
	mov.b32 	%f723, %r281;
	ex2.approx.ftz.f32 	%f724, %f722;
	mul.f32 	%f552, %f724, %f723;
	// begin inline asm
	{  cvt.rn.f16.f32 %rs11, %f552;}

	// end inline asm
	st.shared.u16 	[%r251+92180], %rs11;
	add.f32 	%f725, %f710, %f552;
	add.s32 	%r282, %r242, 11;
	ld.shared.f32 	%f726, [%r247+55340];
	mul.f32 	%f727, %f336, %f726;
	setp.ge.s32 	%p85, %r282, %r56;
	selp.f32 	%f728, 0fC7435000, %f727, %p73;
	selp.f32 	%f729, 0fC7435000, %f728, %p85;
	sub.f32 	%f730, %f729, %f558;
	fma.rn.f32 	%f731, %f730, 0f3BBB989D, 0f3F000000;
	cvt.sat.f32.f32 	%f732, %f731;
	fma.rm.f32 	%f733, %f732, %f567, %f566;
	add.f32 	%f734, %f733, 0fCB40007F;
	neg.f32 	%f735, %f734;
	fma.rn.f32 	%f736, %f730, 0f3FB8AA3B, %f735;
	fma.rn.f32 	%f737, %f730, 0f32A57060, %f736;
	mov.b32 	%r283, %f733;
	shl.b32 	%r284, %r283, 23;
	mov.b32 	%f738, %r284;
	ex2.approx.ftz.f32 	%f739, %f737;
	mul.f32 	%f553, %f739, %f738;
	// begin inline asm
	{  cvt.rn.f16.f32 %rs12, %f553;}

	// end inline asm
	st.shared.u16 	[%r251+92182], %rs12;
	add.f32 	%f740, %f725, %f553;
	add.s32 	%r285, %r242, 12;
	ld.shared.f32 	%f741, [%r247+55344];
	mul.f32 	%f742, %f336, %f741;
	setp.ge.s32 	%p86, %r285, %r56;
	selp.f32 	%f743, 0fC7435000, %f742, %p73;
	selp.f32 	%f744, 0fC7435000, %f743, %p86;
	sub.f32 	%f745, %f744, %f558;
	fma.rn.f32 	%f746, %f745, 0f3BBB989D, 0f3F000000;
	cvt.sat.f32.f32 	%f747, %f746;
	fma.rm.f32 	%f748, %f747, %f567, %f566;
	add.f32 	%f749, %f748, 0fCB40007F;
	neg.f32 	%f750, %f749;
	fma.rn.f32 	%f751, %f745, 0f3FB8AA3B, %f750;
	fma.rn.f32 	%f752, %f745, 0f32A57060, %f751;
	mov.b32 	%r286, %f748;
	shl.b32 	%r287, %r286, 23;
	mov.b32 	%f753, %r287;
	ex2.approx.ftz.f32 	%f754, %f752;
	mul.f32 	%f554, %f754, %f753;
	// begin inline asm
	{  cvt.rn.f16.f32 %rs13, %f554;}

	// end inline asm
	st.shared.u16 	[%r251+92184], %rs13;
	add.f32 	%f755, %f740, %f554;
	add.s32 	%r288, %r242, 13;
	ld.shared.f32 	%f756, [%r247+55348];
	mul.f32 	%f757, %f336, %f756;
	setp.ge.s32 	%p87, %r288, %r56;
	selp.f32 	%f758, 0fC7435000, %f757, %p73;
	selp.f32 	%f759, 0fC7435000, %f758, %p87;
	sub.f32 	%f760, %f759, %f558;
	fma.rn.f32 	%f761, %f760, 0f3BBB989D, 0f3F000000;
	cvt.sat.f32.f32 	%f762, %f761;
	fma.rm.f32 	%f763, %f762, %f567, %f566;
	add.f32 	%f764, %f763, 0fCB40007F;
	neg.f32 	%f765, %f764;
	fma.rn.f32 	%f766, %f760, 0f3FB8AA3B, %f765;
	fma.rn.f32 	%f767, %f760, 0f32A57060, %f766;
	mov.b32 	%r289, %f763;
	shl.b32 	%r290, %r289, 23;
	mov.b32 	%f768, %r290;
	ex2.approx.ftz.f32 	%f769, %f767;
	mul.f32 	%f555, %f769, %f768;
	// begin inline asm
	{  cvt.rn.f16.f32 %rs14, %f555;}

	// end inline asm
	st.shared.u16 	[%r251+92186], %rs14;
	add.f32 	%f770, %f755, %f555;
	add.s32 	%r291, %r242, 14;
	ld.shared.f32 	%f771, [%r247+55352];
	mul.f32 	%f772, %f336, %f771;
	setp.ge.s32 	%p88, %r291, %r56;
	selp.f32 	%f773, 0fC7435000, %f772, %p73;
	selp.f32 	%f774, 0fC7435000, %f773, %p88;
	sub.f32 	%f775, %f774, %f558;
	fma.rn.f32 	%f776, %f775, 0f3BBB989D, 0f3F000000;
	cvt.sat.f32.f32 	%f777, %f776;
	fma.rm.f32 	%f778, %f777, %f567, %f566;
	add.f32 	%f779, %f778, 0fCB40007F;
	neg.f32 	%f780, %f779;
	fma.rn.f32 	%f781, %f775, 0f3FB8AA3B, %f780;
	fma.rn.f32 	%f782, %f775, 0f32A57060, %f781;
	mov.b32 	%r292, %f778;
	shl.b32 	%r293, %r292, 23;
	mov.b32 	%f783, %r293;
	ex2.approx.ftz.f32 	%f784, %f782;
	mul.f32 	%f556, %f784, %f783;
	// begin inline asm
	{  cvt.rn.f16.f32 %rs15, %f556;}

	// end inline asm
	st.shared.u16 	[%r251+92188], %rs15;
	add.f32 	%f785, %f770, %f556;
	add.s32 	%r294, %r242, 15;
	ld.shared.f32 	%f786, [%r247+55356];
	mul.f32 	%f787, %f336, %f786;
	setp.ge.s32 	%p89, %r294, %r56;
	selp.f32 	%f788, 0fC7435000, %f787, %p73;
	selp.f32 	%f789, 0fC7435000, %f788, %p89;
	sub.f32 	%f790, %f789, %f558;
	fma.rn.f32 	%f791, %f790, 0f3BBB989D, 0f3F000000;
	cvt.sat.f32.f32 	%f792, %f791;
	fma.rm.f32 	%f793, %f792, %f567, %f566;
	add.f32 	%f794, %f793, 0fCB40007F;
	neg.f32 	%f795, %f794;
	fma.rn.f32 	%f796, %f790, 0f3FB8AA3B, %f795;
	fma.rn.f32 	%f797, %f790, 0f32A57060, %f796;
	mov.b32 	%r295, %f793;
	shl.b32 	%r296, %r295, 23;
	mov.b32 	%f798, %r296;
	ex2.approx.ftz.f32 	%f799, %f797;
	mul.f32 	%f557, %f799, %f798;
	// begin inline asm
	{  cvt.rn.f16.f32 %rs16, %f557;}

	// end inline asm
	st.shared.u16 	[%r251+92190], %rs16;
	add.f32 	%f800, %f785, %f557;
	mov.b32 	%r443, %f800;
$L__BB1_23:
	fma.rn.f32 	%f801, %f175, 0f3BBB989D, 0f3F000000;
	cvt.sat.f32.f32 	%f802, %f801;
	mov.f32 	%f803, 0f4B400001;
	mov.f32 	%f804, 0f437C0000;
	fma.rm.f32 	%f805, %f802, %f804, %f803;
	add.f32 	%f806, %f805, 0fCB40007F;
	neg.f32 	%f807, %f806;
	fma.rn.f32 	%f808, %f175, 0f3FB8AA3B, %f807;
	fma.rn.f32 	%f809, %f175, 0f32A57060, %f808;
	ex2.approx.ftz.f32 	%f810, %f809;
	mov.b32 	%r297, %f805;
	shl.b32 	%r298, %r297, 23;
	mov.b32 	%f811, %r298;
	mul.f32 	%f812, %f810, %f811;
	bar.warp.sync 	-1;
	shfl.sync.idx.b32	%r299|%p90, %r443, 0, 31, -1;
	mov.b32 	%f813, %r299;
	fma.rn.f32 	%f1231, %f1231, %f161, %f813;
	shfl.sync.idx.b32	%r300|%p91, %r443, 1, 31, -1;
	mov.b32 	%f814, %r300;
	fma.rn.f32 	%f1230, %f1230, %f163, %f814;
	shfl.sync.idx.b32	%r301|%p92, %r443, 2, 31, -1;
	mov.b32 	%f815, %r301;
	fma.rn.f32 	%f1229, %f1229, %f165, %f815;
	shfl.sync.idx.b32	%r302|%p93, %r443, 3, 31, -1;
	mov.b32 	%f816, %r302;
	fma.rn.f32 	%f1228, %f1228, %f167, %f816;
	shfl.sync.idx.b32	%r303|%p94, %r443, 4, 31, -1;
	mov.b32 	%f817, %r303;
	fma.rn.f32 	%f1227, %f1227, %f169, %f817;
	shfl.sync.idx.b32	%r304|%p95, %r443, 5, 31, -1;
	mov.b32 	%f818, %r304;
	fma.rn.f32 	%f1226, %f1226, %f171, %f818;
	shfl.sync.idx.b32	%r305|%p96, %r443, 6, 31, -1;
	mov.b32 	%f819, %r305;
	fma.rn.f32 	%f1225, %f1225, %f173, %f819;
	shfl.sync.idx.b32	%r306|%p97, %r443, 7, 31, -1;
	mov.b32 	%f820, %r306;
	fma.rn.f32 	%f1224, %f1224, %f812, %f820;
	shfl.sync.idx.b32	%r307|%p98, %r443, 8, 31, -1;
	mov.b32 	%f821, %r307;
	sub.f32 	%f822, %f1176, %f1256;
	fma.rn.f32 	%f823, %f822, 0f3BBB989D, 0f3F000000;
	cvt.sat.f32.f32 	%f824, %f823;
	fma.rm.f32 	%f825, %f824, %f804, %f803;
	add.f32 	%f826, %f825, 0fCB40007F;
	neg.f32 	%f827, %f826;
	fma.rn.f32 	%f828, %f822, 0f3FB8AA3B, %f827;
	fma.rn.f32 	%f829, %f822, 0f32A57060, %f828;
	mov.b32 	%r308, %f825;
	shl.b32 	%r309, %r308, 23;
	mov.b32 	%f830, %r309;
	ex2.approx.ftz.f32 	%f831, %f829;
	mul.f32 	%f832, %f831, %f830;
	fma.rn.f32 	%f1223, %f1223, %f832, %f821;
	shfl.sync.idx.b32	%r310|%p99, %r443, 9, 31, -1;
	mov.b32 	%f833, %r310;
	sub.f32 	%f834, %f1177, %f1257;
	fma.rn.f32 	%f835, %f834, 0f3BBB989D, 0f3F000000;
	cvt.sat.f32.f32 	%f836, %f835;
	fma.rm.f32 	%f837, %f836, %f804, %f803;
	add.f32 	%f838, %f837, 0fCB40007F;
	neg.f32 	%f839, %f838;
	fma.rn.f32 	%f840, %f834, 0f3FB8AA3B, %f839;
	fma.rn.f32 	%f841, %f834, 0f32A57060, %f840;
	mov.b32 	%r311, %f837;
	shl.b32 	%r312, %r311, 23;
	mov.b32 	%f842, %r312;
	ex2.approx.ftz.f32 	%f843, %f841;
	mul.f32 	%f844, %f843, %f842;
	fma.rn.f32 	%f1222, %f1222, %f844, %f833;
	shfl.sync.idx.b32	%r313|%p100, %r443, 10, 31, -1;
	mov.b32 	%f845, %r313;
	sub.f32 	%f846, %f1178, %f1258;
	fma.rn.f32 	%f847, %f846, 0f3BBB989D, 0f3F000000;
	cvt.sat.f32.f32 	%f848, %f847;
	fma.rm.f32 	%f849, %f848, %f804, %f803;
	add.f32 	%f850, %f849, 0fCB40007F;
	neg.f32 	%f851, %f850;
	fma.rn.f32 	%f852, %f846, 0f3FB8AA3B, %f851;
	fma.rn.f32 	%f853, %f846, 0f32A57060, %f852;
	mov.b32 	%r314, %f849;
	shl.b32 	%r315, %r314, 23;
	mov.b32 	%f854, %r315;
	ex2.approx.ftz.f32 	%f855, %f853;
	mul.f32 	%f856, %f855, %f854;
	fma.rn.f32 	%f1221, %f1221, %f856, %f845;
	shfl.sync.idx.b32	%r316|%p101, %r443, 11, 31, -1;
	mov.b32 	%f857, %r316;
	sub.f32 	%f858, %f1179, %f1259;
	fma.rn.f32 	%f859, %f858, 0f3BBB989D, 0f3F000000;
	cvt.sat.f32.f32 	%f860, %f859;
	fma.rm.f32 	%f861, %f860, %f804, %f803;
	add.f32 	%f862, %f861, 0fCB40007F;
	neg.f32 	%f863, %f862;
	fma.rn.f32 	%f864, %f858, 0f3FB8AA3B, %f863;
	fma.rn.f32 	%f865, %f858, 0f32A57060, %f864;
	mov.b32 	%r317, %f861;
	shl.b32 	%r318, %r317, 23;
	mov.b32 	%f866, %r318;
	ex2.approx.ftz.f32 	%f867, %f865;
	mul.f32 	%f868, %f867, %f866;
	fma.rn.f32 	%f1220, %f1220, %f868, %f857;
	shfl.sync.idx.b32	%r319|%p102, %r443, 12, 31, -1;
	mov.b32 	%f869, %r319;
	sub.f32 	%f870, %f1180, %f1260;
	fma.rn.f32 	%f871, %f870, 0f3BBB989D, 0f3F000000;
	cvt.sat.f32.f32 	%f872, %f871;
	fma.rm.f32 	%f873, %f872, %f804, %f803;
	add.f32 	%f874, %f873, 0fCB40007F;
	neg.f32 	%f875, %f874;
	fma.rn.f32 	%f876, %f870, 0f3FB8AA3B, %f875;
	fma.rn.f32 	%f877, %f870, 0f32A57060, %f876;
	mov.b32 	%r320, %f873;
	shl.b32 	%r321, %r320, 23;
	mov.b32 	%f878, %r321;
	ex2.approx.ftz.f32 	%f879, %f877;
	mul.f32 	%f880, %f879, %f878;
	fma.rn.f32 	%f1219, %f1219, %f880, %f869;
	shfl.sync.idx.b32	%r322|%p103, %r443, 13, 31, -1;
	mov.b32 	%f881, %r322;
	sub.f32 	%f882, %f1181, %f1261;
	fma.rn.f32 	%f883, %f882, 0f3BBB989D, 0f3F000000;
	cvt.sat.f32.f32 	%f884, %f883;
	fma.rm.f32 	%f885, %f884, %f804, %f803;
	add.f32 	%f886, %f885, 0fCB40007F;
	neg.f32 	%f887, %f886;
	fma.rn.f32 	%f888, %f882, 0f3FB8AA3B, %f887;
	fma.rn.f32 	%f889, %f882, 0f32A57060, %f888;
	mov.b32 	%r323, %f885;
	shl.b32 	%r324, %r323, 23;
	mov.b32 	%f890, %r324;
	ex2.approx.ftz.f32 	%f891, %f889;
	mul.f32 	%f892, %f891, %f890;
	fma.rn.f32 	%f1218, %f1218, %f892, %f881;
	shfl.sync.idx.b32	%r325|%p104, %r443, 14, 31, -1;
	mov.b32 	%f893, %r325;
	sub.f32 	%f894, %f1182, %f1262;
	fma.rn.f32 	%f895, %f894, 0f3BBB989D, 0f3F000000;
	cvt.sat.f32.f32 	%f896, %f895;
	fma.rm.f32 	%f897, %f896, %f804, %f803;
	add.f32 	%f898, %f897, 0fCB40007F;
	neg.f32 	%f899, %f898;
	fma.rn.f32 	%f900, %f894, 0f3FB8AA3B, %f899;
	fma.rn.f32 	%f901, %f894, 0f32A57060, %f900;
	mov.b32 	%r326, %f897;
	shl.b32 	%r327, %r326, 23;
	mov.b32 	%f902, %r327;
	ex2.approx.ftz.f32 	%f903, %f901;
	mul.f32 	%f904, %f903, %f902;
	fma.rn.f32 	%f1217, %f1217, %f904, %f893;
	shfl.sync.idx.b32	%r328|%p105, %r443, 15, 31, -1;
	mov.b32 	%f905, %r328;
	sub.f32 	%f906, %f1183, %f1263;
	fma.rn.f32 	%f907, %f906, 0f3BBB989D, 0f3F000000;
	cvt.sat.f32.f32 	%f908, %f907;
	fma.rm.f32 	%f909, %f908, %f804, %f803;
	add.f32 	%f910, %f909, 0fCB40007F;
	neg.f32 	%f911, %f910;
	fma.rn.f32 	%f912, %f906, 0f3FB8AA3B, %f911;
	fma.rn.f32 	%f913, %f906, 0f32A57060, %f912;
	mov.b32 	%r329, %f909;
	shl.b32 	%r330, %r329, 23;
	mov.b32 	%f914, %r330;
	ex2.approx.ftz.f32 	%f915, %f913;
	mul.f32 	%f916, %f915, %f914;
	fma.rn.f32 	%f1216, %f1216, %f916, %f905;
	shl.b32 	%r331, %r3, 7;
	sub.s32 	%r332, %r34, %r331;
	shl.b32 	%r333, %r332, 1;
	mov.u32 	%r334, smem;
	add.s32 	%r335, %r334, %r333;
	add.s32 	%r336, %r335, 92160;
	mov.b32 	%r337, 64;
	wmma.load.a.sync.aligned.row.m16n16k16.shared.f16 	{%r338, %r339, %r340, %r341, %r342, %r343, %r344, %r345}, [%r336], %r337;
	add.s32 	%r346, %r32, 27648;
	mov.b32 	%r347, 72;
	wmma.load.b.sync.aligned.row.m16n16k16.shared.f16 	{%r348, %r349, %r350, %r351, %r352, %r353, %r354, %r355}, [%r346], %r347;
	mul.f32 	%f917, %f1271, %f812;
	wmma.mma.sync.aligned.row.row.m16n16k16.f32.f32 {%f1264, %f1265, %f1266, %f1267, %f1268, %f1269, %f1270, %f1271}, {%r338, %r339, %r340, %r341, %r342, %r343, %r344, %r345}, {%r348, %r349, %r350, %r351, %r352, %r353, %r354, %r355}, {%f162, %f164, %f166, %f168, %f170, %f172, %f174, %f917};
	add.s32 	%r356, %r32, 27680;
	wmma.load.b.sync.aligned.row.m16n16k16.shared.f16 	{%r357, %r358, %r359, %r360, %r361, %r362, %r363, %r364}, [%r356], %r347;
	mul.f32 	%f918, %f1279, %f812;
	mul.f32 	%f919, %f1278, %f173;
	mul.f32 	%f920, %f1277, %f171;
	mul.f32 	%f921, %f1276, %f169;
	mul.f32 	%f922, %f1275, %f167;
	mul.f32 	%f923, %f1274, %f165;
	mul.f32 	%f924, %f1273, %f163;
	mul.f32 	%f925, %f1272, %f161;
	wmma.mma.sync.aligned.row.row.m16n16k16.f32.f32 {%f1272, %f1273, %f1274, %f1275, %f1276, %f1277, %f1278, %f1279}, {%r338, %r339, %r340, %r341, %r342, %r343, %r344, %r345}, {%r357, %r358, %r359, %r360, %r361, %r362, %r363, %r364}, {%f925, %f924, %f923, %f922, %f921, %f920, %f919, %f918};
	add.s32 	%r365, %r32, 27712;
	wmma.load.b.sync.aligned.row.m16n16k16.shared.f16 	{%r366, %r367, %r368, %r369, %r370, %r371, %r372, %r373}, [%r365], %r347;
	mul.f32 	%f926, %f1287, %f812;
	mul.f32 	%f927, %f1286, %f173;
	mul.f32 	%f928, %f1285, %f171;
	mul.f32 	%f929, %f1284, %f169;
	mul.f32 	%f930, %f1283, %f167;
	mul.f32 	%f931, %f1282, %f165;
	mul.f32 	%f932, %f1281, %f163;
	mul.f32 	%f933, %f1280, %f161;
	wmma.mma.sync.aligned.row.row.m16n16k16.f32.f32 {%f1280, %f1281, %f1282, %f1283, %f1284, %f1285, %f1286, %f1287}, {%r338, %r339, %r340, %r341, %r342, %r343, %r344, %r345}, {%r366, %r367, %r368, %r369, %r370, %r371, %r372, %r373}, {%f933, %f932, %f931, %f930, %f929, %f928, %f927, %f926};
	add.s32 	%r374, %r32, 27744;
	wmma.load.b.sync.aligned.row.m16n16k16.shared.f16 	{%r375, %r376, %r377, %r378, %r379, %r380, %r381, %r382}, [%r374], %r347;
	mul.f32 	%f934, %f1295, %f812;
	mul.f32 	%f935, %f1294, %f173;
	mul.f32 	%f936, %f1293, %f171;
	mul.f32 	%f937, %f1292, %f169;
	mul.f32 	%f938, %f1291, %f167;
	mul.f32 	%f939, %f1290, %f165;
	mul.f32 	%f940, %f1289, %f163;
	mul.f32 	%f941, %f1288, %f161;
	wmma.mma.sync.aligned.row.row.m16n16k16.f32.f32 {%f1288, %f1289, %f1290, %f1291, %f1292, %f1293, %f1294, %f1295}, {%r338, %r339, %r340, %r341, %r342, %r343, %r344, %r345}, {%r375, %r376, %r377, %r378, %r379, %r380, %r381, %r382}, {%f941, %f940, %f939, %f938, %f937, %f936, %f935, %f934};
	add.s32 	%r441, %r441, 1;
	setp.eq.s32 	%p106, %r441, 4;
	mov.f32 	%f1168, %f1248;
	mov.f32 	%f1169, %f1249;
	mov.f32 	%f1170, %f1250;
	mov.f32 	%f1171, %f1251;
	mov.f32 	%f1172, %f1252;
	mov.f32 	%f1173, %f1253;
	mov.f32 	%f1174, %f1254;
	mov.f32 	%f1175, %f1255;
	mov.f32 	%f1176, %f1256;
	mov.f32 	%f1177, %f1257;
	mov.f32 	%f1178, %f1258;
	mov.f32 	%f1179, %f1259;
	mov.f32 	%f1180, %f1260;
	mov.f32 	%f1181, %f1261;
	mov.f32 	%f1182, %f1262;
	mov.f32 	%f1183, %f1263;
	@%p106 bra 	$L__BB1_37;
	bra.uni 	$L__BB1_19;
$L__BB1_24:
	add.s32 	%r40, %r440, 2;
	setp.ge.s32 	%p107, %r40, %r5;
	@%p107 bra 	$L__BB1_36;
	mul.hi.u32 	%r383, %r40, -1431655765;
	shr.u32 	%r384, %r383, 1;
	mul.lo.s32 	%r385, %r384, 3;
	sub.s32 	%r386, %r40, %r385;
	mul.lo.s32 	%r387, %r386, 4608;
	shl.b32 	%r41, %r40, 6;
	or.b32  	%r42, %r26, %r387;
	mov.u32 	%r444, %r25;
$L__BB1_26:
	setp.ge.s32 	%p108, %r26, %r57;
	shr.u32 	%r44, %r444, 6;
	add.s32 	%r45, %r44, %r41;
	setp.ge.s32 	%p109, %r45, %r56;
	or.pred  	%p110, %p108, %p109;
	@%p110 bra 	$L__BB1_28;
	mad.lo.s32 	%r390, %r44, 72, %r42;
	shl.b32 	%r391, %r390, 1;
	cvt.u64.u32 	%rd45, %r391;
	mov.u32 	%r392, smem;
	cvt.u64.u32 	%rd46, %r392;
	cvta.shared.u64 	%rd47, %rd46;
	mad.lo.s32 	%r393, %r45, %r57, %r26;
	mul.wide.s32 	%rd48, %r393, 2;
	add.s64 	%rd43, %rd4, %rd48;
	cvt.u32.u64 	%r394, %rd45;
	cvt.u32.u64 	%r395, %rd47;
	add.s32 	%r388, %r395, %r394;
	// begin inline asm
	cp.async.cg.shared.global [%r388], [%rd43], 16;
	// end inline asm
	add.s64 	%rd44, %rd5, %rd48;
	add.s32 	%r389, %r388, 27648;
	// begin inline asm
	cp.async.cg.shared.global [%r389], [%rd44], 16;
	// end inline asm
$L__BB1_28:
	setp.ge.s32 	%p111, %r26, %r57;
	add.s32 	%r396, %r444, 256;
	shr.u32 	%r46, %r396, 6;
	add.s32 	%r47, %r46, %r41;
	setp.ge.s32 	%p112, %r47, %r56;
	or.pred  	%p113, %p111, %p112;
	@%p113 bra 	$L__BB1_30;
	mad.lo.s32 	%r399, %r46, 72, %r42;
	shl.b32 	%r400, %r399, 1;
	cvt.u64.u32 	%rd51, %r400;
	mov.u32 	%r401, smem;
	cvt.u64.u32 	%rd52, %r401;
	cvta.shared.u64 	%rd53, %rd52;
	mad.lo.s32 	%r402, %r47, %r57, %r26;
	mul.wide.s32 	%rd54, %r402, 2;
	add.s64 	%rd49, %rd4, %rd54;
	cvt.u32.u64 	%r403, %rd51;
	cvt.u32.u64 	%r404, %rd53;
	add.s32 	%r397, %r404, %r403;
	// begin inline asm
	cp.async.cg.shared.global [%r397], [%rd49], 16;
	// end inline asm
	add.s64 	%rd50, %rd5, %rd54;
	add.s32 	%r398, %r397, 27648;
	// begin inline asm
	cp.async.cg.shared.global [%r398], [%rd50], 16;
	// end inline asm
$L__BB1_30:
	setp.ge.s32 	%p114, %r26, %r57;
	add.s32 	%r405, %r444, 512;
	shr.u32 	%r48, %r405, 6;
	add.s32 	%r49, %r48, %r41;
	setp.ge.s32 	%p115, %r49, %r56;
	or.pred  	%p116, %p114, %p115;
	@%p116 bra 	$L__BB1_32;
	mad.lo.s32 	%r408, %r48, 72, %r42;
	shl.b32 	%r409, %r408, 1;
	cvt.u64.u32 	%rd57, %r409;
	mov.u32 	%r410, smem;
	cvt.u64.u32 	%rd58, %r410;
	cvta.shared.u64 	%rd59, %rd58;
	mad.lo.s32 	%r411, %r49, %r57, %r26;
	mul.wide.s32 	%rd60, %r411, 2;
	add.s64 	%rd55, %rd4, %rd60;
	cvt.u32.u64 	%r412, %rd57;
	cvt.u32.u64 	%r413, %rd59;
	add.s32 	%r406, %r413, %r412;
	// begin inline asm
	cp.async.cg.shared.global [%r406], [%rd55], 16;
	// end inline asm
	add.s64 	%rd56, %rd5, %rd60;
	add.s32 	%r407, %r406, 27648;
	// begin inline asm
	cp.async.cg.shared.global [%r407], [%rd56], 16;
	// end inline asm
$L__BB1_32:
	setp.ge.s32 	%p117, %r26, %r57;
	add.s32 	%r414, %r444, 768;
	shr.u32 	%r50, %r414, 6;
	add.s32 	%r51, %r50, %r41;
	setp.ge.s32 	%p118, %r51, %r56;
	or.pred  	%p119, %p117, %p118;
	@%p119 bra 	$L__BB1_34;
	mad.lo.s32 	%r417, %r50, 72, %r42;
	shl.b32 	%r418, %r417, 1;
	cvt.u64.u32 	%rd63, %r418;
	mov.u32 	%r419, smem;
	cvt.u64.u32 	%rd64, %r419;
	cvta.shared.u64 	%rd65, %rd64;
	mad.lo.s32 	%r420, %r51, %r57, %r26;
	mul.wide.s32 	%rd66, %r420, 2;
	add.s64 	%rd61, %rd4, %rd66;
	cvt.u32.u64 	%r421, %rd63;
	cvt.u32.u64 	%r422, %rd65;
	add.s32 	%r415, %r422, %r421;
	// begin inline asm
	cp.async.cg.shared.global [%r415], [%rd61], 16;
	// end inline asm
	add.s64 	%rd62, %rd5, %rd66;
	add.s32 	%r416, %r415, 27648;
	// begin inline asm
	cp.async.cg.shared.global [%r416], [%rd62], 16;
	// end inline asm
$L__BB1_34:
	add.s32 	%r52, %r444, 1024;
	setp.lt.u32 	%p120, %r444, 3072;
	mov.u32 	%r444, %r52;
	@%p120 bra 	$L__BB1_26;
	// begin inline asm
	cp.async.commit_group;
	// end inline asm
	// begin inline asm
	cp.async.wait_group 1;
	// end inline asm
	bra.uni 	$L__BB1_37;
$L__BB1_36:
	// begin inline asm
	cp.async.wait_group 0;
	// end inline asm
$L__BB1_37:
	bar.sync 	0;
	add.s32 	%r440, %r440, 1;
	setp.ne.s32 	%p121, %r440, %r27;
	@%p121 bra 	$L__BB1_17;
	st.local.v4.f32 	[%rd1], {%f1231, %f1230, %f1229, %f1228};
	st.local.v4.f32 	[%rd1+16], {%f1227, %f1226, %f1225, %f1224};
	st.local.v4.f32 	[%rd1+32], {%f1223, %f1222, %f1221, %f1220};
	st.local.v4.f32 	[%rd1+48], {%f1219, %f1218, %f1217, %f1216};
$L__BB1_39:
	setp.lt.u32 	%p122, %r1, 32;
	setp.ge.s32 	%p123, %r4, %r56;
	or.pred  	%p124, %p122, %p123;
	@%p124 bra 	$L__BB1_42;
	shl.b32 	%r54, %r3, 10;
	shl.b32 	%r423, %r3, 12;
	mov.u32 	%r424, smem;
	add.s32 	%r425, %r424, %r423;
	add.s32 	%r426, %r425, 124928;
	mov.b32 	%r427, 64;
	wmma.store.d.sync.aligned.row.m16n16k16.shared.f32 	[%r426], {%f1264, %f1265, %f1266, %f1267, %f1268, %f1269, %f1270, %f1271}, %r427;
	add.s32 	%r428, %r425, 124992;
	wmma.store.d.sync.aligned.row.m16n16k16.shared.f32 	[%r428], {%f1272, %f1273, %f1274, %f1275, %f1276, %f1277, %f1278, %f1279}, %r427;
	add.s32 	%r429, %r425, 125056;
	wmma.store.d.sync.aligned.row.m16n16k16.shared.f32 	[%r429], {%f1280, %f1281, %f1282, %f1283, %f1284, %f1285, %f1286, %f1287}, %r427;
	add.s32 	%r430, %r425, 125120;
	wmma.store.d.sync.aligned.row.m16n16k16.shared.f32 	[%r430], {%f1288, %f1289, %f1290, %f1291, %f1292, %f1293, %f1294, %f1295}, %r427;
	bar.warp.sync 	-1;
	setp.gt.u32 	%p125, %r2, 15;
	add.s32 	%r55, %r4, %r2;
	setp.ge.s32 	%p126, %r55, %r56;
	or.pred  	%p127, %p125, %p126;
	@%p127 bra 	$L__BB1_42;
	mul.wide.u32 	%rd67, %r2, 4;
	add.s64 	%rd68, %rd1, %rd67;
	ld.local.f32 	%f1006, [%rd68];
	shl.b32 	%r432, %r2, 6;
	add.s32 	%r433, %r54, %r432;
	mul.lo.s32 	%r434, %r57, %r55;
	cvt.s64.s32 	%rd69, %r434;
	add.s64 	%rd70, %rd3, %rd69;
	add.f32 	%f1007, %f1006, 0f358637BD;
	shl.b32 	%r435, %r433, 2;
	add.s32 	%r437, %r424, %r435;
	ld.shared.v4.f32 	{%f1008, %f1009, %f1010, %f1011}, [%r437+124928];
	div.rn.f32 	%f942, %f1008, %f1007;
	// begin inline asm
	{  cvt.rn.f16.f32 %rs17, %f942;}

	// end inline asm
	cvta.to.global.u64 	%rd71, %rd7;
	shl.b64 	%rd72, %rd70, 1;
	add.s64 	%rd73, %rd71, %rd72;
	st.global.u16 	[%rd73], %rs17;
	div.rn.f32 	%f943, %f1009, %f1007;
	// begin inline asm
	{  cvt.rn.f16.f32 %rs18, %f943;}

	// end inline asm
	st.global.u16 	[%rd73+2], %rs18;
	div.rn.f32 	%f944, %f1010, %f1007;
	// begin inline asm
	{  cvt.rn.f16.f32 %rs19, %f944;}

	// end inline asm
	st.global.u16 	[%rd73+4], %rs19;
	div.rn.f32 	%f945, %f1011, %f1007;
	// begin inline asm
	{  cvt.rn.f16.f32 %rs20, %f945;}

	// end inline asm
	st.global.u16 	[%rd73+6], %rs20;
	ld.shared.v4.f32 	{%f1012, %f1013, %f1014, %f1015}, [%r437+124944];
	div.rn.f32 	%f946, %f1012, %f1007;
	// begin inline asm
	{  cvt.rn.f16.f32 %rs21, %f946;}

	// end inline asm
	st.global.u16 	[%rd73+8], %rs21;
	div.rn.f32 	%f947, %f1013, %f1007;
	// begin inline asm
	{  cvt.rn.f16.f32 %rs22, %f947;}

	// end inline asm
	st.global.u16 	[%rd73+10], %rs22;
	div.rn.f32 	%f948, %f1014, %f1007;
	// begin inline asm
	{  cvt.rn.f16.f32 %rs23, %f948;}

	// end inline asm
	st.global.u16 	[%rd73+12], %rs23;
	div.rn.f32 	%f949, %f1015, %f1007;
	// begin inline asm
	{  cvt.rn.f16.f32 %rs24, %f949;}

	// end inline asm
	st.global.u16 	[%rd73+14], %rs24;
	ld.shared.v4.f32 	{%f1016, %f1017, %f1018, %f1019}, [%r437+124960];
	div.rn.f32 	%f950, %f1016, %f1007;
	// begin inline asm
	{  cvt.rn.f16.f32 %rs25, %f950;}

	// end inline asm
	st.global.u16 	[%rd73+16], %rs25;
	div.rn.f32 	%f951, %f1017, %f1007;
	// begin inline asm
	{  cvt.rn.f16.f32 %rs26, %f951;}

	// end inline asm
	st.global.u16 	[%rd73+18], %rs26;
	div.rn.f32 	%f952, %f1018, %f1007;
	// begin inline asm
	{  cvt.rn.f16.f32 %rs27, %f952;}

	// end inline asm
	st.global.u16 	[%rd73+20], %rs27;
	div.rn.f32 	%f953, %f1019, %f1007;
	// begin inline asm
	{  cvt.rn.f16.f32 %rs28, %f953;}

	// end inline asm
	st.global.u16 	[%rd73+22], %rs28;
	ld.shared.v4.f32 	{%f1020, %f1021, %f1022, %f1023}, [%r437+124976];
	div.rn.f32 	%f954, %f1020, %f1007;
	// begin inline asm
	{  cvt.rn.f16.f32 %rs29, %f954;}

	// end inline asm
	st.global.u16 	[%rd73+24], %rs29;
	div.rn.f32 	%f955, %f1021, %f1007;
	// begin inline asm
	{  cvt.rn.f16.f32 %rs30, %f955;}

	// end inline asm
	st.global.u16 	[%rd73+26], %rs30;
	div.rn.f32 	%f956, %f1022, %f1007;
	// begin inline asm
	{  cvt.rn.f16.f32 %rs31, %f956;}

	// end inline asm
	st.global.u16 	[%rd73+28], %rs31;
	div.rn.f32 	%f957, %f1023, %f1007;
	// begin inline asm
	{  cvt.rn.f16.f32 %rs32, %f957;}

	// end inline asm
	st.global.u16 	[%rd73+30], %rs32;
	ld.shared.v4.f32 	{%f1024, %f1025, %f1026, %f1027}, [%r437+124992];
	div.rn.f32 	%f958, %f1024, %f1007;
	// begin inline asm
	{  cvt.rn.f16.f32 %rs33, %f958;}

	// end inline asm
	st.global.u16 	[%rd73+32], %rs33;
	div.rn.f32 	%f959, %f1025, %f1007;
	// begin inline asm
	{  cvt.rn.f16.f32 %rs34, %f959;}

	// end inline asm
	st.global.u16 	[%rd73+34], %rs34;
	div.rn.f32 	%f960, %f1026, %f1007;
	// begin inline asm
	{  cvt.rn.f16.f32 %rs35, %f960;}

	// end inline asm
	st.global.u16 	[%rd73+36], %rs35;
	div.rn.f32 	%f961, %f1027, %f1007;
	// begin inline asm
	{  cvt.rn.f16.f32 %rs36, %f961;}

	// end inline asm
	st.global.u16 	[%rd73+38], %rs36;
	ld.shared.v4.f32 	{%f1028, %f1029, %f1030, %f1031}, [%r437+125008];
	div.rn.f32 	%f962, %f1028, %f1007;
	// begin inline asm
	{  cvt.rn.f16.f32 %rs37, %f962;}

	// end inline asm
	st.global.u16 	[%rd73+40], %rs37;
	div.rn.f32 	%f963, %f1029, %f1007;
	// begin inline asm
	{  cvt.rn.f16.f32 %rs38, %f963;}

	// end inline asm
	st.global.u16 	[%rd73+42], %rs38;
	div.rn.f32 	%f964, %f1030, %f1007;
	// begin inline asm
	{  cvt.rn.f16.f32 %rs39, %f964;}

	// end inline asm
	st.global.u16 	[%rd73+44], %rs39;
	div.rn.f32 	%f965, %f1031, %f1007;
	// begin inline asm
	{  cvt.rn.f16.f32 %rs40, %f965;}

	// end inline asm
	st.global.u16 	[%rd73+46], %rs40;
	ld.shared.v4.f32 	{%f1032, %f1033, %f1034, %f1035}, [%r437+125024];
	div.rn.f32 	%f966, %f1032, %f1007;
	// begin inline asm
	{  cvt.rn.f16.f32 %rs41, %f966;}

	// end inline asm
	st.global.u16 	[%rd73+48], %rs41;
	div.rn.f32 	%f967, %f1033, %f1007;
	// begin inline asm
	{  cvt.rn.f16.f32 %rs42, %f967;}

	// end inline asm
	st.global.u16 	[%rd73+50], %rs42;
	div.rn.f32 	%f968, %f1034, %f1007;
	// begin inline asm
	{  cvt.rn.f16.f32 %rs43, %f968;}

	// end inline asm
	st.global.u16 	[%rd73+52], %rs43;
	div.rn.f32 	%f969, %f1035, %f1007;
	// begin inline asm
	{  cvt.rn.f16.f32 %rs44, %f969;}

	// end inline asm
	st.global.u16 	[%rd73+54], %rs44;
	ld.shared.v4.f32 	{%f1036, %f1037, %f1038, %f1039}, [%r437+125040];
	div.rn.f32 	%f970, %f1036, %f1007;
	// begin inline asm
	{  cvt.rn.f16.f32 %rs45, %f970;}

	// end inline asm
	st.global.u16 	[%rd73+56], %rs45;
	div.rn.f32 	%f971, %f1037, %f1007;
	// begin inline asm
	{  cvt.rn.f16.f32 %rs46, %f971;}

	// end inline asm
	st.global.u16 	[%rd73+58], %rs46;
	div.rn.f32 	%f972, %f1038, %f1007;
	// begin inline asm
	{  cvt.rn.f16.f32 %rs47, %f972;}

	// end inline asm
	st.global.u16 	[%rd73+60], %rs47;
	div.rn.f32 	%f973, %f1039, %f1007;
	// begin inline asm
	{  cvt.rn.f16.f32 %rs48, %f973;}

	// end inline asm
	st.global.u16 	[%rd73+62], %rs48;
	ld.shared.v4.f32 	{%f1040, %f1041, %f1042, %f1043}, [%r437+125056];
	div.rn.f32 	%f974, %f1040, %f1007;
	// begin inline asm
	{  cvt.rn.f16.f32 %rs49, %f974;}

	// end inline asm
	st.global.u16 	[%rd73+64], %rs49;
	div.rn.f32 	%f975, %f1041, %f1007;
	// begin inline asm
	{  cvt.rn.f16.f32 %rs50, %f975;}

	// end inline asm
	st.global.u16 	[%rd73+66], %rs50;
	div.rn.f32 	%f976, %f1042, %f1007;
	// begin inline asm
	{  cvt.rn.f16.f32 %rs51, %f976;}

	// end inline asm
	st.global.u16 	[%rd73+68], %rs51;
	div.rn.f32 	%f977, %f1043, %f1007;
	// begin inline asm
	{  cvt.rn.f16.f32 %rs52, %f977;}

	// end inline asm
	st.global.u16 	[%rd73+70], %rs52;
	ld.shared.v4.f32 	{%f1044, %f1045, %f1046, %f1047}, [%r437+125072];
	div.rn.f32 	%f978, %f1044, %f1007;
	// begin inline asm
	{  cvt.rn.f16.f32 %rs53, %f978;}

	// end inline asm
	st.global.u16 	[%rd73+72], %rs53;
	div.rn.f32 	%f979, %f1045, %f1007;
	// begin inline asm
	{  cvt.rn.f16.f32 %rs54, %f979;}

	// end inline asm
	st.global.u16 	[%rd73+74], %rs54;
	div.rn.f32 	%f980, %f1046, %f1007;
	// begin inline asm
	{  cvt.rn.f16.f32 %rs55, %f980;}

	// end inline asm
	st.global.u16 	[%rd73+76], %rs55;
	div.rn.f32 	%f981, %f1047, %f1007;
	// begin inline asm
	{  cvt.rn.f16.f32 %rs56, %f981;}

	// end inline asm
	st.global.u16 	[%rd73+78], %rs56;
	ld.shared.v4.f32 	{%f1048, %f1049, %f1050, %f1051}, [%r437+125088];
	div.rn.f32 	%f982, %f1048, %f1007;
	// begin inline asm
	{  cvt.rn.f16.f32 %rs57, %f982;}

	// end inline asm
	st.global.u16 	[%rd73+80], %rs57;
	div.rn.f32 	%f983, %f1049, %f1007;
	// begin inline asm
	{  cvt.rn.f16.f32 %rs58, %f983;}

	// end inline asm
	st.global.u16 	[%rd73+82], %rs58;
	div.rn.f32 	%f984, %f1050, %f1007;
	// begin inline asm
	{  cvt.rn.f16.f32 %rs59, %f984;}

	// end inline asm
	st.global.u16 	[%rd73+84], %rs59;
	div.rn.f32 	%f985, %f1051, %f1007;
	// begin inline asm
	{  cvt.rn.f16.f32 %rs60, %f985;}

	// end inline asm
	st.global.u16 	[%rd73+86], %rs60;
	ld.shared.v4.f32 	{%f1052, %f1053, %f1054, %f1055}, [%r437+125104];
	div.rn.f32 	%f986, %f1052, %f1007;
	// begin inline asm
	{  cvt.rn.f16.f32 %rs61, %f986;}

	// end inline asm
	st.global.u16 	[%rd73+88], %rs61;
	div.rn.f32 	%f987, %f1053, %f1007;
	// begin inline asm
	{  cvt.rn.f16.f32 %rs62, %f987;}

	// end inline asm
	st.global.u16 	[%rd73+90], %rs62;
	div.rn.f32 	%f988, %f1054, %f1007;
	// begin inline asm
	{  cvt.rn.f16.f32 %rs63, %f988;}

	// end inline asm
	st.global.u16 	[%rd73+92], %rs63;
	div.rn.f32 	%f989, %f1055, %f1007;
	// begin inline asm
	{  cvt.rn.f16.f32 %rs64, %f989;}

	// end inline asm
	st.global.u16 	[%rd73+94], %rs64;
	ld.shared.v4.f32 	{%f1056, %f1057, %f1058, %f1059}, [%r437+125120];
	div.rn.f32 	%f990, %f1056, %f1007;
	// begin inline asm
	{  cvt.rn.f16.f32 %rs65, %f990;}

	// end inline asm
	st.global.u16 	[%rd73+96], %rs65;
	div.rn.f32 	%f991, %f1057, %f1007;
	// begin inline asm
	{  cvt.rn.f16.f32 %rs66, %f991;}

	// end inline asm
	st.global.u16 	[%rd73+98], %rs66;
	div.rn.f32 	%f992, %f1058, %f1007;
	// begin inline asm
	{  cvt.rn.f16.f32 %rs67, %f992;}

	// end inline asm
	st.global.u16 	[%rd73+100], %rs67;
	div.rn.f32 	%f993, %f1059, %f1007;
	// begin inline asm
	{  cvt.rn.f16.f32 %rs68, %f993;}

	// end inline asm
	st.global.u16 	[%rd73+102], %rs68;
	ld.shared.v4.f32 	{%f1060, %f1061, %f1062, %f1063}, [%r437+125136];
	div.rn.f32 	%f994, %f1060, %f1007;
	// begin inline asm
	{  cvt.rn.f16.f32 %rs69, %f994;}

	// end inline asm
	st.global.u16 	[%rd73+104], %rs69;
	div.rn.f32 	%f995, %f1061, %f1007;
	// begin inline asm
	{  cvt.rn.f16.f32 %rs70, %f995;}

	// end inline asm
	st.global.u16 	[%rd73+106], %rs70;
	div.rn.f32 	%f996, %f1062, %f1007;
	// begin inline asm
	{  cvt.rn.f16.f32 %rs71, %f996;}

	// end inline asm
	st.global.u16 	[%rd73+108], %rs71;
	div.rn.f32 	%f997, %f1063, %f1007;
	// begin inline asm
	{  cvt.rn.f16.f32 %rs72, %f997;}

	// end inline asm
	st.global.u16 	[%rd73+110], %rs72;
	ld.shared.v4.f32 	{%f1064, %f1065, %f1066, %f1067}, [%r437+125152];
	div.rn.f32 	%f998, %f1064, %f1007;
	// begin inline asm
	{  cvt.rn.f16.f32 %rs73, %f998;}

	// end inline asm
	st.global.u16 	[%rd73+112], %rs73;
	div.rn.f32 	%f999, %f1065, %f1007;
	// begin inline asm
	{  cvt.rn.f16.f32 %rs74, %f999;}

	// end inline asm
	st.global.u16 	[%rd73+114], %rs74;
	div.rn.f32 	%f1000, %f1066, %f1007;
	// begin inline asm
	{  cvt.rn.f16.f32 %rs75, %f1000;}

	// end inline asm
	st.global.u16 	[%rd73+116], %rs75;
	div.rn.f32 	%f1001, %f1067, %f1007;
	// begin inline asm
	{  cvt.rn.f16.f32 %rs76, %f1001;}

	// end inline asm
	st.global.u16 	[%rd73+118], %rs76;
	ld.shared.v4.f32 	{%f1068, %f1069, %f1070, %f1071}, [%r437+125168];
	div.rn.f32 	%f1002, %f1068, %f1007;
	// begin inline asm
	{  cvt.rn.f16.f32 %rs77, %f1002;}

	// end inline asm
	st.global.u16 	[%rd73+120], %rs77;
	div.rn.f32 	%f1003, %f1069, %f1007;
	// begin inline asm
	{  cvt.rn.f16.f32 %rs78, %f1003;}

	// end inline asm
	st.global.u16 	[%rd73+122], %rs78;
	div.rn.f32 	%f1004, %f1070, %f1007;
	// begin inline asm
	{  cvt.rn.f16.f32 %rs79, %f1004;}

	// end inline asm
	st.global.u16 	[%rd73+124], %rs79;
	div.rn.f32 	%f1005, %f1071, %f1007;
	// begin inline asm
	{  cvt.rn.f16.f32 %rs80, %f1005;}

	// end inline asm
	st.global.u16 	[%rd73+126], %rs80;
$L__BB1_42:
	ret;

}
	// .globl	_Z19fa2_template_kernelILi3ELi0ELi1ELi1ELi128ELi64ELi64EEvPK6__halfS2_S2_PS0_iiiif
.visible .entry _Z19fa2_template_kernelILi3ELi0ELi1ELi1ELi128ELi64ELi64EEvPK6__halfS2_S2_PS0_iiiif(
	.param .u64 .ptr .align 1 _Z19fa2_template_kernelILi3ELi0ELi1ELi1ELi128ELi64ELi64EEvPK6__halfS2_S2_PS0_iiiif_param_0,
	.param .u64 .ptr .align 1 _Z19fa2_template_kernelILi3ELi0ELi1ELi1ELi128ELi64ELi64EEvPK6__halfS2_S2_PS0_iiiif_param_1,
	.param .u64 .ptr .align 1 _Z19fa2_template_kernelILi3ELi0ELi1ELi1ELi128ELi64ELi64EEvPK6__halfS2_S2_PS0_iiiif_param_2,
	.param .u64 .ptr .align 1 _Z19fa2_template_kernelILi3ELi0ELi1ELi1ELi128ELi64ELi64EEvPK6__halfS2_S2_PS0_iiiif_param_3,
	.param .u32 _Z19fa2_template_kernelILi3ELi0ELi1ELi1ELi128ELi64ELi64EEvPK6__halfS2_S2_PS0_iiiif_param_4,
	.param .u32 _Z19fa2_template_kernelILi3ELi0ELi1ELi1ELi128ELi64ELi64EEvPK6__halfS2_S2_PS0_iiiif_param_5,
	.param .u32 _Z19fa2_template_kernelILi3ELi0ELi1ELi1ELi128ELi64ELi64EEvPK6__halfS2_S2_PS0_iiiif_param_6,
	.param .u32 _Z19fa2_template_kernelILi3ELi0ELi1ELi1ELi128ELi64ELi64EEvPK6__halfS2_S2_PS0_iiiif_param_7,
	.param .f32 _Z19fa2_template_kernelILi3ELi0ELi1ELi1ELi128ELi64ELi64EEvPK6__halfS2_S2_PS0_iiiif_param_8
)
.maxntid 256
.minnctapersm 1
{
	.local .align 16 .b8 	__local_depot2[64];
	.reg .b64 	%SP;
	.reg .b64 	%SPL;
	.reg .pred 	%p<97>;
	.reg .b16 	%rs<65>;
	.reg .b32 	%r<352>;
	.reg .b32 	%f<876>;
	.reg .b64 	%rd<70>;

	mov.u64 	%SPL, __local_depot2;
	ld.param.u64 	%rd6, [_Z19fa2_template_kernelILi3ELi0ELi1ELi1ELi128ELi64ELi64EEvPK6__halfS2_S2_PS0_iiiif_param_1];
	ld.param.u64 	%rd7, [_Z19fa2_template_kernelILi3ELi0ELi1ELi1ELi128ELi64ELi64EEvPK6__halfS2_S2_PS0_iiiif_param_2];
	ld.param.u64 	%rd5, [_Z19fa2_template_kernelILi3ELi0ELi1ELi1ELi128ELi64ELi64EEvPK6__halfS2_S2_PS0_iiiif_param_3];
	ld.param.s32 	%rd8, [_Z19fa2_template_kernelILi3ELi0ELi1ELi1ELi128ELi64ELi64EEvPK6__halfS2_S2_PS0_iiiif_param_5];
	ld.param.u32 	%r53, [_Z19fa2_template_kernelILi3ELi0ELi1ELi1ELi128ELi64ELi64EEvPK6__halfS2_S2_PS0_iiiif_param_6];
	ld.param.u32 	%r54, [_Z19fa2_template_kernelILi3ELi0ELi1ELi1ELi128ELi64ELi64EEvPK6__halfS2_S2_PS0_iiiif_param_7];
	ld.param.f32 	%f305, [_Z19fa2_template_kernelILi3ELi0ELi1ELi1ELi128ELi64ELi64EEvPK6__halfS2_S2_PS0_iiiif_param_8];
	add.u64 	%rd1, %SPL, 0;
	mov.u32 	%r55, %ctaid.x;
	mov.u32 	%r56, %ctaid.y;
	mov.u32 	%r57, %ctaid.z;
	mov.u32 	%r1, %tid.x;
	shr.u32 	%r58, %r1, 5;
	and.b32  	%r2, %r1, 31;
	setp.gt.u32 	%p2, %r1, 31;
	add.s32 	%r3, %r58, -1;
	cvt.u64.u32 	%rd10, %r57;
	cvt.u64.u32 	%rd11, %r56;
	mad.lo.s64 	%rd12, %rd8, %rd10, %rd11;
	mul.wide.s32 	%rd13, %r54, %r53;
	mul.lo.s64 	%rd2, %rd13, %rd12;
	shl.b64 	%rd14, %rd2, 1;
	add.s64 	%rd3, %rd6, %rd14;
	add.s64 	%rd4, %rd7, %rd14;
	shl.b32 	%r59, %r55, 7;
	shl.b32 	%r60, %r3, 4;
	add.s32 	%r4, %r60, %r59;
	mov.f32 	%f306, 0f00000000;
	st.local.v4.f32 	[%rd1], {%f306, %f306, %f306, %f306};
	st.local.v4.f32 	[%rd1+16], {%f306, %f306, %f306, %f306};
	st.local.v4.f32 	[%rd1+32], {%f306, %f306, %f306, %f306};
	st.local.v4.f32 	[%rd1+48], {%f306, %f306, %f306, %f306};
	bar.sync 	0;
	add.s32 	%r61, %r53, 63;
	shr.s32 	%r62, %r61, 31;
	shr.u32 	%r63, %r62, 26;
	add.s32 	%r64, %r61, %r63;
	shr.s32 	%r5, %r64, 6;
	@%p2 bra 	$L__BB2_15;
	setp.lt.s32 	%p3, %r53, 1;
	@%p3 bra 	$L__BB2_14;
	shl.b32 	%r6, %r1, 3;
	and.b32  	%r7, %r6, 56;
	mov.b32 	%r346, 0;
	mov.pred 	%p96, -1;
$L__BB2_3:
	mul.lo.s32 	%r66, %r346, 4608;
	shl.b32 	%r9, %r346, 6;
	or.b32  	%r10, %r7, %r66;
	mov.u32 	%r347, %r6;
$L__BB2_4:
	setp.ge.s32 	%p5, %r7, %r54;
	shr.u32 	%r12, %r347, 6;
	add.s32 	%r13, %r12, %r9;
	setp.ge.s32 	%p6, %r13, %r53;
	or.pred  	%p7, %p5, %p6;
	@%p7 bra 	$L__BB2_6;
	mad.lo.s32 	%r69, %r12, 72, %r10;
	shl.b32 	%r70, %r69, 1;
	cvt.u64.u32 	%rd17, %r70;
	mov.u32 	%r71, smem;
	cvt.u64.u32 	%rd18, %r71;
	cvta.shared.u64 	%rd19, %rd18;
	mad.lo.s32 	%r72, %r13, %r54, %r7;
	mul.wide.u32 	%rd20, %r72, 2;
	add.s64 	%rd15, %rd3, %rd20;
	cvt.u32.u64 	%r73, %rd17;
	cvt.u32.u64 	%r74, %rd19;
	add.s32 	%r67, %r74, %r73;
	// begin inline asm
	cp.async.cg.shared.global [%r67], [%rd15], 16;
	// end inline asm
	add.s64 	%rd16, %rd4, %rd20;
	add.s32 	%r68, %r67, 27648;
	// begin inline asm
	cp.async.cg.shared.global [%r68], [%rd16], 16;
	// end inline asm
$L__BB2_6:
	setp.ge.s32 	%p8, %r7, %r54;
	add.s32 	%r75, %r347, 256;
	shr.u32 	%r14, %r75, 6;
	add.s32 	%r15, %r14, %r9;
	setp.ge.s32 	%p9, %r15, %r53;
	or.pred  	%p10, %p8, %p9;
	@%p10 bra 	$L__BB2_8;
	mad.lo.s32 	%r78, %r14, 72, %r10;
	shl.b32 	%r79, %r78, 1;
	cvt.u64.u32 	%rd23, %r79;
	mov.u32 	%r80, smem;
	cvt.u64.u32 	%rd24, %r80;
	cvta.shared.u64 	%rd25, %rd24;
	mad.lo.s32 	%r81, %r15, %r54, %r7;
	mul.wide.u32 	%rd26, %r81, 2;
	add.s64 	%rd21, %rd3, %rd26;
	cvt.u32.u64 	%r82, %rd23;
	cvt.u32.u64 	%r83, %rd25;
	add.s32 	%r76, %r83, %r82;
	// begin inline asm
	cp.async.cg.shared.global [%r76], [%rd21], 16;
	// end inline asm
	add.s64 	%rd22, %rd4, %rd26;
	add.s32 	%r77, %r76, 27648;
	// begin inline asm
	cp.async.cg.shared.global [%r77], [%rd22], 16;
	// end inline asm
$L__BB2_8:
	setp.ge.s32 	%p11, %r7, %r54;
	add.s32 	%r84, %r347, 512;
	shr.u32 	%r16, %r84, 6;
	add.s32 	%r17, %r16, %r9;
	setp.ge.s32 	%p12, %r17, %r53;
	or.pred  	%p13, %p11, %p12;
	@%p13 bra 	$L__BB2_10;
	mad.lo.s32 	%r87, %r16, 72, %r10;
	shl.b32 	%r88, %r87, 1;
	cvt.u64.u32 	%rd29, %r88;
	mov.u32 	%r89, smem;
	cvt.u64.u32 	%rd30, %r89;
	cvta.shared.u64 	%rd31, %rd30;
	mad.lo.s32 	%r90, %r17, %r54, %r7;
	mul.wide.u32 	%rd32, %r90, 2;
	add.s64 	%rd27, %rd3, %rd32;
	cvt.u32.u64 	%r91, %rd29;
	cvt.u32.u64 	%r92, %rd31;
	add.s32 	%r85, %r92, %r91;
	// begin inline asm
	cp.async.cg.shared.global [%r85], [%rd27], 16;
	// end inline asm
	add.s64 	%rd28, %rd4, %rd32;
	add.s32 	%r86, %r85, 27648;
	// begin inline asm
	cp.async.cg.shared.global [%r86], [%rd28], 16;
	// end inline asm
$L__BB2_10:
	setp.ge.s32 	%p14, %r7, %r54;
	add.s32 	%r93, %r347, 768;
	shr.u32 	%r18, %r93, 6;
	add.s32 	%r19, %r18, %r9;
	setp.ge.s32 	%p15, %r19, %r53;
	or.pred  	%p16, %p14, %p15;
	@%p16 bra 	$L__BB2_12;
	mad.lo.s32 	%r96, %r18, 72, %r10;
	shl.b32 	%r97, %r96, 1;
	cvt.u64.u32 	%rd35, %r97;
	mov.u32 	%r98, smem;
	cvt.u64.u32 	%rd36, %r98;
	cvta.shared.u64 	%rd37, %rd36;
	mad.lo.s32 	%r99, %r19, %r54, %r7;
	mul.wide.u32 	%rd38, %r99, 2;
	add.s64 	%rd33, %rd3, %rd38;
	cvt.u32.u64 	%r100, %rd35;
	cvt.u32.u64 	%r101, %rd37;
	add.s32 	%r94, %r101, %r100;
	// begin inline asm
	cp.async.cg.shared.global [%r94], [%rd33], 16;
	// end inline asm
	add.s64 	%rd34, %rd4, %rd38;
	add.s32 	%r95, %r94, 27648;
	// begin inline asm
	cp.async.cg.shared.global [%r95], [%rd34], 16;
	// end inline asm
$L__BB2_12:
	add.s32 	%r20, %r347, 1024;
	setp.lt.u32 	%p17, %r347, 3072;
	mov.u32 	%r347, %r20;
	@%p17 bra 	$L__BB2_4;
	// begin inline asm
	cp.async.commit_group;
	// end inline asm
	add.s32 	%r103, %r346, 1;
	setp.lt.s32 	%p19, %r103, %r5;
	and.pred  	%p20, %p96, %p19;
	mov.b32 	%r346, 1;
	mov.pred 	%p96, 0;
	@%p20 bra 	$L__BB2_3;
$L__BB2_14:
	// begin inline asm
	cp.async.wait_group 1;
	// end inline asm
$L__BB2_15:
	bar.sync 	0;
	setp.lt.s32 	%p21, %r53, 1;
	mov.f32 	%f756, 0f00000000;
	mov.f32 	%f757, %f756;
	mov.f32 	%f758, %f756;
	mov.f32 	%f759, %f756;
	mov.f32 	%f760, %f756;
	mov.f32 	%f761, %f756;
	mov.f32 	%f762, %f756;
	mov.f32 	%f763, %f756;
	mov.f32 	%f772, %f756;
	mov.f32 	%f773, %f756;
	mov.f32 	%f774, %f756;
	mov.f32 	%f775, %f756;
	mov.f32 	%f776, %f756;
	mov.f32 	%f777, %f756;
	mov.f32 	%f778, %f756;
	mov.f32 	%f779, %f756;
	mov.f32 	%f780, %f756;
	mov.f32 	%f781, %f756;
	mov.f32 	%f782, %f756;
	mov.f32 	%f783, %f756;
	mov.f32 	%f784, %f756;
	mov.f32 	%f785, %f756;
	mov.f32 	%f786, %f756;
	mov.f32 	%f787, %f756;
	mov.f32 	%f788, %f756;
	mov.f32 	%f789, %f756;
	mov.f32 	%f790, %f756;
	mov.f32 	%f791, %f756;
	mov.f32 	%f792, %f756;
	mov.f32 	%f793, %f756;
	mov.f32 	%f794, %f756;
	mov.f32 	%f795, %f756;
	@%p21 bra 	$L__BB2_38;
	mul.lo.s32 	%r21, %r3, 1152;
	mul.lo.s32 	%r22, %r2, 72;
	add.s32 	%r23, %r4, %r2;
	shl.b32 	%r24, %r1, 3;
	and.b32  	%r25, %r24, 56;
	max.s32 	%r26, %r5, 1;
	mov.b32 	%r348, 0;
	mov.f32 	%f756, 0f00000000;
	mov.f32 	%f796, 0fC7435000;
	mov.f32 	%f797, %f796;
	mov.f32 	%f798, %f796;
	mov.f32 	%f799, %f796;
	mov.f32 	%f800, %f796;
	mov.f32 	%f801, %f796;
	mov.f32 	%f802, %f796;
	mov.f32 	%f803, %f796;
	mov.f32 	%f716, %f796;
	mov.f32 	%f717, %f796;
	mov.f32 	%f718, %f796;
	mov.f32 	%f719, %f796;
	mov.f32 	%f720, %f796;
	mov.f32 	%f721, %f796;
	mov.f32 	%f722, %f796;
	mov.f32 	%f723, %f796;
$L__BB2_17:
	setp.lt.u32 	%p22, %r1, 32;
	@%p22 bra 	$L__BB2_24;
	mul.hi.u32 	%r107, %r348, -1431655765;
	shr.u32 	%r108, %r107, 1;
	mul.lo.s32 	%r109, %r108, 3;
	sub.s32 	%r110, %r348, %r109;
	mul.lo.s32 	%r28, %r110, 4608;
	shl.b32 	%r29, %r348, 6;
	mov.b32 	%r349, 0;
$L__BB2_19:
	setp.gt.u32 	%p23, %r2, 15;
	mad.lo.s32 	%r112, %r349, 1152, %r28;
	shl.b32 	%r113, %r112, 1;
	mov.u32 	%r114, smem;
	add.s32 	%r31, %r114, %r113;
	mov.b32 	%r115, 72;
	wmma.load.b.sync.aligned.col.m16n16k16.shared.f16 	{%r116, %r117, %r118, %r119, %r120, %r121, %r122, %r123}, [%r31], %r115;
	mov.f32 	%f310, 0f00000000;
	wmma.mma.sync.aligned.row.col.m16n16k16.f32.f32 {%f311, %f312, %f313, %f314, %f315, %f316, %f317, %f318}, {%r124, %r125, %r126, %r127, %r128, %r129, %r130, %r131}, {%r116, %r117, %r118, %r119, %r120, %r121, %r122, %r123}, {%f310, %f310, %f310, %f310, %f310, %f310, %f310, %f310};
	add.s32 	%r132, %r31, 32;
	wmma.load.b.sync.aligned.col.m16n16k16.shared.f16 	{%r133, %r134, %r135, %r136, %r137, %r138, %r139, %r140}, [%r132], %r115;
	wmma.mma.sync.aligned.row.col.m16n16k16.f32.f32 {%f319, %f320, %f321, %f322, %f323, %f324, %f325, %f326}, {%r141, %r142, %r143, %r144, %r145, %r146, %r147, %r148}, {%r133, %r134, %r135, %r136, %r137, %r138, %r139, %r140}, {%f311, %f312, %f313, %f314, %f315, %f316, %f317, %f318};
	add.s32 	%r149, %r31, 64;
	wmma.load.b.sync.aligned.col.m16n16k16.shared.f16 	{%r150, %r151, %r152, %r153, %r154, %r155, %r156, %r157}, [%r149], %r115;
	wmma.mma.sync.aligned.row.col.m16n16k16.f32.f32 {%f327, %f328, %f329, %f330, %f331, %f332, %f333, %f334}, {%r158, %r159, %r160, %r161, %r162, %r163, %r164, %r165}, {%r150, %r151, %r152, %r153, %r154, %r155, %r156, %r157}, {%f319, %f320, %f321, %f322, %f323, %f324, %f325, %f326};
	add.s32 	%r166, %r31, 96;
	wmma.load.b.sync.aligned.col.m16n16k16.shared.f16 	{%r167, %r168, %r169, %r170, %r171, %r172, %r173, %r174}, [%r166], %r115;
	wmma.mma.sync.aligned.row.col.m16n16k16.f32.f32 {%f335, %f336, %f337, %f338, %f339, %f340, %f341, %f342}, {%r175, %r176, %r177, %r178, %r179, %r180, %r181, %r182}, {%r167, %r168, %r169, %r170, %r171, %r172, %r173, %r174}, {%f327, %f328, %f329, %f330, %f331, %f332, %f333, %f334};
	shl.b32 	%r32, %r349, 4;
	add.s32 	%r33, %r32, %r21;
	shl.b32 	%r183, %r33, 2;
	add.s32 	%r184, %r114, %r183;
	add.s32 	%r185, %r184, 55296;
	wmma.store.d.sync.aligned.row.m16n16k16.shared.f32 	[%r185], {%f335, %f336, %f337, %f338, %f339, %f340, %f341, %f342}, %r115;
	bar.warp.sync 	-1;
	mov.b32 	%r350, -951889920;
	@%p23 bra 	$L__BB2_21;
	setp.ge.s32 	%p24, %r23, %r53;
	add.s32 	%r186, %r32, %r29;
	add.s32 	%r187, %r33, %r22;
	shl.b32 	%r188, %r187, 2;
	add.s32 	%r190, %r114, %r188;
	ld.shared.v4.f32 	{%f343, %f344, %f345, %f346}, [%r190+55296];
	mul.f32 	%f347, %f305, %f343;
	setp.ge.s32 	%p25, %r186, %r53;
	selp.f32 	%f348, 0fC7435000, %f347, %p24;
	selp.f32 	%f349, 0fC7435000, %f348, %p25;
	max.f32 	%f350, %f349, 0fC7435000;
	add.s32 	%r191, %r186, 1;
	mul.f32 	%f351, %f305, %f344;
	setp.ge.s32 	%p26, %r191, %r53;
	selp.f32 	%f352, 0fC7435000, %f351, %p24;
	selp.f32 	%f353, 0fC7435000, %f352, %p26;
	setp.gt.f32 	%p27, %f353, %f350;
	selp.f32 	%f354, %f353, %f350, %p27;
	add.s32 	%r192, %r186, 2;
	mul.f32 	%f355, %f305, %f345;
	setp.ge.s32 	%p28, %r192, %r53;
	selp.f32 	%f356, 0fC7435000, %f355, %p24;
	selp.f32 	%f357, 0fC7435000, %f356, %p28;
	setp.gt.f32 	%p29, %f357, %f354;
	selp.f32 	%f358, %f357, %f354, %p29;
	add.s32 	%r193, %r186, 3;
	mul.f32 	%f359, %f305, %f346;
	setp.ge.s32 	%p30, %r193, %r53;
	selp.f32 	%f360, 0fC7435000, %f359, %p24;
	selp.f32 	%f361, 0fC7435000, %f360, %p30;
	setp.gt.f32 	%p31, %f361, %f358;
	selp.f32 	%f362, %f361, %f358, %p31;
	add.s32 	%r194, %r186, 4;
	ld.shared.v4.f32 	{%f363, %f364, %f365, %f366}, [%r190+55312];
	mul.f32 	%f367, %f305, %f363;
	setp.ge.s32 	%p32, %r194, %r53;
	selp.f32 	%f368, 0fC7435000, %f367, %p24;
	selp.f32 	%f369, 0fC7435000, %f368, %p32;
	setp.gt.f32 	%p33, %f369, %f362;
	selp.f32 	%f370, %f369, %f362, %p33;
	add.s32 	%r195, %r186, 5;
	mul.f32 	%f371, %f305, %f364;
	setp.ge.s32 	%p34, %r195, %r53;
	selp.f32 	%f372, 0fC7435000, %f371, %p24;
	selp.f32 	%f373, 0fC7435000, %f372, %p34;
	setp.gt.f32 	%p35, %f373, %f370;
	selp.f32 	%f374, %f373, %f370, %p35;
	add.s32 	%r196, %r186, 6;
	mul.f32 	%f375, %f305, %f365;
	setp.ge.s32 	%p36, %r196, %r53;
	selp.f32 	%f376, 0fC7435000, %f375, %p24;
	selp.f32 	%f377, 0fC7435000, %f376, %p36;
	setp.gt.f32 	%p37, %f377, %f374;
	selp.f32 	%f378, %f377, %f374, %p37;
	add.s32 	%r197, %r186, 7;
	mul.f32 	%f379, %f305, %f366;
	setp.ge.s32 	%p38, %r197, %r53;
	selp.f32 	%f380, 0fC7435000, %f379, %p24;
	selp.f32 	%f381, 0fC7435000, %f380, %p38;
	setp.gt.f32 	%p39, %f381, %f378;
	selp.f32 	%f382, %f381, %f378, %p39;
	add.s32 	%r198, %r186, 8;
	ld.shared.v4.f32 	{%f383, %f384, %f385, %f386}, [%r190+55328];
	mul.f32 	%f387, %f305, %f383;
	setp.ge.s32 	%p40, %r198, %r53;
	selp.f32 	%f388, 0fC7435000, %f387, %p24;
	selp.f32 	%f389, 0fC7435000, %f388, %p40;
	setp.gt.f32 	%p41, %f389, %f382;
	selp.f32 	%f390, %f389, %f382, %p41;
	add.s32 	%r199, %r186, 9;
	mul.f32 	%f391, %f305, %f384;
	setp.ge.s32 	%p42, %r199, %r53;
	selp.f32 	%f392, 0fC7435000, %f391, %p24;
	selp.f32 	%f393, 0fC7435000, %f392, %p42;
	setp.gt.f32 	%p43, %f393, %f390;
	selp.f32 	%f394, %f393, %f390, %p43;
	add.s32 	%r200, %r186, 10;
	mul.f32 	%f395, %f305, %f385;
	setp.ge.s32 	%p44, %r200, %r53;
	selp.f32 	%f396, 0fC7435000, %f395, %p24;
	selp.f32 	%f397, 0fC7435000, %f396, %p44;
	setp.gt.f32 	%p45, %f397, %f394;
	selp.f32 	%f398, %f397, %f394, %p45;
	add.s32 	%r201, %r186, 11;
	mul.f32 	%f399, %f305, %f386;
	setp.ge.s32 	%p46, %r201, %r53;
	selp.f32 	%f400, 0fC7435000, %f399, %p24;
	selp.f32 	%f401, 0fC7435000, %f400, %p46;
	setp.gt.f32 	%p47, %f401, %f398;
	selp.f32 	%f402, %f401, %f398, %p47;
	add.s32 	%r202, %r186, 12;
	ld.shared.v4.f32 	{%f403, %f404, %f405, %f406}, [%r190+55344];
	mul.f32 	%f407, %f305, %f403;
	setp.ge.s32 	%p48, %r202, %r53;
	selp.f32 	%f408, 0fC7435000, %f407, %p24;
	selp.f32 	%f409, 0fC7435000, %f408, %p48;
	setp.gt.f32 	%p49, %f409, %f402;
	selp.f32 	%f410, %f409, %f402, %p49;
	add.s32 	%r203, %r186, 13;
	mul.f32 	%f411, %f305, %f404;
	setp.ge.s32 	%p50, %r203, %r53;
	selp.f32 	%f412, 0fC7435000, %f411, %p24;
	selp.f32 	%f413, 0fC7435000, %f412, %p50;
	setp.gt.f32 	%p51, %f413, %f410;
	selp.f32 	%f414, %f413, %f410, %p51;
	add.s32 	%r204, %r186, 14;
	mul.f32 	%f415, %f305, %f405;
	setp.ge.s32 	%p52, %r204, %r53;
	selp.f32 	%f416, 0fC7435000, %f415, %p24;
	selp.f32 	%f417, 0fC7435000, %f416, %p52;
	setp.gt.f32 	%p53, %f417, %f414;
	selp.f32 	%f418, %f417, %f414, %p53;
	add.s32 	%r205, %r186, 15;
	mul.f32 	%f419, %f305, %f406;
	setp.ge.s32 	%p54, %r205, %r53;
	selp.f32 	%f420, 0fC7435000, %f419, %p24;
	selp.f32 	%f421, 0fC7435000, %f420, %p54;
	setp.gt.f32 	%p55, %f421, %f418;
	selp.f32 	%f422, %f421, %f418, %p55;
	mov.b32 	%r350, %f422;
$L__BB2_21:
	shfl.sync.idx.b32	%r206|%p56, %r350, 0, 31, -1;
	mov.b32 	%f423, %r206;
	max.f32 	%f723, %f723, %f423;
	shfl.sync.idx.b32	%r207|%p57, %r350, 1, 31, -1;
	mov.b32 	%f424, %r207;
	max.f32 	%f722, %f722, %f424;
	shfl.sync.idx.b32	%r208|%p58, %r350, 2, 31, -1;
	mov.b32 	%f425, %r208;
	max.f32 	%f721, %f721, %f425;
	shfl.sync.idx.b32	%r209|%p59, %r350, 3, 31, -1;
	mov.b32 	%f426, %r209;
	max.f32 	%f720, %f720, %f426;
	shfl.sync.idx.b32	%r210|%p60, %r350, 4, 31, -1;
	mov.b32 	%f427, %r210;
	max.f32 	%f719, %f719, %f427;
	shfl.sync.idx.b32	%r211|%p61, %r350, 5, 31, -1;
	mov.b32 	%f428, %r211;
	max.f32 	%f718, %f718, %f428;
	shfl.sync.idx.b32	%r212|%p62, %r350, 6, 31, -1;
	mov.b32 	%f429, %r212;
	max.f32 	%f717, %f717, %f429;
	shfl.sync.idx.b32	%r213|%p63, %r350, 7, 31, -1;
	mov.b32 	%f430, %r213;
	max.f32 	%f716, %f716, %f430;
	shfl.sync.idx.b32	%r214|%p64, %r350, 8, 31, -1;
	shfl.sync.idx.b32	%r215|%p65, %r350, 9, 31, -1;
	shfl.sync.idx.b32	%r216|%p66, %r350, 10, 31, -1;
	shfl.sync.idx.b32	%r217|%p67, %r350, 11, 31, -1;
	shfl.sync.idx.b32	%r218|%p68, %r350, 12, 31, -1;
	shfl.sync.idx.b32	%r219|%p69, %r350, 13, 31, -1;
	shfl.sync.idx.b32	%r220|%p70, %r350, 14, 31, -1;
	shfl.sync.idx.b32	%r221|%p71, %r350, 15, 31, -1;
	and.b32  	%r222, %r349, 1;
	setp.eq.b32 	%p72, %r222, 1;
	not.pred 	%p73, %p72;
	@%p73 bra 	$L__BB2_23;
	max.f32 	%f105, %f796, %f723;
	max.f32 	%f106, %f797, %f722;
	max.f32 	%f107, %f798, %f721;
	max.f32 	%f108, %f799, %f720;
	max.f32 	%f109, %f800, %f719;
	max.f32 	%f110, %f801, %f718;
	max.f32 	%f111, %f802, %f717;
	max.f32 	%f112, %f803, %f716;
	sub.f32 	%f432, %f796, %f105;
	fma.rn.f32 	%f433, %f432, 0f3BBB989D, 0f3F000000;
	cvt.sat.f32.f32 	%f434, %f433;
	mov.f32 	%f435, 0f4B400001;
	mov.f32 	%f436, 0f437C0000;
	fma.rm.f32 	%f437, %f434, %f436, %f435;
	add.f32 	%f438, %f437, 0fCB40007F;
	neg.f32 	%f439, %f438;
	fma.rn.f32 	%f440, %f432, 0f3FB8AA3B, %f439;
	fma.rn.f32 	%f441, %f432, 0f32A57060, %f440;
	mov.b32 	%r223, %f437;
	shl.b32 	%r224, %r223, 23;
	mov.b32 	%f442, %r224;
	ex2.approx.ftz.f32 	%f443, %f441;
	mul.f32 	%f444, %f443, %f442;
	mul.f32 	%f756, %f756, %f444;
	sub.f32 	%f445, %f797, %f106;
	fma.rn.f32 	%f446, %f445, 0f3BBB989D, 0f3F000000;
	cvt.sat.f32.f32 	%f447, %f446;
	fma.rm.f32 	%f448, %f447, %f436, %f435;
	add.f32 	%f449, %f448, 0fCB40007F;
	neg.f32 	%f450, %f449;
	fma.rn.f32 	%f451, %f445, 0f3FB8AA3B, %f450;
	fma.rn.f32 	%f452, %f445, 0f32A57060, %f451;
	mov.b32 	%r225, %f448;
	shl.b32 	%r226, %r225, 23;
	mov.b32 	%f453, %r226;
	ex2.approx.ftz.f32 	%f454, %f452;
	mul.f32 	%f455, %f454, %f453;
	mul.f32 	%f757, %f757, %f455;
	sub.f32 	%f456, %f798, %f107;
	fma.rn.f32 	%f457, %f456, 0f3BBB989D, 0f3F000000;
	cvt.sat.f32.f32 	%f458, %f457;
	fma.rm.f32 	%f459, %f458, %f436, %f435;
	add.f32 	%f460, %f459, 0fCB40007F;
	neg.f32 	%f461, %f460;
	fma.rn.f32 	%f462, %f456, 0f3FB8AA3B, %f461;
	fma.rn.f32 	%f463, %f456, 0f32A57060, %f462;
	mov.b32 	%r227, %f459;
	shl.b32 	%r228, %r227, 23;
	mov.b32 	%f464, %r228;
	ex2.approx.ftz.f32 	%f465, %f463;
	mul.f32 	%f466, %f465, %f464;
	mul.f32 	%f758, %f758, %f466;
	sub.f32 	%f467, %f799, %f108;
	fma.rn.f32 	%f468, %f467, 0f3BBB989D, 0f3F000000;
	cvt.sat.f32.f32 	%f469, %f468;
	fma.rm.f32 	%f470, %f469, %f436, %f435;
	add.f32 	%f471, %f470, 0fCB40007F;
	neg.f32 	%f472, %f471;
	fma.rn.f32 	%f473, %f467, 0f3FB8AA3B, %f472;
	fma.rn.f32 	%f474, %f467, 0f32A57060, %f473;
	mov.b32 	%r229, %f470;
	shl.b32 	%r230, %r229, 23;
	mov.b32 	%f475, %r230;
	ex2.approx.ftz.f32 	%f476, %f474;
	mul.f32 	%f477, %f476, %f475;
	mul.f32 	%f759, %f759, %f477;
	sub.f32 	%f478, %f800, %f109;
	fma.rn.f32 	%f479, %f478, 0f3BBB989D, 0f3F000000;
	cvt.sat.f32.f32 	%f480, %f479;
	fma.rm.f32 	%f481, %f480, %f436, %f435;
	add.f32 	%f482, %f481, 0fCB40007F;
	neg.f32 	%f483, %f482;
	fma.rn.f32 	%f484, %f478, 0f3FB8AA3B, %f483;
	fma.rn.f32 	%f485, %f478, 0f32A57060, %f484;
	mov.b32 	%r231, %f481;
	shl.b32 	%r232, %r231, 23;
	mov.b32 	%f486, %r232;
	ex2.approx.ftz.f32 	%f487, %f485;
	mul.f32 	%f488, %f487, %f486;
	mul.f32 	%f760, %f760, %f488;
	sub.f32 	%f489, %f801, %f110;
	fma.rn.f32 	%f490, %f489, 0f3BBB989D, 0f3F000000;
	cvt.sat.f32.f32 	%f491, %f490;
	fma.rm.f32 	%f492, %f491, %f436, %f435;
	add.f32 	%f493, %f492, 0fCB40007F;
	neg.f32 	%f494, %f493;
	fma.rn.f32 	%f495, %f489, 0f3FB8AA3B, %f494;
	fma.rn.f32 	%f496, %f489, 0f32A57060, %f495;
	mov.b32 	%r233, %f492;
	shl.b32 	%r234, %r233, 23;
	mov.b32 	%f497, %r234;
	ex2.approx.ftz.f32 	%f498, %f496;
	mul.f32 	%f499, %f498, %f497;
	mul.f32 	%f761, %f761, %f499;
	sub.f32 	%f500, %f802, %f111;
	fma.rn.f32 	%f501, %f500, 0f3BBB989D, 0f3F000000;
	cvt.sat.f32.f32 	%f502, %f501;
	fma.rm.f32 	%f503, %f502, %f436, %f435;
	add.f32 	%f504, %f503, 0fCB40007F;
	neg.f32 	%f505, %f504;
	fma.rn.f32 	%f506, %f500, 0f3FB8AA3B, %f505;
	fma.rn.f32 	%f507, %f500, 0f32A57060, %f506;
	mov.b32 	%r235, %f503;
	shl.b32 	%r236, %r235, 23;
	mov.b32 	%f508, %r236;
	ex2.approx.ftz.f32 	%f509, %f507;
	mul.f32 	%f510, %f509, %f508;
	mul.f32 	%f762, %f762, %f510;
	sub.f32 	%f511, %f803, %f112;
	fma.rn.f32 	%f512, %f511, 0f3BBB989D, 0f3F000000;
	cvt.sat.f32.f32 	%f513, %f512;
	fma.rm.f32 	%f514, %f513, %f436, %f435;
	add.f32 	%f515, %f514, 0fCB40007F;
	neg.f32 	%f516, %f515;
	fma.rn.f32 	%f517, %f511, 0f3FB8AA3B, %f516;
	fma.rn.f32 	%f518, %f511, 0f32A57060, %f517;
	mov.b32 	%r237, %f514;
	shl.b32 	%r238, %r237, 23;
	mov.b32 	%f519, %r238;
	ex2.approx.ftz.f32 	%f520, %f518;
	mul.f32 	%f521, %f520, %f519;
	mul.f32 	%f763, %f763, %f521;
	mul.f32 	%f772, %f772, %f444;
	mul.f32 	%f773, %f773, %f455;
	mul.f32 	%f774, %f774, %f466;
	mul.f32 	%f775, %f775, %f477;
	mul.f32 	%f776, %f776, %f488;
	mul.f32 	%f777, %f777, %f499;
	mul.f32 	%f778, %f778, %f510;
	mul.f32 	%f779, %f779, %f521;
	mul.f32 	%f780, %f780, %f444;
	mul.f32 	%f781, %f781, %f455;
	mul.f32 	%f782, %f782, %f466;
	mul.f32 	%f783, %f783, %f477;
	mul.f32 	%f784, %f784, %f488;
	mul.f32 	%f785, %f785, %f499;
	mul.f32 	%f786, %f786, %f510;
	mul.f32 	%f787, %f787, %f521;
	mul.f32 	%f788, %f788, %f444;
	mul.f32 	%f789, %f789, %f455;
	mul.f32 	%f790, %f790, %f466;
	mul.f32 	%f791, %f791, %f477;
	mul.f32 	%f792, %f792, %f488;
	mul.f32 	%f793, %f793, %f499;
	mul.f32 	%f794, %f794, %f510;
	mul.f32 	%f795, %f795, %f521;
	mov.f32 	%f716, 0fC7435000;
	mov.f32 	%f796, %f105;
	mov.f32 	%f797, %f106;
	mov.f32 	%f798, %f107;
	mov.f32 	%f799, %f108;
	mov.f32 	%f800, %f109;
	mov.f32 	%f801, %f110;
	mov.f32 	%f802, %f111;
	mov.f32 	%f803, %f112;
	mov.f32 	%f717, %f716;
	mov.f32 	%f718, %f716;
	mov.f32 	%f719, %f716;
	mov.f32 	%f720, %f716;
	mov.f32 	%f721, %f716;
	mov.f32 	%f722, %f716;
	mov.f32 	%f723, %f716;
$L__BB2_23:
	shl.b32 	%r239, %r3, 7;
	sub.s32 	%r240, %r33, %r239;
	shl.b32 	%r241, %r240, 1;
	mov.u32 	%r242, smem;
	add.s32 	%r243, %r242, %r241;
	add.s32 	%r244, %r243, 92160;
	mov.b32 	%r245, 64;
	wmma.load.a.sync.aligned.row.m16n16k16.shared.f16 	{%r246, %r247, %r248, %r249, %r250, %r251, %r252, %r253}, [%r244], %r245;
	add.s32 	%r254, %r31, 27648;
	mov.b32 	%r255, 72;
	wmma.load.b.sync.aligned.row.m16n16k16.shared.f16 	{%r256, %r257, %r258, %r259, %r260, %r261, %r262, %r263}, [%r254], %r255;
	wmma.mma.sync.aligned.row.row.m16n16k16.f32.f32 {%f756, %f757, %f758, %f759, %f760, %f761, %f762, %f763}, {%r246, %r247, %r248, %r249, %r250, %r251, %r252, %r253}, {%r256, %r257, %r258, %r259, %r260, %r261, %r262, %r263}, {%f756, %f757, %f758, %f759, %f760, %f761, %f762, %f763};
	add.s32 	%r264, %r31, 27680;
	wmma.load.b.sync.aligned.row.m16n16k16.shared.f16 	{%r265, %r266, %r267, %r268, %r269, %r270, %r271, %r272}, [%r264], %r255;
	wmma.mma.sync.aligned.row.row.m16n16k16.f32.f32 {%f772, %f773, %f774, %f775, %f776, %f777, %f778, %f779}, {%r246, %r247, %r248, %r249, %r250, %r251, %r252, %r253}, {%r265, %r266, %r267, %r268, %r269, %r270, %r271, %r272}, {%f772, %f773, %f774, %f775, %f776, %f777, %f778, %f779};
	add.s32 	%r273, %r31, 27712;
	wmma.load.b.sync.aligned.row.m16n16k16.shared.f16 	{%r274, %r275, %r276, %r277, %r278, %r279, %r280, %r281}, [%r273], %r255;
	wmma.mma.sync.aligned.row.row.m16n16k16.f32.f32 {%f780, %f781, %f782, %f783, %f784, %f785, %f786, %f787}, {%r246, %r247, %r248, %r249, %r250, %r251, %r252, %r253}, {%r274, %r275, %r276, %r277, %r278, %r279, %r280, %r281}, {%f780, %f781, %f782, %f783, %f784, %f785, %f786, %f787};
	add.s32 	%r282, %r31, 27744;
	wmma.load.b.sync.aligned.row.m16n16k16.shared.f16 	{%r283, %r284, %r285, %r286, %r287, %r288, %r289, %r290}, [%r282], %r255;
	wmma.mma.sync.aligned.row.row.m16n16k16.f32.f32 {%f788, %f789, %f790, %f791, %f792, %f793, %f794, %f795}, {%r246, %r247, %r248, %r249, %r250, %r251, %r252, %r253}, {%r283, %r284, %r285, %r286, %r287, %r288, %r289, %r290}, {%f788, %f789, %f790, %f791, %f792, %f793, %f794, %f795};
	add.s32 	%r349, %r349, 1;
	setp.eq.s32 	%p74, %r349, 4;
	@%p74 bra 	$L__BB2_37;
	bra.uni 	$L__BB2_19;
$L__BB2_24:
	add.s32 	%r37, %r348, 2;
	setp.ge.s32 	%p75, %r37, %r5;
	@%p75 bra 	$L__BB2_36;
	mul.hi.u32 	%r291, %r37, -1431655765;
	shr.u32 	%r292, %r291, 1;
	mul.lo.s32 	%r293, %r292, 3;
	sub.s32 	%r294, %r37, %r293;
	mul.lo.s32 	%r295, %r294, 4608;
	shl.b32 	%r38, %r37, 6;
	or.b32  	%r39, %r25, %r295;
	mov.u32 	%r351, %r24;
$L__BB2_26:
	setp.ge.s32 	%p76, %r25, %r54;
	shr.u32 	%r41, %r351, 6;
	add.s32 	%r42, %r41, %r38;
	setp.ge.s32 	%p77, %r42, %r53;
	or.pred  	%p78, %p76, %p77;
	@%p78 bra 	$L__BB2_28;
	mad.lo.s32 	%r298, %r41, 72, %r39;
	shl.b32 	%r299, %r298, 1;
	cvt.u64.u32 	%rd41, %r299;
	mov.u32 	%r300, smem;
	cvt.u64.u32 	%rd42, %r300;
	cvta.shared.u64 	%rd43, %rd42;
	mad.lo.s32 	%r301, %r42, %r54, %r25;
	mul.wide.s32 	%rd44, %r301, 2;
	add.s64 	%rd39, %rd3, %rd44;
	cvt.u32.u64 	%r302, %rd41;
	cvt.u32.u64 	%r303, %rd43;
	add.s32 	%r296, %r303, %r302;
	// begin inline asm
	cp.async.cg.shared.global [%r296], [%rd39], 16;
	// end inline asm
	add.s64 	%rd40, %rd4, %rd44;
	add.s32 	%r297, %r296, 27648;
	// begin inline asm
	cp.async.cg.shared.global [%r297], [%rd40], 16;
	// end inline asm
$L__BB2_28:
	setp.ge.s32 	%p79, %r25, %r54;
	add.s32 	%r304, %r351, 256;
	shr.u32 	%r43, %r304, 6;
	add.s32 	%r44, %r43, %r38;
	setp.ge.s32 	%p80, %r44, %r53;
	or.pred  	%p81, %p79, %p80;
	@%p81 bra 	$L__BB2_30;
	mad.lo.s32 	%r307, %r43, 72, %r39;
	shl.b32 	%r308, %r307, 1;
	cvt.u64.u32 	%rd47, %r308;
	mov.u32 	%r309, smem;
	cvt.u64.u32 	%rd48, %r309;
	cvta.shared.u64 	%rd49, %rd48;
	mad.lo.s32 	%r310, %r44, %r54, %r25;
	mul.wide.s32 	%rd50, %r310, 2;
	add.s64 	%rd45, %rd3, %rd50;
	cvt.u32.u64 	%r311, %rd47;
	cvt.u32.u64 	%r312, %rd49;
	add.s32 	%r305, %r312, %r311;
	// begin inline asm
	cp.async.cg.shared.global [%r305], [%rd45], 16;
	// end inline asm
	add.s64 	%rd46, %rd4, %rd50;
	add.s32 	%r306, %r305, 27648;
	// begin inline asm
	cp.async.cg.shared.global [%r306], [%rd46], 16;
	// end inline asm
$L__BB2_30:
	setp.ge.s32 	%p82, %r25, %r54;
	add.s32 	%r313, %r351, 512;
	shr.u32 	%r45, %r313, 6;
	add.s32 	%r46, %r45, %r38;
	setp.ge.s32 	%p83, %r46, %r53;
	or.pred  	%p84, %p82, %p83;
	@%p84 bra 	$L__BB2_32;
	mad.lo.s32 	%r316, %r45, 72, %r39;
	shl.b32 	%r317, %r316, 1;
	cvt.u64.u32 	%rd53, %r317;
	mov.u32 	%r318, smem;
	cvt.u64.u32 	%rd54, %r318;
	cvta.shared.u64 	%rd55, %rd54;
	mad.lo.s32 	%r319, %r46, %r54, %r25;
	mul.wide.s32 	%rd56, %r319, 2;
	add.s64 	%rd51, %rd3, %rd56;
	cvt.u32.u64 	%r320, %rd53;
	cvt.u32.u64 	%r321, %rd55;
	add.s32 	%r314, %r321, %r320;
	// begin inline asm
	cp.async.cg.shared.global [%r314], [%rd51], 16;
	// end inline asm
	add.s64 	%rd52, %rd4, %rd56;
	add.s32 	%r315, %r314, 27648;
	// begin inline asm
	cp.async.cg.shared.global [%r315], [%rd52], 16;
	// end inline asm
$L__BB2_32:
	setp.ge.s32 	%p85, %r25, %r54;
	add.s32 	%r322, %r351, 768;
	shr.u32 	%r47, %r322, 6;
	add.s32 	%r48, %r47, %r38;
	setp.ge.s32 	%p86, %r48, %r53;
	or.pred  	%p87, %p85, %p86;
	@%p87 bra 	$L__BB2_34;
	mad.lo.s32 	%r325, %r47, 72, %r39;
	shl.b32 	%r326, %r325, 1;
	cvt.u64.u32 	%rd59, %r326;
	mov.u32 	%r327, smem;
	cvt.u64.u32 	%rd60, %r327;
	cvta.shared.u64 	%rd61, %rd60;
	mad.lo.s32 	%r328, %r48, %r54, %r25;
	mul.wide.s32 	%rd62, %r328, 2;
	add.s64 	%rd57, %rd3, %rd62;
	cvt.u32.u64 	%r329, %rd59;
	cvt.u32.u64 	%r330, %rd61;
	add.s32 	%r323, %r330, %r329;
	// begin inline asm
	cp.async.cg.shared.global [%r323], [%rd57], 16;
	// end inline asm
	add.s64 	%rd58, %rd4, %rd62;
	add.s32 	%r324, %r323, 27648;
	// begin inline asm
	cp.async.cg.shared.global [%r324], [%rd58], 16;
	// end inline asm
$L__BB2_34:
	add.s32 	%r49, %r351, 1024;
	setp.lt.u32 	%p88, %r351, 3072;
	mov.u32 	%r351, %r49;
	@%p88 bra 	$L__BB2_26;
	// begin inline asm
	cp.async.commit_group;
	// end inline asm
	// begin inline asm
	cp.async.wait_group 1;
	// end inline asm
	bra.uni 	$L__BB2_37;
$L__BB2_36:
	// begin inline asm
	cp.async.wait_group 0;
	// end inline asm
$L__BB2_37:
	bar.sync 	0;
	add.s32 	%r348, %r348, 1;
	setp.ne.s32 	%p89, %r348, %r26;
	@%p89 bra 	$L__BB2_17;
$L__BB2_38:
	setp.lt.u32 	%p90, %r1, 32;
	setp.ge.s32 	%p91, %r4, %r53;
	or.pred  	%p92, %p90, %p91;
	@%p92 bra 	$L__BB2_41;
	shl.b32 	%r51, %r3, 10;
	shl.b32 	%r331, %r3, 12;
	mov.u32 	%r332, smem;
	add.s32 	%r333, %r332, %r331;
	add.s32 	%r334, %r333, 124928;
	mov.b32 	%r335, 64;
	wmma.store.d.sync.aligned.row.m16n16k16.shared.f32 	[%r334], {%f756, %f757, %f758, %f759, %f760, %f761, %f762, %f763}, %r335;
	add.s32 	%r336, %r333, 124992;
	wmma.store.d.sync.aligned.row.m16n16k16.shared.f32 	[%r336], {%f772, %f773, %f774, %f775, %f776, %f777, %f778, %f779}, %r335;
	add.s32 	%r337, %r333, 125056;
	wmma.store.d.sync.aligned.row.m16n16k16.shared.f32 	[%r337], {%f780, %f781, %f782, %f783, %f784, %f785, %f786, %f787}, %r335;
	add.s32 	%r338, %r333, 125120;
	wmma.store.d.sync.aligned.row.m16n16k16.shared.f32 	[%r338], {%f788, %f789, %f790, %f791, %f792, %f793, %f794, %f795}, %r335;
	bar.warp.sync 	-1;
	setp.gt.u32 	%p93, %r2, 15;
	add.s32 	%r52, %r4, %r2;
	setp.ge.s32 	%p94, %r52, %r53;
	or.pred  	%p95, %p93, %p94;
	@%p95 bra 	$L__BB2_41;
	mul.wide.u32 	%rd63, %r2, 4;
	add.s64 	%rd64, %rd1, %rd63;
	ld.local.f32 	%f586, [%rd64];
	shl.b32 	%r340, %r2, 6;
	add.s32 	%r341, %r51, %r340;
	mul.lo.s32 	%r342, %r54, %r52;
	cvt.s64.s32 	%rd65, %r342;
	add.s64 	%rd66, %rd2, %rd65;
	add.f32 	%f587, %f586, 0f358637BD;
	shl.b32 	%r343, %r341, 2;
	add.s32 	%r345, %r332, %r343;
	ld.shared.v4.f32 	{%f588, %f589, %f590, %f591}, [%r345+124928];
	div.rn.f32 	%f522, %f588, %f587;
	// begin inline asm
	{  cvt.rn.f16.f32 %rs1, %f522;}

	// end inline asm
	cvta.to.global.u64 	%rd67, %rd5;
	shl.b64 	%rd68, %rd66, 1;
	add.s64 	%rd69, %rd67, %rd68;
	st.global.u16 	[%rd69], %rs1;
	div.rn.f32 	%f523, %f589, %f587;
	// begin inline asm
	{  cvt.rn.f16.f32 %rs2, %f523;}

	// end inline asm
	st.global.u16 	[%rd69+2], %rs2;
	div.rn.f32 	%f524, %f590, %f587;
	// begin inline asm
	{  cvt.rn.f16.f32 %rs3, %f524;}

	// end inline asm
	st.global.u16 	[%rd69+4], %rs3;
	div.rn.f32 	%f525, %f591, %f587;
	// begin inline asm
	{  cvt.rn.f16.f32 %rs4, %f525;}

	// end inline asm
	st.global.u16 	[%rd69+6], %rs4;
	ld.shared.v4.f32 	{%f592, %f593, %f594, %f595}, [%r345+124944];
	div.rn.f32 	%f526, %f592, %f587;
	// begin inline asm
	{  cvt.rn.f16.f32 %rs5, %f526;}

	// end inline asm
	st.global.u16 	[%rd69+8], %rs5;
	div.rn.f32 	%f527, %f593, %f587;
	// begin inline asm
	{  cvt.rn.f16.f32 %rs6, %f527;}

	// end inline asm
	st.global.u16 	[%rd69+10], %rs6;
	div.rn.f32 	%f528, %f594, %f587;
	// begin inline asm
	{  cvt.rn.f16.f32 %rs7, %f528;}

	// end inline asm
	st.global.u16 	[%rd69+12], %rs7;
	div.rn.f32 	%f529, %f595, %f587;
	// begin inline asm
	{  cvt.rn.f16.f32 %rs8, %f529;}

	// end inline asm
	st.global.u16 	[%rd69+14], %rs8;
	ld.shared.v4.f32 	{%f596, %f597, %f598, %f599}, [%r345+124960];
	div.rn.f32 	%f530, %f596, %f587;
	// begin inline asm
	{  cvt.rn.f16.f32 %rs9, %f530;}

	// end inline asm
	st.global.u16 	[%rd69+16], %rs9;
	div.rn.f32 	%f531, %f597, %f587;
	// begin inline asm
	{  cvt.rn.f16.f32 %rs10, %f531;}

	// end inline asm
	st.global.u16 	[%rd69+18], %rs10;
	div.rn.f32 	%f532, %f598, %f587;
	// begin inline asm
	{  cvt.rn.f16.f32 %rs11, %f532;}

	// end inline asm
	st.global.u16 	[%rd69+20], %rs11;
	div.rn.f32 	%f533, %f599, %f587;
	// begin inline asm
	{  cvt.rn.f16.f32 %rs12, %f533;}

	// end inline asm
	st.global.u16 	[%rd69+22], %rs12;
	ld.shared.v4.f32 	{%f600, %f601, %f602, %f603}, [%r345+124976];
	div.rn.f32 	%f534, %f600, %f587;
	// begin inline asm
	{  cvt.rn.f16.f32 %rs13, %f534;}

	// end inline asm
	st.global.u16 	[%rd69+24], %rs13;
	div.rn.f32 	%f535, %f601, %f587;
	// begin inline asm
	{  cvt.rn.f16.f32 %rs14, %f535;}

	// end inline asm
	st.global.u16 	[%rd69+26], %rs14;
	div.rn.f32 	%f536, %f602, %f587;
	// begin inline asm
	{  cvt.rn.f16.f32 %rs15, %f536;}

	// end inline asm
	st.global.u16 	[%rd69+28], %rs15;
	div.rn.f32 	%f537, %f603, %f587;
	// begin inline asm
	{  cvt.rn.f16.f32 %rs16, %f537;}

	// end inline asm
	st.global.u16 	[%rd69+30], %rs16;
	ld.shared.v4.f32 	{%f604, %f605, %f606, %f607}, [%r345+124992];
	div.rn.f32 	%f538, %f604, %f587;
	// begin inline asm
	{  cvt.rn.f16.f32 %rs17, %f538;}

	// end inline asm
	st.global.u16 	[%rd69+32], %rs17;
	div.rn.f32 	%f539, %f605, %f587;
	// begin inline asm
	{  cvt.rn.f16.f32 %rs18, %f539;}

	// end inline asm
	st.global.u16 	[%rd69+34], %rs18;
	div.rn.f32 	%f540, %f606, %f587;
	// begin inline asm
	{  cvt.rn.f16.f32 %rs19, %f540;}

	// end inline asm
	st.global.u16 	[%rd69+36], %rs19;
	div.rn.f32 	%f541, %f607, %f587;
	// begin inline asm
	{  cvt.rn.f16.f32 %rs20, %f541;}

	// end inline asm
	st.global.u16 	[%rd69+38], %rs20;
	ld.shared.v4.f32 	{%f608, %f609, %f610, %f611}, [%r345+125008];
	div.rn.f32 	%f542, %f608, %f587;
	// begin inline asm
	{  cvt.rn.f16.f32 %rs21, %f542;}

	// end inline asm
	st.global.u16 	[%rd69+40], %rs21;
	div.rn.f32 	%f543, %f609, %f587;
	// begin inline asm
	{  cvt.rn.f16.f32 %rs22, %f543;}

	// end inline asm
	st.global.u16 	[%rd69+42], %rs22;
	div.rn.f32 	%f544, %f610, %f587;
	// begin inline asm
	{  cvt.rn.f16.f32 %rs23, %f544;}

	// end inline asm
	st.global.u16 	[%rd69+44], %rs23;
	div.rn.f32 	%f545, %f611, %f587;
	// begin inline asm
	{  cvt.rn.f16.f32 %rs24, %f545;}

	// end inline asm
	st.global.u16 	[%rd69+46], %rs24;
	ld.shared.v4.f32 	{%f612, %f613, %f614, %f615}, [%r345+125024];
	div.rn.f32 	%f546, %f612, %f587;
	// begin inline asm
	{  cvt.rn.f16.f32 %rs25, %f546;}

	// end inline asm
	st.global.u16 	[%rd69+48], %rs25;
	div.rn.f32 	%f547, %f613, %f587;
	// begin inline asm
	{  cvt.rn.f16.f32 %rs26, %f547;}

	// end inline asm
	st.global.u16 	[%rd69+50], %rs26;
	div.rn.f32 	%f548, %f614, %f587;
	// begin inline asm
	{  cvt.rn.f16.f32 %rs27, %f548;}

	// end inline asm
	st.global.u16 	[%rd69+52], %rs27;
	div.rn.f32 	%f549, %f615, %f587;
	// begin inline asm
	{  cvt.rn.f16.f32 %rs28, %f549;}

	// end inline asm
	st.global.u16 	[%rd69+54], %rs28;
	ld.shared.v4.f32 	{%f616, %f617, %f618, %f619}, [%r345+125040];
	div.rn.f32 	%f550, %f616, %f587;
	// begin inline asm
	{  cvt.rn.f16.f32 %rs29, %f550;}

	// end inline asm
	st.global.u16 	[%rd69+56], %rs29;
	div.rn.f32 	%f551, %f617, %f587;
	// begin inline asm
	{  cvt.rn.f16.f32 %rs30, %f551;}

	// end inline asm
	st.global.u16 	[%rd69+58], %rs30;
	div.rn.f32 	%f552, %f618, %f587;
	// begin inline asm
	{  cvt.rn.f16.f32 %rs31, %f552;}

	// end inline asm
	st.global.u16 	[%rd69+60], %rs31;
	div.rn.f32 	%f553, %f619, %f587;
	// begin inline asm
	{  cvt.rn.f16.f32 %rs32, %f553;}

	// end inline asm
	st.global.u16 	[%rd69+62], %rs32;
	ld.shared.v4.f32 	{%f620, %f621, %f622, %f623}, [%r345+125056];
	div.rn.f32 	%f554, %f620, %f587;
	// begin inline asm
	{  cvt.rn.f16.f32 %rs33, %f554;}

	// end inline asm
	st.global.u16 	[%rd69+64], %rs33;
	div.rn.f32 	%f555, %f621, %f587;
	// begin inline asm
	{  cvt.rn.f16.f32 %rs34, %f555;}

	// end inline asm
	st.global.u16 	[%rd69+66], %rs34;
	div.rn.f32 	%f556, %f622, %f587;
	// begin inline asm
	{  cvt.rn.f16.f32 %rs35, %f556;}

	// end inline asm
	st.global.u16 	[%rd69+68], %rs35;
	div.rn.f32 	%f557, %f623, %f587;
	// begin inline asm
	{  cvt.rn.f16.f32 %rs36, %f557;}

	// end inline asm
	st.global.u16 	[%rd69+70], %rs36;
	ld.shared.v4.f32 	{%f624, %f625, %f626, %f627}, [%r345+125072];
	div.rn.f32 	%f558, %f624, %f587;
	// begin inline asm
	{  cvt.rn.f16.f32 %rs37, %f558;}

	// end inline asm
	st.global.u16 	[%rd69+72], %rs37;
	div.rn.f32 	%f559, %f625, %f587;
	// begin inline asm
	{  cvt.rn.f16.f32 %rs38, %f559;}

	// end inline asm
	st.global.u16 	[%rd69+74], %rs38;
	div.rn.f32 	%f560, %f626, %f587;
	// begin inline asm
	{  cvt.rn.f16.f32 %rs39, %f560;}

	// end inline asm
	st.global.u16 	[%rd69+76], %rs39;
	div.rn.f32 	%f561, %f627, %f587;
	// begin inline asm
	{  cvt.rn.f16.f32 %rs40, %f561;}

	// end inline asm
	st.global.u16 	[%rd69+78], %rs40;
	ld.shared.v4.f32 	{%f628, %f629, %f630, %f631}, [%r345+125088];
	div.rn.f32 	%f562, %f628, %f587;
	// begin inline asm
	{  cvt.rn.f16.f32 %rs41, %f562;}

	// end inline asm
	st.global.u16 	[%rd69+80], %rs41;
	div.rn.f32 	%f563, %f629, %f587;
	// begin inline asm
	{  cvt.rn.f16.f32 %rs42, %f563;}

	// end inline asm
	st.global.u16 	[%rd69+82], %rs42;
	div.rn.f32 	%f564, %f630, %f587;
	// begin inline asm
	{  cvt.rn.f16.f32 %rs43, %f564;}

	// end inline asm
	st.global.u16 	[%rd69+84], %rs43;
	div.rn.f32 	%f565, %f631, %f587;
	// begin inline asm
	{  cvt.rn.f16.f32 %rs44, %f565;}

	// end inline asm
	st.global.u16 	[%rd69+86], %rs44;
	ld.shared.v4.f32 	{%f632, %f633, %f634, %f635}, [%r345+125104];
	div.rn.f32 	%f566, %f632, %f587;
	// begin inline asm
	{  cvt.rn.f16.f32 %rs45, %f566;}

	// end inline asm
	st.global.u16 	[%rd69+88], %rs45;
	div.rn.f32 	%f567, %f633, %f587;
	// begin inline asm
	{  cvt.rn.f16.f32 %rs46, %f567;}

	// end inline asm
	st.global.u16 	[%rd69+90], %rs46;
	div.rn.f32 	%f568, %f634, %f587;
	// begin inline asm
	{  cvt.rn.f16.f32 %rs47, %f568;}

	// end inline asm
	st.global.u16 	[%rd69+92], %rs47;
	div.rn.f32 	%f569, %f635, %f587;
	// begin inline asm
	{  cvt.rn.f16.f32 %rs48, %f569;}

	// end inline asm
	st.global.u16 	[%rd69+94], %rs48;
	ld.shared.v4.f32 	{%f636, %f637, %f638, %f639}, [%r345+125120];
	div.rn.f32 	%f570, %f636, %f587;
	// begin inline asm
	{  cvt.rn.f16.f32 %rs49, %f570;}

	// end inline asm
	st.global.u16 	[%rd69+96], %rs49;
	div.rn.f32 	%f571, %f637, %f587;
	// begin inline asm
	{  cvt.rn.f16.f32 %rs50, %f571;}

	// end inline asm
	st.global.u16 	[%rd69+98], %rs50;
	div.rn.f32 	%f572, %f638, %f587;
	// begin inline asm
	{  cvt.rn.f16.f32 %rs51, %f572;}

	// end inline asm
	st.global.u16 	[%rd69+100], %rs51;
	div.rn.f32 	%f573, %f639, %f587;
	// begin inline asm
	{  cvt.rn.f16.f32 %rs52, %f573;}

	// end inline asm
	st.global.u16 	[%rd69+102], %rs52;
	ld.shared.v4.f32 	{%f640, %f641, %f642, %f643}, [%r345+125136];
	div.rn.f32 	%f574, %f640, %f587;
	// begin inline asm
	{  cvt.rn.f16.f32 %rs53, %f574;}

	// end inline asm
	st.global.u16 	[%rd69+104], %rs53;
	div.rn.f32 	%f575, %f641, %f587;
	// begin inline asm
	{  cvt.rn.f16.f32 %rs54, %f575;}

	// end inline asm
	st.global.u16 	[%rd69+106], %rs54;
	div.rn.f32 	%f576, %f642, %f587;
	// begin inline asm
	{  cvt.rn.f16.f32 %rs55, %f576;}

	// end inline asm
	st.global.u16 	[%rd69+108], %rs55;
	div.rn.f32 	%f577, %f643, %f587;
	// begin inline asm
	{  cvt.rn.f16.f32 %rs56, %f577;}

	// end inline asm
	st.global.u16 	[%rd69+110], %rs56;
	ld.shared.v4.f32 	{%f644, %f645, %f646, %f647}, [%r345+125152];
	div.rn.f32 	%f578, %f644, %f587;
	// begin inline asm
	{  cvt.rn.f16.f32 %rs57, %f578;}

	// end inline asm
	st.global.u16 	[%rd69+112], %rs57;
	div.rn.f32 	%f579, %f645, %f587;
	// begin inline asm
	{  cvt.rn.f16.f32 %rs58, %f579;}

	// end inline asm
	st.global.u16 	[%rd69+114], %rs58;
	div.rn.f32 	%f580, %f646, %f587;
	// begin inline asm
	{  cvt.rn.f16.f32 %rs59, %f580;}

	// end inline asm
	st.global.u16 	[%rd69+116], %rs59;
	div.rn.f32 	%f581, %f647, %f587;
	// begin inline asm
	{  cvt.rn.f16.f32 %rs60, %f581;}

	// end inline asm
	st.global.u16 	[%rd69+118], %rs60;
	ld.shared.v4.f32 	{%f648, %f649, %f650, %f651}, [%r345+125168];
	div.rn.f32 	%f582, %f648, %f587;
	// begin inline asm
	{  cvt.rn.f16.f32 %rs61, %f582;}

	// end inline asm
	st.global.u16 	[%rd69+120], %rs61;
	div.rn.f32 	%f583, %f649, %f587;
	// begin inline asm
	{  cvt.rn.f16.f32 %rs62, %f583;}

	// end inline asm
	st.global.u16 	[%rd69+122], %rs62;
	div.rn.f32 	%f584, %f650, %f587;
	// begin inline asm
	{  cvt.rn.f16.f32 %rs63, %f584;}

	// end inline asm
	st.global.u16 	[%rd69+124], %rs63;
	div.rn.f32 	%f585, %f651, %f587;
	// begin inline asm
	{  cvt.rn.f16.f32 %rs64, %f585;}

	// end inline asm
	st.global.u16 	[%rd69+126], %rs64;
$L__BB2_41:
	ret;

}


// ===== COMPILED SASS (sm_100) =====

	.target	sm_100

	.elftype	@"ET_EXEC"


//--------------------- .note.nv.tkinfo           --------------------------
	.section	.note.nv.tkinfo,"",@"SHT_NOTE"
	.sectionflags	@"SHF_NOTE_NV_TKINFO"
	.tkinfo
        /*0018*/ 	.word	0x00000002
        /*0030*/ 	.string	""
        /*0030*/ 	.string	"ptxas"
        /*0030*/ 	.string	"Cuda compilation tools, release 13.0, V13.0.88"
        /*0030*/ 	.string	"Build cuda_13.0.r13.0/compiler.36424714_0"
        /*0030*/ 	.string	"-arch sm_100 -m 64 "



//--------------------- .note.nv.cuinfo           --------------------------
	.section	.note.nv.cuinfo,"",@"SHT_NOTE"
	.sectionflags	@"SHF_NOTE_NV_CUINFO"
        /*0018*/ 	.short	0x0002
        /*001a*/ 	.short	0x0064
        /*001c*/ 	.short	0x0082
	.zero		2


//--------------------- .nv.info                  --------------------------
	.section	.nv.info,"",@"SHT_CUDA_INFO"
	.align	4


	//----- nvinfo : EIATTR_REGCOUNT
	.align		4
        /*0000*/ 	.byte	0x04, 0x2f
        /*0002*/ 	.short	(.L_1 - .L_0)
	.align		4
.L_0:
        /*0004*/ 	.word	index@(_Z19fa2_template_kernelILi2ELi0ELi0ELi0ELi64ELi32ELi64EEvPK6__halfS2_S2_PS0_iiiif)
        /*0008*/ 	.word	0x0000008e


	//----- nvinfo : EIATTR_FRAME_SIZE
	.align		4
.L_1:
        /*000c*/ 	.byte	0x04, 0x11
        /*000e*/ 	.short	(.L_3 - .L_2)
	.align		4
.L_2:
        /*0010*/ 	.word	index@($__internal_2_$__cuda_sm3x_div_rn_noftz_f32_slowpath)
        /*0014*/ 	.word	0x00000080


	//----- nvinfo : EIATTR_FRAME_SIZE
	.align		4
.L_3:
        /*0018*/ 	.byte	0x04, 0x11
        /*001a*/ 	.short	(.L_5 - .L_4)
	.align		4
.L_4:
        /*001c*/ 	.word	index@(_Z19fa2_template_kernelILi2ELi0ELi0ELi0ELi64ELi32ELi64EEvPK6__halfS2_S2_PS0_iiiif)
        /*0020*/ 	.word	0x00000080


	//----- nvinfo : EIATTR_REGCOUNT
	.align		4
.L_5:
        /*0024*/ 	.byte	0x04, 0x2f
        /*0026*/ 	.short	(.L_7 - .L_6)
	.align		4
.L_6:
        /*0028*/ 	.word	index@(_Z19fa2_template_kernelILi3ELi0ELi1ELi0ELi128ELi64ELi64EEvPK6__halfS2_S2_PS0_iiiif)
        /*002c*/ 	.word	0x0000008c


	//----- nvinfo : EIATTR_FRAME_SIZE
	.align		4
.L_7:
        /*0030*/ 	.byte	0x04, 0x11
        /*0032*/ 	.short	(.L_9 - .L_8)
	.align		4
.L_8:
        /*0034*/ 	.word	index@($__internal_1_$__cuda_sm3x_div_rn_noftz_f32_slowpath)
        /*0038*/ 	.word	0x00000080


	//----- nvinfo : EIATTR_FRAME_SIZE
	.align		4
.L_9:
        /*003c*/ 	.byte	0x04, 0x11
        /*003e*/ 	.short	(.L_11 - .L_10)
	.align		4
.L_10:
        /*0040*/ 	.word	index@(_Z19fa2_template_kernelILi3ELi0ELi1ELi0ELi128ELi64ELi64EEvPK6__halfS2_S2_PS0_iiiif)
        /*0044*/ 	.word	0x00000080


	//----- nvinfo : EIATTR_REGCOUNT
	.align		4
.L_11:
        /*0048*/ 	.byte	0x04, 0x2f
        /*004a*/ 	.short	(.L_13 - .L_12)
	.align		4
.L_12:
        /*004c*/ 	.word	index@(_Z19fa2_template_kernelILi3ELi0ELi1ELi1ELi128ELi64ELi64EEvPK6__halfS2_S2_PS0_iiiif)
        /*0050*/ 	.word	0x00000062


	//----- nvinfo : EIATTR_FRAME_SIZE
	.align		4
.L_13:
        /*0054*/ 	.byte	0x04, 0x11
        /*0056*/ 	.short	(.L_15 - .L_14)
	.align		4
.L_14:
        /*0058*/ 	.word	index@($__internal_0_$__cuda_sm3x_div_rn_noftz_f32_slowpath)
        /*005c*/ 	.word	0x00000040


	//----- nvinfo : EIATTR_FRAME_SIZE
	.align		4
.L_15:
        /*0060*/ 	.byte	0x04, 0x11
        /*0062*/ 	.short	(.L_17 - .L_16)
	.align		4
.L_16:
        /*0064*/ 	.word	index@(_Z19fa2_template_kernelILi3ELi0ELi1ELi1ELi128ELi64ELi64EEvPK6__halfS2_S2_PS0_iiiif)
        /*0068*/ 	.word	0x00000040


	//----- nvinfo : EIATTR_MIN_STACK_SIZE
	.align		4
.L_17:
        /*006c*/ 	.byte	0x04, 0x12
        /*006e*/ 	.short	(.L_19 - .L_18)
	.align		4
.L_18:
        /*0070*/ 	.word	index@(_Z19fa2_template_kernelILi3ELi0ELi1ELi1ELi128ELi64ELi64EEvPK6__halfS2_S2_PS0_iiiif)
        /*0074*/ 	.word	0x00000040


	//----- nvinfo : EIATTR_MIN_STACK_SIZE
	.align		4
.L_19:
        /*0078*/ 	.byte	0x04, 0x12
        /*007a*/ 	.short	(.L_21 - .L_20)
	.align		4
.L_20:
        /*007c*/ 	.word	index@(_Z19fa2_template_kernelILi3ELi0ELi1ELi0ELi128ELi64ELi64EEvPK6__halfS2_S2_PS0_iiiif)
        /*0080*/ 	.word	0x00000080


	//----- nvinfo : EIATTR_MIN_STACK_SIZE
	.align		4
.L_21:
        /*0084*/ 	.byte	0x04, 0x12
        /*0086*/ 	.short	(.L_23 - .L_22)
	.align		4
.L_22:
        /*0088*/ 	.word	index@(_Z19fa2_template_kernelILi2ELi0ELi0ELi0ELi64ELi32ELi64EEvPK6__halfS2_S2_PS0_iiiif)
        /*008c*/ 	.word	0x00000080
.L_23:


//--------------------- .nv.compat                --------------------------
	.section	.nv.compat,"",@"SHT_CUDA_COMPAT_INFO"
	.align	4
        /*0000*/ 	.byte	0x02, 0x09, 0x00, 0x00, 0x02, 0x02, 0x01, 0x00, 0x02, 0x05, 0x05, 0x00, 0x03, 0x07, 0x01, 0x01
        /*0010*/ 	.byte	0x02, 0x03, 0x00, 0x00, 0x02, 0x06, 0x01, 0x00, 0x04, 0x0b, 0x08, 0x00, 0x01, 0x00, 0x00, 0x00
        /*0020*/ 	.byte	0x00, 0x00, 0x00, 0x00


//--------------------- .nv.info._Z19fa2_template_kernelILi3ELi0ELi1ELi1ELi128ELi64ELi64EEvPK6__halfS2_S2_PS0_iiiif --------------------------
	.section	.nv.info._Z19fa2_template_kernelILi3ELi0ELi1ELi1ELi128ELi64ELi64EEvPK6__halfS2_S2_PS0_iiiif,"",@"SHT_CUDA_INFO"
	.sectionflags	@""
	.align	4


	//----- nvinfo : EIATTR_CUDA_API_VERSION
	.align		4
        /*0000*/ 	.byte	0x04, 0x37
        /*0002*/ 	.short	(.L_25 - .L_24)
.L_24:
        /*0004*/ 	.word	0x00000082


	//----- nvinfo : EIATTR_KPARAM_INFO
	.align		4
.L_25:
        /*0008*/ 	.byte	0x04, 0x17
        /*000a*/ 	.short	(.L_27 - .L_26)
.L_26:
        /*000c*/ 	.word	0x00000000
        /*0010*/ 	.short	0x0008
        /*0012*/ 	.short	0x0030
        /*0014*/ 	.byte	0x00, 0xf0, 0x11, 0x00


	//----- nvinfo : EIATTR_KPARAM_INFO
	.align		4
.L_27:
        /*0018*/ 	.byte	0x04, 0x17
        /*001a*/ 	.short	(.L_29 - .L_28)
.L_28:
        /*001c*/ 	.word	0x00000000
        /*0020*/ 	.short	0x0007
        /*0022*/ 	.short	0x002c
        /*0024*/ 	.byte	0x00, 0xf0, 0x11, 0x00


	//----- nvinfo : EIATTR_KPARAM_INFO
	.align		4
.L_29:
        /*0028*/ 	.byte	0x04, 0x17
        /*002a*/ 	.short	(.L_31 - .L_30)
.L_30:
        /*002c*/ 	.word	0x00000000
        /*0030*/ 	.short	0x0006
        /*0032*/ 	.short	0x0028
        /*0034*/ 	.byte	0x00, 0xf0, 0x11, 0x00


	//----- nvinfo : EIATTR_KPARAM_INFO
	.align		4
.L_31:
        /*0038*/ 	.byte	0x04, 0x17
        /*003a*/ 	.short	(.L_33 - .L_32)
.L_32:
        /*003c*/ 	.word	0x00000000
        /*0040*/ 	.short	0x0005
        /*0042*/ 	.short	0x0024
        /*0044*/ 	.byte	0x00, 0xf0, 0x11, 0x00


	//----- nvinfo : EIATTR_KPARAM_INFO
	.align		4
.L_33:
        /*0048*/ 	.byte	0x04, 0x17
        /*004a*/ 	.short	(.L_35 - .L_34)
.L_34:
        /*004c*/ 	.word	0x00000000
        /*0050*/ 	.short	0x0004
        /*0052*/ 	.short	0x0020
        /*0054*/ 	.byte	0x00, 0xf0, 0x11, 0x00


	//----- nvinfo : EIATTR_KPARAM_INFO
	.align		4
.L_35:
        /*0058*/ 	.byte	0x04, 0x17
        /*005a*/ 	.short	(.L_37 - .L_36)
.L_36:
        /*005c*/ 	.word	0x00000000
        /*0060*/ 	.short	0x0003
        /*0062*/ 	.short	0x0018
        /*0064*/ 	.byte	0x00, 0xf5, 0x21, 0x00


	//----- nvinfo : EIATTR_KPARAM_INFO
	.align		4
.L_37:
        /*0068*/ 	.byte	0x04, 0x17
        /*006a*/ 	.short	(.L_39 - .L_38)
.L_38:
        /*006c*/ 	.word	0x00000000
        /*0070*/ 	.short	0x0002
        /*0072*/ 	.short	0x0010
        /*0074*/ 	.byte	0x00, 0xf5, 0x21, 0x00


	//----- nvinfo : EIATTR_KPARAM_INFO
	.align		4
.L_39:
        /*0078*/ 	.byte	0x04, 0x17
        /*007a*/ 	.short	(.L_41 - .L_40)
.L_40:
        /*007c*/ 	.word	0x00000000
        /*0080*/ 	.short	0x0001
        /*0082*/ 	.short	0x0008
        /*0084*/ 	.byte	0x00, 0xf5, 0x21, 0x00


	//----- nvinfo : EIATTR_KPARAM_INFO
	.align		4
.L_41:
        /*0088*/ 	.byte	0x04, 0x17
        /*008a*/ 	.short	(.L_43 - .L_42)
.L_42:
        /*008c*/ 	.word	0x00000000
        /*0090*/ 	.short	0x0000
        /*0092*/ 	.short	0x0000
        /*0094*/ 	.byte	0x00, 0xf5, 0x21, 0x00


	//----- nvinfo : EIATTR_SPARSE_MMA_MASK
	.align		4
.L_43:
        /*0098*/ 	.byte	0x03, 0x50
        /*009a*/ 	.short	0x0000


	//----- nvinfo : EIATTR_WMMA_USED
	.align		4
        /*009c*/ 	.byte	0x01, 0x2b
	.zero		2


	//----- nvinfo : EIATTR_MAXREG_COUNT
	.align		4
        /*00a0*/ 	.byte	0x03, 0x1b
        /*00a2*/ 	.short	0x00ff


	//----- nvinfo : EIATTR_NUM_BARRIERS
	.align		4
        /*00a4*/ 	.byte	0x02, 0x4c
        /*00a6*/ 	.byte	0x01
	.zero		1


	//----- nvinfo : EIATTR_MERCURY_ISA_VERSION
	.align		4
        /*00a8*/ 	.byte	0x03, 0x5f
        /*00aa*/ 	.short	0x0101


	//----- nvinfo : EIATTR_COOP_GROUP_MASK_REGIDS
	.align		4
        /*00ac*/ 	.byte	0x04, 0x29
        /*00ae*/ 	.short	(.L_45 - .L_44)


	//   ....[0]....
.L_44:
        /*00b0*/ 	.word	0xffffffff


	//   ....[1]....
        /*00b4*/ 	.word	0xffffffff


	//   ....[2]....
        /*00b8*/ 	.word	0xffffffff


	//   ....[3]....
        /*00bc*/ 	.word	0xffffffff


	//   ....[4]....
        /*00c0*/ 	.word	0xffffffff


	//   ....[5]....
        /*00c4*/ 	.word	0xffffffff


	//   ....[6]....
        /*00c8*/ 	.word	0xffffffff


	//   ....[7]....
        /*00cc*/ 	.word	0xffffffff


	//   ....[8]....
        /*00d0*/ 	.word	0xffffffff


	//   ....[9]....
        /*00d4*/ 	.word	0xffffffff


	//----- nvinfo : EIATTR_COOP_GROUP_INSTR_OFFSETS
	.align		4
.L_45:
        /*00d8*/ 	.byte	0x04, 0x28
        /*00da*/ 	.short	(.L_47 - .L_46)


	//   ....[0]....
.L_46:
        /*00dc*/ 	.word	0x00000f70


	//   ....[1]....
        /*00e0*/ 	.word	0x00001700


	//   ....[2]....
        /*00e4*/ 	.word	0x00001730


	//   ....[3]....
        /*00e8*/ 	.word	0x00001750


	//   ....[4]....
        /*00ec*/ 	.word	0x00001760


	//   ....[5]....
        /*00f0*/ 	.word	0x00001770


	//   ....[6]....
        /*00f4*/ 	.word	0x00001780


	//   ....[7]....
        /*00f8*/ 	.word	0x00001790


	//   ....[8]....
        /*00fc*/ 	.word	0x000017b0


	//   ....[9]....
        /*0100*/ 	.word	0x00002c20


	//----- nvinfo : EIATTR_VRC_CTA_INIT_COUNT
	.align		4
.L_47:
        /*0104*/ 	.byte	0x02, 0x4a
	.zero		1
	.zero		1


	//----- nvinfo : EIATTR_EXIT_INSTR_OFFSETS
	.align		4
        /*0108*/ 	.byte	0x04, 0x1c
        /*010a*/ 	.short	(.L_49 - .L_48)


	//   ....[0]....
.L_48:
        /*010c*/ 	.word	0x000029d0


	//   ....[1]....
        /*0110*/ 	.word	0x00002c30


	//   ....[2]....
        /*0114*/ 	.word	0x00007110


	//----- nvinfo : EIATTR_MAX_THREADS
	.align		4
.L_49:
        /*0118*/ 	.byte	0x04, 0x05
        /*011a*/ 	.short	(.L_51 - .L_50)
.L_50:
        /*011c*/ 	.word	0x00000100
        /*0120*/ 	.word	0x00000001
        /*0124*/ 	.word	0x00000001


	//----- nvinfo : EIATTR_CRS_STACK_SIZE
	.align		4
.L_51:
        /*0128*/ 	.byte	0x04, 0x1e
        /*012a*/ 	.short	(.L_53 - .L_52)
.L_52:
        /*012c*/ 	.word	0x00000000


	//----- nvinfo : EIATTR_CBANK_PARAM_SIZE
	.align		4
.L_53:
        /*0130*/ 	.byte	0x03, 0x19
        /*0132*/ 	.short	0x0034


	//----- nvinfo : EIATTR_PARAM_CBANK
	.align		4
        /*0134*/ 	.byte	0x04, 0x0a
        /*0136*/ 	.short	(.L_55 - .L_54)
	.align		4
.L_54:
        /*0138*/ 	.word	index@(.nv.constant0._Z19fa2_template_kernelILi3ELi0ELi1ELi1ELi128ELi64ELi64EEvPK6__halfS2_S2_PS0_iiiif)
        /*013c*/ 	.short	0x0380
        /*013e*/ 	.short	0x0034


	//----- nvinfo : EIATTR_SW_WAR
	.align		4
.L_55:
        /*0140*/ 	.byte	0x04, 0x36
        /*0142*/ 	.short	(.L_57 - .L_56)
.L_56:
        /*0144*/ 	.word	0x00000008
.L_57:


//--------------------- .nv.info._Z19fa2_template_kernelILi3ELi0ELi1ELi0ELi128ELi64ELi64EEvPK6__halfS2_S2_PS0_iiiif --------------------------
	.section	.nv.info._Z19fa2_template_kernelILi3ELi0ELi1ELi0ELi128ELi64ELi64EEvPK6__halfS2_S2_PS0_iiiif,"",@"SHT_CUDA_INFO"
	.sectionflags	@""
	.align	4


	//----- nvinfo : EIATTR_CUDA_API_VERSION
	.align		4
        /*0000*/ 	.byte	0x04, 0x37
        /*0002*/ 	.short	(.L_59 - .L_58)
.L_58:
        /*0004*/ 	.word	0x00000082


	//----- nvinfo : EIATTR_KPARAM_INFO
	.align		4
.L_59:
        /*0008*/ 	.byte	0x04, 0x17
        /*000a*/ 	.short	(.L_61 - .L_60)
.L_60:
        /*000c*/ 	.word	0x00000000
        /*0010*/ 	.short	0x0008
        /*0012*/ 	.short	0x0030
        /*0014*/ 	.byte	0x00, 0xf0, 0x11, 0x00


	//----- nvinfo : EIATTR_KPARAM_INFO
	.align		4
.L_61:
        /*0018*/ 	.byte	0x04, 0x17
        /*001a*/ 	.short	(.L_63 - .L_62)
.L_62:
        /*001c*/ 	.word	0x00000000
        /*0020*/ 	.short	0x0007
        /*0022*/ 	.short	0x002c
        /*0024*/ 	.byte	0x00, 0xf0, 0x11, 0x00


	//----- nvinfo : EIATTR_KPARAM_INFO
	.align		4
.L_63:
        /*0028*/ 	.byte	0x04, 0x17
        /*002a*/ 	.short	(.L_65 - .L_64)
.L_64:
        /*002c*/ 	.word	0x00000000
        /*0030*/ 	.short	0x0006
        /*0032*/ 	.short	0x0028
        /*0034*/ 	.byte	0x00, 0xf0, 0x11, 0x00


	//----- nvinfo : EIATTR_KPARAM_INFO
	.align		4
.L_65:
        /*0038*/ 	.byte	0x04, 0x17
        /*003a*/ 	.short	(.L_67 - .L_66)
.L_66:
        /*003c*/ 	.word	0x00000000
        /*0040*/ 	.short	0x0005
        /*0042*/ 	.short	0x0024
        /*0044*/ 	.byte	0x00, 0xf0, 0x11, 0x00


	//----- nvinfo : EIATTR_KPARAM_INFO
	.align		4
.L_67:
        /*0048*/ 	.byte	0x04, 0x17
        /*004a*/ 	.short	(.L_69 - .L_68)
.L_68:
        /*004c*/ 	.word	0x00000000
        /*0050*/ 	.short	0x0004
        /*0052*/ 	.short	0x0020
        /*0054*/ 	.byte	0x00, 0xf0, 0x11, 0x00


	//----- nvinfo : EIATTR_KPARAM_INFO
	.align		4
.L_69:
        /*0058*/ 	.byte	0x04, 0x17
        /*005a*/ 	.short	(.L_71 - .L_70)
.L_70:
        /*005c*/ 	.word	0x00000000
        /*0060*/ 	.short	0x0003
        /*0062*/ 	.short	0x0018
        /*0064*/ 	.byte	0x00, 0xf5, 0x21, 0x00


	//----- nvinfo : EIATTR_KPARAM_INFO
	.align		4
.L_71:
        /*0068*/ 	.byte	0x04, 0x17
        /*006a*/ 	.short	(.L_73 - .L_72)
.L_72:
        /*006c*/ 	.word	0x00000000
        /*0070*/ 	.short	0x0002
        /*0072*/ 	.short	0x0010
        /*0074*/ 	.byte	0x00, 0xf5, 0x21, 0x00


	//----- nvinfo : EIATTR_KPARAM_INFO
	.align		4
.L_73:
        /*0078*/ 	.byte	0x04, 0x17
        /*007a*/ 	.short	(.L_75 - .L_74)
.L_74:
        /*007c*/ 	.word	0x00000000
        /*0080*/ 	.short	0x0001
        /*0082*/ 	.short	0x0008
        /*0084*/ 	.byte	0x00, 0xf5, 0x21, 0x00


	//----- nvinfo : EIATTR_KPARAM_INFO
	.align		4
.L_75:
        /*0088*/ 	.byte	0x04, 0x17
        /*008a*/ 	.short	(.L_77 - .L_76)
.L_76:
        /*008c*/ 	.word	0x00000000
        /*0090*/ 	.short	0x0000
        /*0092*/ 	.short	0x0000
        /*0094*/ 	.byte	0x00, 0xf5, 0x21, 0x00


	//----- nvinfo : EIATTR_SPARSE_MMA_MASK
	.align		4
.L_77:
        /*0098*/ 	.byte	0x03, 0x50
        /*009a*/ 	.short	0x0000


	//----- nvinfo : EIATTR_WMMA_USED
	.align		4
        /*009c*/ 	.byte	0x01, 0x2b
	.zero		2


	//----- nvinfo : EIATTR_MAXREG_COUNT
	.align		4
        /*00a0*/ 	.byte	0x03, 0x1b
        /*00a2*/ 	.short	0x00ff


	//----- nvinfo : EIATTR_NUM_BARRIERS
	.align		4
        /*00a4*/ 	.byte	0x02, 0x4c
        /*00a6*/ 	.byte	0x01
	.zero		1


	//----- nvinfo : EIATTR_MERCURY_ISA_VERSION
	.align		4
        /*00a8*/ 	.byte	0x03, 0x5f
        /*00aa*/ 	.short	0x0101


	//----- nvinfo : EIATTR_COOP_GROUP_MASK_REGIDS
	.align		4
        /*00ac*/ 	.byte	0x04, 0x29
        /*00ae*/ 	.short	(.L_79 - .L_78)


	//   ....[0]....
.L_78:
        /*00b0*/ 	.word	0xffffffff


	//   ....[1]....
        /*00b4*/ 	.word	0xffffffff


	//   ....[2]....
        /*00b8*/ 	.word	0xffffffff


	//   ....[3]....
        /*00bc*/ 	.word	0xffffffff


	//   ....[4]....
        /*00c0*/ 	.word	0xffffffff


	//   ....[5]....
        /*00c4*/ 	.word	0xffffffff


	//   ....[6]....
        /*00c8*/ 	.word	0xffffffff


	//   ....[7]....
        /*00cc*/ 	.word	0xffffffff


	//   ....[8]....
        /*00d0*/ 	.word	0xffffffff


	//   ....[9]....
        /*00d4*/ 	.word	0xffffffff


	//   ....[10]....
        /*00d8*/ 	.word	0xffffffff


	//   ....[11]....
        /*00dc*/ 	.word	0xffffffff


	//   ....[12]....
        /*00e0*/ 	.word	0xffffffff


	//   ....[13]....
        /*00e4*/ 	.word	0xffffffff


	//   ....[14]....
        /*00e8*/ 	.word	0xffffffff


	//   ....[15]....
        /*00ec*/ 	.word	0xffffffff


	//   ....[16]....
        /*00f0*/ 	.word	0xffffffff


	//   ....[17]....
        /*00f4*/ 	.word	0xffffffff


	//   ....[18]....
        /*00f8*/ 	.word	0xffffffff


	//   ....[19]....
        /*00fc*/ 	.word	0xffffffff


	//   ....[20]....
        /*0100*/ 	.word	0xffffffff


	//   ....[21]....
        /*0104*/ 	.word	0xffffffff


	//   ....[22]....
        /*0108*/ 	.word	0xffffffff


	//   ....[23]....
        /*010c*/ 	.word	0xffffffff


	//   ....[24]....
        /*0110*/ 	.word	0xffffffff


	//   ....[25]....
        /*0114*/ 	.word	0xffffffff


	//   ....[26]....
        /*0118*/ 	.word	0xffffffff


	//   ....[27]....
        /*011c*/ 	.word	0xffffffff


	//   ....[28]....
        /*0120*/ 	.word	0xffffffff


	//   ....[29]....
        /*0124*/ 	.word	0xffffffff


	//   ....[30]....
        /*0128*/ 	.word	0xffffffff


	//   ....[31]....
        /*012c*/ 	.word	0xffffffff


	//   ....[32]....
        /*0130*/ 	.word	0xffffffff


	//   ....[33]....
        /*0134*/ 	.word	0xffffffff


	//   ....[34]....
        /*0138*/ 	.word	0xffffffff


	//----- nvinfo : EIATTR_COOP_GROUP_INSTR_OFFSETS
	.align		4
.L_79:
        /*013c*/ 	.byte	0x04, 0x28
        /*013e*/ 	.short	(.L_81 - .L_80)


	//   ....[0]....
.L_80:
        /*0140*/ 	.word	0x00001270


	//   ....[1]....
        /*0144*/ 	.word	0x00001a00


	//   ....[2]....
        /*0148*/ 	.word	0x00001a40


	//   ....[3]....
        /*014c*/ 	.word	0x00001a80


	//   ....[4]....
        /*0150*/ 	.word	0x00001aa0


	//   ....[5]....
        /*0154*/ 	.word	0x00001ab0


	//   ....[6]....
        /*0158*/ 	.word	0x00001ac0


	//   ....[7]....
        /*015c*/ 	.word	0x00001ad0


	//   ....[8]....
        /*0160*/ 	.word	0x00001ae0


	//   ....[9]....
        /*0164*/ 	.word	0x00001af0


	//   ....[10]....
        /*0168*/ 	.word	0x00001b00


	//   ....[11]....
        /*016c*/ 	.word	0x00001b10


	//   ....[12]....
        /*0170*/ 	.word	0x00001b20


	//   ....[13]....
        /*0174*/ 	.word	0x00001b40


	//   ....[14]....
        /*0178*/ 	.word	0x00001b70


	//   ....[15]....
        /*017c*/ 	.word	0x00001ba0


	//   ....[16]....
        /*0180*/ 	.word	0x00001bc0


	//   ....[17]....
        /*0184*/ 	.word	0x000033f0


	//   ....[18]....
        /*0188*/ 	.word	0x00003c00


	//   ....[19]....
        /*018c*/ 	.word	0x00003c60


	//   ....[20]....
        /*0190*/ 	.word	0x00003ca0


	//   ....[21]....
        /*0194*/ 	.word	0x00003ce0


	//   ....[22]....
        /*0198*/ 	.word	0x00003d20


	//   ....[23]....
        /*019c*/ 	.word	0x00003d60


	//   ....[24]....
        /*01a0*/ 	.word	0x00003da0


	//   ....[25]....
        /*01a4*/ 	.word	0x00003dd0


	//   ....[26]....
        /*01a8*/ 	.word	0x00003df0


	//   ....[27]....
        /*01ac*/ 	.word	0x00003e20


	//   ....[28]....
        /*01b0*/ 	.word	0x00003e40


	//   ....[29]....
        /*01b4*/ 	.word	0x00003e60


	//   ....[30]....
        /*01b8*/ 	.word	0x00003e80


	//   ....[31]....
        /*01bc*/ 	.word	0x00003eb0


	//   ....[32]....
        /*01c0*/ 	.word	0x00003ed0


	//   ....[33]....
        /*01c4*/ 	.word	0x00003ef0


	//   ....[34]....
        /*01c8*/ 	.word	0x000049c0


	//----- nvinfo : EIATTR_VRC_CTA_INIT_COUNT
	.align		4
.L_81:
        /*01cc*/ 	.byte	0x02, 0x4a
	.zero		1
	.zero		1


	//----- nvinfo : EIATTR_EXIT_INSTR_OFFSETS
	.align		4
        /*01d0*/ 	.byte	0x04, 0x1c
        /*01d2*/ 	.short	(.L_83 - .L_82)


	//   ....[0]....
.L_82:
        /*01d4*/ 	.word	0x00004770


	//   ....[1]....
        /*01d8*/ 	.word	0x000049d0


	//   ....[2]....
        /*01dc*/ 	.word	0x00008ea0


	//----- nvinfo : EIATTR_MAX_THREADS
	.align		4
.L_83:
        /*01e0*/ 	.byte	0x04, 0x05
        /*01e2*/ 	.short	(.L_85 - .L_84)
.L_84:
        /*01e4*/ 	.word	0x00000100
        /*01e8*/ 	.word	0x00000001
        /*01ec*/ 	.word	0x00000001


	//----- nvinfo : EIATTR_CRS_STACK_SIZE
	.align		4
.L_85:
        /*01f0*/ 	.byte	0x04, 0x1e
        /*01f2*/ 	.short	(.L_87 - .L_86)
.L_86:
        /*01f4*/ 	.word	0x00000000


	//----- nvinfo : EIATTR_CBANK_PARAM_SIZE
	.align		4
.L_87:
        /*01f8*/ 	.byte	0x03, 0x19
        /*01fa*/ 	.short	0x0034


	//----- nvinfo : EIATTR_PARAM_CBANK
	.align		4
        /*01fc*/ 	.byte	0x04, 0x0a
        /*01fe*/ 	.short	(.L_89 - .L_88)
	.align		4
.L_88:
        /*0200*/ 	.word	index@(.nv.constant0._Z19fa2_template_kernelILi3ELi0ELi1ELi0ELi128ELi64ELi64EEvPK6__halfS2_S2_PS0_iiiif)
        /*0204*/ 	.short	0x0380
        /*0206*/ 	.short	0x0034


	//----- nvinfo : EIATTR_SW_WAR
	.align		4
.L_89:
        /*0208*/ 	.byte	0x04, 0x36
        /*020a*/ 	.short	(.L_91 - .L_90)
.L_90:
        /*020c*/ 	.word	0x00000008
.L_91:


//--------------------- .nv.info._Z19fa2_template_kernelILi2ELi0ELi0ELi0ELi64ELi32ELi64EEvPK6__halfS2_S2_PS0_iiiif --------------------------
	.section	.nv.info._Z19fa2_template_kernelILi2ELi0ELi0ELi0ELi64ELi32ELi64EEvPK6__halfS2_S2_PS0_iiiif,"",@"SHT_CUDA_INFO"
	.sectionflags	@""
	.align	4


	//----- nvinfo : EIATTR_CUDA_API_VERSION
	.align		4
        /*0000*/ 	.byte	0x04, 0x37
        /*0002*/ 	.short	(.L_93 - .L_92)
.L_92:
        /*0004*/ 	.word	0x00000082


	//----- nvinfo : EIATTR_KPARAM_INFO
	.align		4
.L_93:
        /*0008*/ 	.byte	0x04, 0x17
        /*000a*/ 	.short	(.L_95 - .L_94)
.L_94:
        /*000c*/ 	.word	0x00000000
        /*0010*/ 	.short	0x0008
        /*0012*/ 	.short	0x0030
        /*0014*/ 	.byte	0x00, 0xf0, 0x11, 0x00


	//----- nvinfo : EIATTR_KPARAM_INFO
	.align		4
.L_95:
        /*0018*/ 	.byte	0x04, 0x17
        /*001a*/ 	.short	(.L_97 - .L_96)
.L_96:
        /*001c*/ 	.word	0x00000000
        /*0020*/ 	.short	0x0007
        /*0022*/ 	.short	0x002c
        /*0024*/ 	.byte	0x00, 0xf0, 0x11, 0x00


	//----- nvinfo : EIATTR_KPARAM_INFO
	.align		4
.L_97:
        /*0028*/ 	.byte	0x04, 0x17
        /*002a*/ 	.short	(.L_99 - .L_98)
.L_98:
        /*002c*/ 	.word	0x00000000
        /*0030*/ 	.short	0x0006
        /*0032*/ 	.short	0x0028
        /*0034*/ 	.byte	0x00, 0xf0, 0x11, 0x00


	//----- nvinfo : EIATTR_KPARAM_INFO
	.align		4
.L_99:
        /*0038*/ 	.byte	0x04, 0x17
        /*003a*/ 	.short	(.L_101 - .L_100)
.L_100:
        /*003c*/ 	.word	0x00000000
        /*0040*/ 	.short	0x0005
        /*0042*/ 	.short	0x0024
        /*0044*/ 	.byte	0x00, 0xf0, 0x11, 0x00


	//----- nvinfo : EIATTR_KPARAM_INFO
	.align		4
.L_101:
        /*0048*/ 	.byte	0x04, 0x17
        /*004a*/ 	.short	(.L_103 - .L_102)
.L_102:
        /*004c*/ 	.word	0x00000000
        /*0050*/ 	.short	0x0004
        /*0052*/ 	.short	0x0020
        /*0054*/ 	.byte	0x00, 0xf0, 0x11, 0x00


	//----- nvinfo : EIATTR_KPARAM_INFO
	.align		4
.L_103:
        /*0058*/ 	.byte	0x04, 0x17
        /*005a*/ 	.short	(.L_105 - .L_104)
.L_104:
        /*005c*/ 	.word	0x00000000
        /*0060*/ 	.short	0x0003
        /*0062*/ 	.short	0x0018
        /*0064*/ 	.byte	0x00, 0xf5, 0x21, 0x00


	//----- nvinfo : EIATTR_KPARAM_INFO
	.align		4
.L_105:
        /*0068*/ 	.byte	0x04, 0x17
        /*006a*/ 	.short	(.L_107 - .L_106)
.L_106:
        /*006c*/ 	.word	0x00000000
        /*0070*/ 	.short	0x0002
        /*0072*/ 	.short	0x0010
        /*0074*/ 	.byte	0x00, 0xf5, 0x21, 0x00


	//----- nvinfo : EIATTR_KPARAM_INFO
	.align		4
.L_107:
        /*0078*/ 	.byte	0x04, 0x17
        /*007a*/ 	.short	(.L_109 - .L_108)
.L_108:
        /*007c*/ 	.word	0x00000000
        /*0080*/ 	.short	0x0001
        /*0082*/ 	.short	0x0008
        /*0084*/ 	.byte	0x00, 0xf5, 0x21, 0x00


	//----- nvinfo : EIATTR_KPARAM_INFO
	.align		4
.L_109:
        /*0088*/ 	.byte	0x04, 0x17
        /*008a*/ 	.short	(.L_111 - .L_110)
.L_110:
        /*008c*/ 	.word	0x00000000
        /*0090*/ 	.short	0x0000
        /*0092*/ 	.short	0x0000
        /*0094*/ 	.byte	0x00, 0xf5, 0x21, 0x00


	//----- nvinfo : EIATTR_SPARSE_MMA_MASK
	.align		4
.L_111:
        /*0098*/ 	.byte	0x03, 0x50
        /*009a*/ 	.short	0x0000


	//----- nvinfo : EIATTR_WMMA_USED
	.align		4
        /*009c*/ 	.byte	0x01, 0x2b
	.zero		2


	//----- nvinfo : EIATTR_MAXREG_COUNT
	.align		4
        /*00a0*/ 	.byte	0x03, 0x1b
        /*00a2*/ 	.short	0x00ff


	//----- nvinfo : EIATTR_NUM_BARRIERS
	.align		4
        /*00a4*/ 	.byte	0x02, 0x4c
        /*00a6*/ 	.byte	0x01
	.zero		1


	//----- nvinfo : EIATTR_MERCURY_ISA_VERSION
	.align		4
        /*00a8*/ 	.byte	0x03, 0x5f
        /*00aa*/ 	.short	0x0101


	//----- nvinfo : EIATTR_COOP_GROUP_MASK_REGIDS
	.align		4
        /*00ac*/ 	.byte	0x04, 0x29
        /*00ae*/ 	.short	(.L_113 - .L_112)


	//   ....[0]....
.L_112:
        /*00b0*/ 	.word	0xffffffff


	//   ....[1]....
        /*00b4*/ 	.word	0xffffffff


	//   ....[2]....
        /*00b8*/ 	.word	0xffffffff


	//   ....[3]....
        /*00bc*/ 	.word	0xffffffff


	//   ....[4]....
        /*00c0*/ 	.word	0xffffffff


	//   ....[5]....
        /*00c4*/ 	.word	0xffffffff


	//   ....[6]....
        /*00c8*/ 	.word	0xffffffff


	//   ....[7]....
        /*00cc*/ 	.word	0xffffffff


	//   ....[8]....
        /*00d0*/ 	.word	0xffffffff


	//   ....[9]....
        /*00d4*/ 	.word	0xffffffff


	//   ....[10]....
        /*00d8*/ 	.word	0xffffffff


	//   ....[11]....
        /*00dc*/ 	.word	0xffffffff


	//   ....[12]....
        /*00e0*/ 	.word	0xffffffff


	//   ....[13]....
        /*00e4*/ 	.word	0xffffffff


	//   ....[14]....
        /*00e8*/ 	.word	0xffffffff


	//   ....[15]....
        /*00ec*/ 	.word	0xffffffff


	//   ....[16]....
        /*00f0*/ 	.word	0xffffffff


	//   ....[17]....
        /*00f4*/ 	.word	0xffffffff


	//   ....[18]....
        /*00f8*/ 	.word	0xffffffff


	//   ....[19]....
        /*00fc*/ 	.word	0xffffffff


	//   ....[20]....
        /*0100*/ 	.word	0xffffffff


	//   ....[21]....
        /*0104*/ 	.word	0xffffffff


	//   ....[22]....
        /*0108*/ 	.word	0xffffffff


	//   ....[23]....
        /*010c*/ 	.word	0xffffffff


	//   ....[24]....
        /*0110*/ 	.word	0xffffffff


	//   ....[25]....
        /*0114*/ 	.word	0xffffffff


	//   ....[26]....
        /*0118*/ 	.word	0xffffffff


	//   ....[27]....
        /*011c*/ 	.word	0xffffffff


	//   ....[28]....
        /*0120*/ 	.word	0xffffffff


	//   ....[29]....
        /*0124*/ 	.word	0xffffffff


	//   ....[30]....
        /*0128*/ 	.word	0xffffffff


	//   ....[31]....
        /*012c*/ 	.word	0xffffffff


	//   ....[32]....
        /*0130*/ 	.word	0xffffffff


	//   ....[33]....
        /*0134*/ 	.word	0xffffffff


	//   ....[34]....
        /*0138*/ 	.word	0xffffffff


	//----- nvinfo : EIATTR_COOP_GROUP_INSTR_OFFSETS
	.align		4
.L_113:
        /*013c*/ 	.byte	0x04, 0x28
        /*013e*/ 	.short	(.L_115 - .L_114)


	//   ....[0]....
.L_114:
        /*0140*/ 	.word	0x00000e90


	//   ....[1]....
        /*0144*/ 	.word	0x00001620


	//   ....[2]....
        /*0148*/ 	.word	0x00001660


	//   ....[3]....
        /*014c*/ 	.word	0x00001690


	//   ....[4]....
        /*0150*/ 	.word	0x000016b0


	//   ....[5]....
        /*0154*/ 	.word	0x000016c0


	//   ....[6]....
        /*0158*/ 	.word	0x000016d0


	//   ....[7]....
        /*015c*/ 	.word	0x000016f0


	//   ....[8]....
        /*0160*/ 	.word	0x00001960


	//   ....[9]....
        /*0164*/ 	.word	0x000019a0


	//   ....[10]....
        /*0168*/ 	.word	0x000019e0


	//   ....[11]....
        /*016c*/ 	.word	0x00001a30


	//   ....[12]....
        /*0170*/ 	.word	0x00001a70


	//   ....[13]....
        /*0174*/ 	.word	0x00001ab0


	//   ....[14]....
        /*0178*/ 	.word	0x00001af0


	//   ....[15]....
        /*017c*/ 	.word	0x00001b30


	//   ....[16]....
        /*0180*/ 	.word	0x00001b70


	//   ....[17]....
        /*0184*/ 	.word	0x000030f0


	//   ....[18]....
        /*0188*/ 	.word	0x000037b0


	//   ....[19]....
        /*018c*/ 	.word	0x00003820


	//   ....[20]....
        /*0190*/ 	.word	0x00003840


	//   ....[21]....
        /*0194*/ 	.word	0x00003880


	//   ....[22]....
        /*0198*/ 	.word	0x00003890


	//   ....[23]....
        /*019c*/ 	.word	0x000038d0


	//   ....[24]....
        /*01a0*/ 	.word	0x00003910


	//   ....[25]....
        /*01a4*/ 	.word	0x00003950


	//   ....[26]....
        /*01a8*/ 	.word	0x00003990


	//   ....[27]....
        /*01ac*/ 	.word	0x000039d0


	//   ....[28]....
        /*01b0*/ 	.word	0x00003a10


	//   ....[29]....
        /*01b4*/ 	.word	0x00003a50


	//   ....[30]....
        /*01b8*/ 	.word	0x00003a90


	//   ....[31]....
        /*01bc*/ 	.word	0x00003ad0


	//   ....[32]....
        /*01c0*/ 	.word	0x00003b00


	//   ....[33]....
        /*01c4*/ 	.word	0x00003b30


	//   ....[34]....
        /*01c8*/ 	.word	0x00004560


	//----- nvinfo : EIATTR_VRC_CTA_INIT_COUNT
	.align		4
.L_115:
        /*01cc*/ 	.byte	0x02, 0x4a
	.zero		1
	.zero		1


	//----- nvinfo : EIATTR_EXIT_INSTR_OFFSETS
	.align		4
        /*01d0*/ 	.byte	0x04, 0x1c
        /*01d2*/ 	.short	(.L_117 - .L_116)


	//   ....[0]....
.L_116:
        /*01d4*/ 	.word	0x00004310


	//   ....[1]....
        /*01d8*/ 	.word	0x00004570


	//   ....[2]....
        /*01dc*/ 	.word	0x00008a50


	//----- nvinfo : EIATTR_MAX_THREADS
	.align		4
.L_117:
        /*01e0*/ 	.byte	0x04, 0x05
        /*01e2*/ 	.short	(.L_119 - .L_118)
.L_118:
        /*01e4*/ 	.word	0x00000100
        /*01e8*/ 	.word	0x00000001
        /*01ec*/ 	.word	0x00000001


	//----- nvinfo : EIATTR_CRS_STACK_SIZE
	.align		4
.L_119:
        /*01f0*/ 	.byte	0x04, 0x1e
        /*01f2*/ 	.short	(.L_121 - .L_120)
.L_120:
        /*01f4*/ 	.word	0x00000000


	//----- nvinfo : EIATTR_CBANK_PARAM_SIZE
	.align		4
.L_121:
        /*01f8*/ 	.byte	0x03, 0x19
        /*01fa*/ 	.short	0x0034


	//----- nvinfo : EIATTR_PARAM_CBANK
	.align		4
        /*01fc*/ 	.byte	0x04, 0x0a
        /*01fe*/ 	.short	(.L_123 - .L_122)
	.align		4
.L_122:
        /*0200*/ 	.word	index@(.nv.constant0._Z19fa2_template_kernelILi2ELi0ELi0ELi0ELi64ELi32ELi64EEvPK6__halfS2_S2_PS0_iiiif)
        /*0204*/ 	.short	0x0380
        /*0206*/ 	.short	0x0034


	//----- nvinfo : EIATTR_SW_WAR
	.align		4
.L_123:
        /*0208*/ 	.byte	0x04, 0x36
        /*020a*/ 	.short	(.L_125 - .L_124)
.L_124:
        /*020c*/ 	.word	0x00000008
.L_125:


//--------------------- .nv.callgraph             --------------------------
	.section	.nv.callgraph,"",@"SHT_CUDA_CALLGRAPH"
	.align	4
	.sectionentsize	8
	.align		4
        /*0000*/ 	.word	0x00000000
	.align		4
        /*0004*/ 	.word	0xffffffff
	.align		4
        /*0008*/ 	.word	0x00000000
	.align		4
        /*000c*/ 	.word	0xfffffffe
	.align		4
        /*0010*/ 	.word	0x00000000
	.align		4
        /*0014*/ 	.word	0xfffffffd
	.align		4
        /*0018*/ 	.word	0x00000000
	.align		4
        /*001c*/ 	.word	0xfffffffc


//--------------------- .text._Z19fa2_template_kernelILi3ELi0ELi1ELi1ELi128ELi64ELi64EEvPK6__halfS2_S2_PS0_iiiif --------------------------
	.section	.text._Z19fa2_template_kernelILi3ELi0ELi1ELi1ELi128ELi64ELi64EEvPK6__halfS2_S2_PS0_iiiif,"ax",@progbits
	.align	128
        .global         _Z19fa2_template_kernelILi3ELi0ELi1ELi1ELi128ELi64ELi64EEvPK6__halfS2_S2_PS0_iiiif
        .type           _Z19fa2_template_kernelILi3ELi0ELi1ELi1ELi128ELi64ELi64EEvPK6__halfS2_S2_PS0_iiiif,@function
        .size           _Z19fa2_template_kernelILi3ELi0ELi1ELi1ELi128ELi64ELi64EEvPK6__halfS2_S2_PS0_iiiif,(.L_x_489 - _Z19fa2_template_kernelILi3ELi0ELi1ELi1ELi128ELi64ELi64EEvPK6__halfS2_S2_PS0_iiiif)
        .other          _Z19fa2_template_kernelILi3ELi0ELi1ELi1ELi128ELi64ELi64EEvPK6__halfS2_S2_PS0_iiiif,@"STO_CUDA_ENTRY STV_DEFAULT"
_Z19fa2_template_kernelILi3ELi0ELi1ELi1ELi128ELi64ELi64EEvPK6__halfS2_S2_PS0_iiiif:
.text._Z19fa2_template_kernelILi3ELi0ELi1ELi1ELi128ELi64ELi64EEvPK6__halfS2_S2_PS0_iiiif:
[----:B------:R-:W1:Y:S08]  /*0000*/  LDC R1, c[0x0][0x37c] ;  /* 0x0000df00ff017b82 */ /* 0x000e700000000800 */
[----:B------:R-:W-:Y:S01]  /*0010*/  S2UR UR4, SR_CTAID.Y ;  /* 0x00000000000479c3 */ /* 0x000fe20000002600 */
[----:B------:R-:W2:Y:S01]  /*0020*/  LDCU UR8, c[0x0][0x3a4] ;  /* 0x00007480ff0877ac */ /* 0x000ea20008000800 */
[----:B------:R-:W3:Y:S01]  /*0030*/  S2R R2, SR_TID.X ;  /* 0x0000000000027919 */ /* 0x000ee20000002100 */
[----:B-1----:R-:W-:Y:S01]  /*0040*/  IADD3 R1, PT, PT, R1, -0x40, RZ ;  /* 0xffffffc001017810 */ /* 0x002fe20007ffe0ff */
[----:B------:R-:W-:Y:S01]  /*0050*/  BSSY.RECONVERGENT B0, `(.L_x_0) ;  /* 0x000008e000007945 */ /* 0x000fe20003800200 */
[----:B------:R-:W1:Y:S01]  /*0060*/  LDCU.64 UR12, c[0x0][0x3a8] ;  /* 0x00007500ff0c77ac */ /* 0x000e620008000a00 */
[----:B------:R-:W4:Y:S02]  /*0070*/  S2R R7, SR_CTAID.X ;  /* 0x0000000000077919 */ /* 0x000f240000002500 */
[----:B------:R-:W5:Y:S01]  /*0080*/  S2UR UR6, SR_CTAID.Z ;  /* 0x00000000000679c3 */ /* 0x000f620000002700 */
[----:B------:R-:W-:Y:S01]  /*0090*/  UMOV UR5, URZ ;  /* 0x000000ff00057c82 */ /* 0x000fe20008000000 */
[----:B------:R-:W4:Y:S01]  /*00a0*/  LDCU.64 UR10, c[0x0][0x388] ;  /* 0x00007100ff0a77ac */ /* 0x000f220008000a00 */
[----:B------:R1:W-:Y:S04]  /*00b0*/  STL.128 [R1], RZ ;  /* 0x000000ff01007387 */ /* 0x0003e80000100c00 */
[----:B------:R1:W-:Y:S01]  /*00c0*/  STL.128 [R1+0x10], RZ ;  /* 0x000010ff01007387 */ /* 0x0003e20000100c00 */
[----:B--2---:R-:W-:-:S03]  /*00d0*/  USHF.R.S32.HI UR7, URZ, 0x1f, UR8 ;  /* 0x0000001fff077899 */ /* 0x004fc60008011408 */
[----:B------:R2:W-:Y:S01]  /*00e0*/  STL.128 [R1+0x20], RZ ;  /* 0x000020ff01007387 */ /* 0x0005e20000100c00 */
[----:B-1----:R-:W-:-:S03]  /*00f0*/  IMAD.U32 R20, RZ, RZ, UR12 ;  /* 0x0000000cff147e24 */ /* 0x002fc6000f8e00ff */
[----:B------:R2:W-:Y:S01]  /*0100*/  STL.128 [R1+0x30], RZ ;  /* 0x000030ff01007387 */ /* 0x0005e20000100c00 */
[C---:B------:R-:W-:Y:S01]  /*0110*/  IMAD.WIDE R86, R20.reuse, UR13, RZ ;  /* 0x0000000d14567c25 */ /* 0x040fe2000f8e02ff */
[----:B------:R-:W-:Y:S01]  /*0120*/  IADD3 R3, PT, PT, R20, 0x3f, RZ ;  /* 0x0000003f14037810 */ /* 0x000fe20007ffe0ff */
[----:B-----5:R-:W-:-:S03]  /*0130*/  UIMAD.WIDE.U32 UR4, UR6, UR8, UR4 ;  /* 0x00000008060472a5 */ /* 0x020fc6000f8e0004 */
[----:B------:R-:W-:Y:S01]  /*0140*/  SHF.R.S32.HI R4, RZ, 0x1f, R3 ;  /* 0x0000001fff047819 */ /* 0x000fe20000011403 */
[----:B------:R-:W-:Y:S01]  /*0150*/  UIMAD UR7, UR7, UR6, URZ ;  /* 0x00000006070772a4 */ /* 0x000fe2000f8e02ff */
[----:B---3--:R-:W-:Y:S01]  /*0160*/  LEA.HI R82, R2, 0xffffffff, RZ, 0x1b ;  /* 0xffffffff02527811 */ /* 0x008fe200078fd8ff */
[----:B------:R-:W1:Y:S01]  /*0170*/  LDCU.64 UR8, c[0x0][0x358] ;  /* 0x00006b00ff0877ac */ /* 0x000e620008000a00 */
[----:B------:R-:W-:Y:S01]  /*0180*/  LEA.HI R4, R4, R3, RZ, 0x6 ;  /* 0x0000000304047211 */ /* 0x000fe200078f30ff */
[----:B------:R-:W-:Y:S01]  /*0190*/  IMAD R5, R87, UR4, RZ ;  /* 0x0000000457057c24 */ /* 0x000fe2000f8e02ff */
[----:B------:R-:W-:Y:S01]  /*01a0*/  LOP3.LUT R84, R2, 0x1f, RZ, 0xc0, !PT ;  /* 0x0000001f02547812 */ /* 0x000fe200078ec0ff */
[----:B------:R-:W-:Y:S01]  /*01b0*/  UIADD3 UR5, UPT, UPT, UR5, UR7, URZ ;  /* 0x0000000705057290 */ /* 0x000fe2000fffe0ff */
[----:B----4-:R-:W-:Y:S01]  /*01c0*/  IMAD R7, R7, 0x8, R82 ;  /* 0x0000000807077824 */ /* 0x010fe200078e0252 */
[----:B------:R-:W-:-:S03]  /*01d0*/  SHF.R.S32.HI R80, RZ, 0x6, R4 ;  /* 0x00000006ff507819 */ /* 0x000fc60000011404 */
[----:B------:R-:W3:Y:S01]  /*01e0*/  LDCU.64 UR6, c[0x0][0x390] ;  /* 0x00007200ff0677ac */ /* 0x000ee20008000a00 */
[C---:B------:R-:W-:Y:S01]  /*01f0*/  IMAD R5, R86.reuse, UR5, R5 ;  /* 0x0000000556057c24 */ /* 0x040fe2000f8e0205 */
[----:B------:R-:W-:Y:S01]  /*0200*/  SHF.L.U32 R81, R7, 0x4, RZ ;  /* 0x0000000407517819 */ /* 0x000fe200000006ff */
[----:B------:R-:W-:-:S04]  /*0210*/  IMAD.WIDE.U32 R86, R86, UR4, RZ ;  /* 0x0000000456567c25 */ /* 0x000fc8000f8e00ff */
[----:B------:R-:W-:Y:S01]  /*0220*/  IMAD.SHL.U32 R88, R86, 0x2, RZ ;  /* 0x0000000256587824 */ /* 0x000fe200078e00ff */
[----:B------:R-:W-:Y:S01]  /*0230*/  IADD3 R0, PT, PT, R87, R5, RZ ;  /* 0x0000000557007210 */ /* 0x000fe20007ffe0ff */
[----:B------:R-:W-:Y:S03]  /*0240*/  BAR.SYNC.DEFER_BLOCKING 0x0 ;  /* 0x0000000000007b1d */ /* 0x000fe60000010000 */
[----:B------:R-:W-:Y:S02]  /*0250*/  IADD3 R90, P0, PT, R88, UR10, RZ ;  /* 0x0000000a585a7c10 */ /* 0x000fe4000ff1e0ff */
[----:B------:R-:W-:-:S04]  /*0260*/  SHF.L.U64.HI R5, R86, 0x1, R0 ;  /* 0x0000000156057819 */ /* 0x000fc80000010200 */
[----:B------:R-:W-:Y:S02]  /*0270*/  IADD3.X R91, PT, PT, R5, UR11, RZ, P0, !PT ;  /* 0x0000000b055b7c10 */ /* 0x000fe400087fe4ff */
[----:B------:R-:W-:Y:S02]  /*0280*/  ISETP.GT.U32.AND P0, PT, R2, 0x1f, PT ;  /* 0x0000001f0200780c */ /* 0x000fe40003f04070 */
[----:B---3--:R-:W-:-:S04]  /*0290*/  IADD3 R88, P1, PT, R88, UR6, RZ ;  /* 0x0000000658587c10 */ /* 0x008fc8000ff3e0ff */
[----:B------:R-:W-:-:S07]  /*02a0*/  IADD3.X R89, PT, PT, R5, UR7, RZ, P1, !PT ;  /* 0x0000000705597c10 */ /* 0x000fce0008ffe4ff */
[----:B-12---:R-:W-:Y:S05]  /*02b0*/  @P0 BRA `(.L_x_1) ;  /* 0x00000004009c0947 */ /* 0x006fea0003800000 */
[----:B------:R-:W-:-:S13]  /*02c0*/  ISETP.GE.AND P0, PT, R20, 0x1, PT ;  /* 0x000000011400780c */ /* 0x000fda0003f06270 */
[----:B------:R-:W-:Y:S05]  /*02d0*/  @!P0 BRA `(.L_x_2) ;  /* 0x0000000400908947 */ /* 0x000fea0003800000 */
[----:B------:R-:W-:Y:S01]  /*02e0*/  IMAD.SHL.U32 R3, R2, 0x8, RZ ;  /* 0x0000000802037824 */ /* 0x000fe200078e00ff */
[----:B------:R-:W-:Y:S02]  /*02f0*/  PLOP3.LUT P0, PT, PT, PT, PT, 0x80, 0x8 ;  /* 0x000000000008781c */ /* 0x000fe40003f0f070 */
[----:B------:R-:W-:Y:S02]  /*0300*/  MOV R17, RZ ;  /* 0x000000ff00117202 */ /* 0x000fe40000000f00 */
[----:B------:R-:W-:-:S09]  /*0310*/  LOP3.LUT R16, R3, 0x38, RZ, 0xc0, !PT ;  /* 0x0000003803107812 */ /* 0x000fd200078ec0ff */
.L_x_7:
[----:B-1----:R-:W1:Y:S01]  /*0320*/  LDC.64 R4, c[0x0][0x3a8] ;  /* 0x0000ea00ff047b82 */ /* 0x002e620000000a00 */
[----:B------:R-:W-:Y:S01]  /*0330*/  BSSY.RECONVERGENT B1, `(.L_x_3) ;  /* 0x0000057000017945 */ /* 0x000fe20003800200 */
[----:B------:R-:W-:Y:S02]  /*0340*/  IMAD R22, R17, 0x1200, R16 ;  /* 0x0000120011167824 */ /* 0x000fe400078e0210 */
[----:B--2---:R-:W-:-:S07]  /*0350*/  IMAD.MOV.U32 R18, RZ, RZ, R3 ;  /* 0x000000ffff127224 */ /* 0x004fce00078e0003 */
.L_x_6:
[----:B-12---:R-:W-:Y:S01]  /*0360*/  SHF.R.U32.HI R9, RZ, 0x6, R18 ;  /* 0x00000006ff097819 */ /* 0x006fe20000011612 */
[C---:B------:R-:W-:Y:S01]  /*0370*/  VIADD R7, R18.reuse, 0x200 ;  /* 0x0000020012077836 */ /* 0x040fe20000000000 */
[----:B-1----:R-:W-:Y:S01]  /*0380*/  MOV R20, R4 ;  /* 0x0000000400147202 */ /* 0x002fe20000000f00 */
[----:B------:R-:W-:Y:S01]  /*0390*/  BSSY.RECONVERGENT B2, `(.L_x_4) ;  /* 0x000004f000027945 */ /* 0x000fe20003800200 */
[----:B------:R-:W-:Y:S01]  /*03a0*/  IADD3 R6, PT, PT, R18, 0x100, RZ ;  /* 0x0000010012067810 */ /* 0x000fe20007ffe0ff */
[----:B------:R-:W-:Y:S01]  /*03b0*/  IMAD R15, R17, 0x40, R9 ;  /* 0x00000040110f7824 */ /* 0x000fe200078e0209 */
[----:B------:R-:W-:Y:S02]  /*03c0*/  SHF.R.U32.HI R23, RZ, 0x6, R7 ;  /* 0x00000006ff177819 */ /* 0x000fe40000011607 */
[----:B------:R-:W-:Y:S02]  /*03d0*/  SHF.R.U32.HI R21, RZ, 0x6, R6 ;  /* 0x00000006ff157819 */ /* 0x000fe40000011606 */
[----:B------:R-:W-:Y:S01]  /*03e0*/  ISETP.GE.AND P2, PT, R15, R20, PT ;  /* 0x000000140f00720c */ /* 0x000fe20003f46270 */
[C---:B------:R-:W-:Y:S01]  /*03f0*/  IMAD R27, R17.reuse, 0x40, R23 ;  /* 0x00000040111b7824 */ /* 0x040fe200078e0217 */
[----:B------:R-:W-:-:S02]  /*0400*/  LEA R25, R17, R21, 0x6 ;  /* 0x0000001511197211 */ /* 0x000fc400078e30ff */
[CC--:B------:R-:W-:Y:S02]  /*0410*/  ISETP.GE.OR P2, PT, R16.reuse, R5.reuse, P2 ;  /* 0x000000051000720c */ /* 0x0c0fe40001746670 */
[-C--:B------:R-:W-:Y:S02]  /*0420*/  ISETP.GE.AND P1, PT, R25, R20.reuse, PT ;  /* 0x000000141900720c */ /* 0x080fe40003f26270 */
[----:B------:R-:W-:Y:S02]  /*0430*/  ISETP.GE.AND P3, PT, R27, R20, PT ;  /* 0x000000141b00720c */ /* 0x000fe40003f66270 */
[CC--:B------:R-:W-:Y:S02]  /*0440*/  ISETP.GE.OR P1, PT, R16.reuse, R5.reuse, P1 ;  /* 0x000000051000720c */ /* 0x0c0fe40000f26670 */
[----:B------:R-:W-:-:S05]  /*0450*/  ISETP.GE.OR P3, PT, R16, R5, P3 ;  /* 0x000000051000720c */ /* 0x000fca0001f66670 */
[----:B------:R-:W1:Y:S01]  /*0460*/  @!P2 S2R R7, SR_CgaCtaId ;  /* 0x000000000007a919 */ /* 0x000e620000008800 */
[----:B------:R-:W-:Y:S01]  /*0470*/  @!P2 MOV R6, 0x400 ;  /* 0x000004000006a802 */ /* 0x000fe20000000f00 */
[----:B------:R-:W-:Y:S01]  /*0480*/  @!P2 IMAD R9, R9, 0x48, R22 ;  /* 0x000000480909a824 */ /* 0x000fe200078e0216 */
[----:B------:R-:W2:Y:S01]  /*0490*/  @!P2 S2R R11, SR_SWINHI ;  /* 0x00000000000ba919 */ /* 0x000ea20000002f00 */
[----:B------:R-:W-:Y:S02]  /*04a0*/  @!P2 IMAD R15, R15, R5, R16 ;  /* 0x000000050f0fa224 */ /* 0x000fe400078e0210 */
[----:B------:R-:W-:Y:S01]  /*04b0*/  @!P1 MOV R8, 0x400 ;  /* 0x0000040000089802 */ /* 0x000fe20000000f00 */
[--C-:B------:R-:W-:Y:S01]  /*04c0*/  @!P1 IMAD R21, R21, 0x48, R22.reuse ;  /* 0x0000004815159824 */ /* 0x100fe200078e0216 */
[----:B------:R-:W3:Y:S01]  /*04d0*/  @!P1 S2R R13, SR_CgaCtaId ;  /* 0x00000000000d9919 */ /* 0x000ee20000008800 */
[----:B------:R-:W-:Y:S01]  /*04e0*/  @!P3 IMAD R23, R23, 0x48, R22 ;  /* 0x000000481717b824 */ /* 0x000fe200078e0216 */
[----:B------:R-:W4:Y:S01]  /*04f0*/  @!P3 S2R R10, SR_CgaCtaId ;  /* 0x00000000000ab919 */ /* 0x000f220000008800 */
[----:B------:R-:W5:Y:S01]  /*0500*/  @!P1 S2R R29, SR_SWINHI ;  /* 0x00000000001d9919 */ /* 0x000f620000002f00 */
[----:B------:R-:W5:Y:S01]  /*0510*/  @!P3 S2R R14, SR_SWINHI ;  /* 0x00000000000eb919 */ /* 0x000f620000002f00 */
[----:B-1----:R-:W-:-:S04]  /*0520*/  @!P2 LEA R6, R7, R6, 0x18 ;  /* 0x000000060706a211 */ /* 0x002fc800078ec0ff */
[----:B------:R-:W-:Y:S02]  /*0530*/  @!P2 MOV R6, R6 ;  /* 0x000000060006a202 */ /* 0x000fe40000000f00 */
[----:B--2---:R-:W-:Y:S02]  /*0540*/  @!P2 MOV R7, R11 ;  /* 0x0000000b0007a202 */ /* 0x004fe40000000f00 */
[----:B------:R-:W-:Y:S01]  /*0550*/  @!P2 LEA R19, R9, R6, 0x1 ;  /* 0x000000060913a211 */ /* 0x000fe200078e08ff */
[----:B------:R-:W-:Y:S01]  /*0560*/  @!P2 IMAD.WIDE.U32 R6, R15, 0x2, R90 ;  /* 0x000000020f06a825 */ /* 0x000fe200078e005a */
[----:B------:R-:W-:Y:S02]  /*0570*/  @!P3 MOV R9, 0x400 ;  /* 0x000004000009b802 */ /* 0x000fe40000000f00 */
[----:B---3--:R-:W-:Y:S02]  /*0580*/  @!P1 LEA R8, R13, R8, 0x18 ;  /* 0x000000080d089211 */ /* 0x008fe400078ec0ff */
[----:B----4-:R-:W-:Y:S01]  /*0590*/  @!P3 LEA R9, R10, R9, 0x18 ;  /* 0x000000090a09b211 */ /* 0x010fe200078ec0ff */
[----:B------:R-:W-:Y:S01]  /*05a0*/  @!PT LDS RZ, [RZ] ;  /* 0x00000000fffff984 */ /* 0x000fe20000000800 */
[----:B------:R-:W-:Y:S01]  /*05b0*/  @!PT LDS RZ, [RZ] ;  /* 0x00000000fffff984 */ /* 0x000fe20000000800 */
[----:B------:R-:W-:Y:S01]  /*05c0*/  @!PT LDS RZ, [RZ] ;  /* 0x00000000fffff984 */ /* 0x000fe20000000800 */
[----:B------:R1:W-:Y:S01]  /*05d0*/  @!P2 LDGSTS.E.BYPASS.128 [R19], desc[UR8][R6.64] ;  /* 0x000000000613afae */ /* 0x0003e2000b981808 */
[----:B------:R-:W-:-:S02]  /*05e0*/  @!P1 MOV R10, R8 ;  /* 0x00000008000a9202 */ /* 0x000fc40000000f00 */
[----:B-----5:R-:W-:Y:S01]  /*05f0*/  @!P1 MOV R11, R29 ;  /* 0x0000001d000b9202 */ /* 0x020fe20000000f00 */
[----:B------:R-:W-:Y:S01]  /*0600*/  @!P1 IMAD R11, R25, R5, R16 ;  /* 0x00000005190b9224 */ /* 0x000fe200078e0210 */
[----:B------:R-:W-:Y:S02]  /*0610*/  @!P3 MOV R12, R9 ;  /* 0x00000009000cb202 */ /* 0x000fe40000000f00 */
[----:B------:R-:W-:Y:S01]  /*0620*/  @!P3 MOV R13, R14 ;  /* 0x0000000e000db202 */ /* 0x000fe20000000f00 */
[----:B------:R-:W-:Y:S01]  /*0630*/  VIADD R13, R18, 0x300 ;  /* 0x00000300120d7836 */ /* 0x000fe20000000000 */
[----:B------:R-:W-:Y:S01]  /*0640*/  @!P1 LEA R21, R21, R10, 0x1 ;  /* 0x0000000a15159211 */ /* 0x000fe200078e08ff */
[----:B------:R-:W-:-:S03]  /*0650*/  @!P2 IMAD.WIDE.U32 R8, R15, 0x2, R88 ;  /* 0x000000020f08a825 */ /* 0x000fc600078e0058 */
[----:B------:R-:W-:Y:S01]  /*0660*/  SHF.R.U32.HI R24, RZ, 0x6, R13 ;  /* 0x00000006ff187819 */ /* 0x000fe2000001160d */
[----:B------:R-:W-:Y:S01]  /*0670*/  @!P3 IMAD R15, R27, R5, R16 ;  /* 0x000000051b0fb224 */ /* 0x000fe200078e0210 */
[----:B------:R2:W-:Y:S01]  /*0680*/  @!P2 LDGSTS.E.BYPASS.128 [R19+0x6c00], desc[UR8][R8.64] ;  /* 0x06c000000813afae */ /* 0x0005e2000b981808 */
[----:B-1----:R-:W-:Y:S01]  /*0690*/  @!P1 IMAD.WIDE.U32 R6, R11, 0x2, R90 ;  /* 0x000000020b069825 */ /* 0x002fe200078e005a */
[----:B------:R-:W-:-:S03]  /*06a0*/  LEA R25, R17, R24, 0x6 ;  /* 0x0000001811197211 */ /* 0x000fc600078e30ff */
[----:B------:R-:W-:Y:S01]  /*06b0*/  @!P3 IMAD.U32 R23, R23, 0x2, R12 ;  /* 0x000000021717b824 */ /* 0x000fe200078e000c */
[----:B------:R2:W-:Y:S01]  /*06c0*/  @!P1 LDGSTS.E.BYPASS.128 [R21], desc[UR8][R6.64] ;  /* 0x0000000006159fae */ /* 0x0005e2000b981808 */
[----:B------:R-:W-:Y:S01]  /*06d0*/  @!P1 IMAD.WIDE.U32 R10, R11, 0x2, R88 ;  /* 0x000000020b0a9825 */ /* 0x000fe200078e0058 */
[----:B------:R-:W-:-:S03]  /*06e0*/  ISETP.GE.AND P2, PT, R25, R20, PT ;  /* 0x000000141900720c */ /* 0x000fc60003f46270 */
[C---:B------:R-:W-:Y:S01]  /*06f0*/  @!P3 IMAD.WIDE.U32 R12, R15.reuse, 0x2, R90 ;  /* 0x000000020f0cb825 */ /* 0x040fe200078e005a */
[----:B------:R2:W-:Y:S01]  /*0700*/  @!P1 LDGSTS.E.BYPASS.128 [R21+0x6c00], desc[UR8][R10.64] ;  /* 0x06c000000a159fae */ /* 0x0005e2000b981808 */
[----:B------:R-:W-:Y:S02]  /*0710*/  ISETP.GE.OR P2, PT, R16, R5, P2 ;  /* 0x000000051000720c */ /* 0x000fe40001746670 */
[----:B------:R-:W-:Y:S01]  /*0720*/  @!P3 IMAD.WIDE.U32 R14, R15, 0x2, R88 ;  /* 0x000000020f0eb825 */ /* 0x000fe200078e0058 */
[----:B------:R2:W-:Y:S01]  /*0730*/  @!P3 LDGSTS.E.BYPASS.128 [R23], desc[UR8][R12.64] ;  /* 0x000000000c17bfae */ /* 0x0005e2000b981808 */
[C---:B------:R-:W-:Y:S02]  /*0740*/  ISETP.GE.U32.AND P1, PT, R18.reuse, 0xc00, PT ;  /* 0x00000c001200780c */ /* 0x040fe40003f26070 */
[----:B------:R-:W-:Y:S01]  /*0750*/  VIADD R18, R18, 0x400 ;  /* 0x0000040012127836 */ /* 0x000fe20000000000 */
[----:B------:R2:W-:Y:S06]  /*0760*/  @!P3 LDGSTS.E.BYPASS.128 [R23+0x6c00], desc[UR8][R14.64] ;  /* 0x06c000000e17bfae */ /* 0x0005ec000b981808 */
[----:B------:R-:W-:Y:S05]  /*0770*/  @P2 BRA `(.L_x_5) ;  /* 0x0000000000402947 */ /* 0x000fea0003800000 */
[----:B------:R-:W1:Y:S01]  /*0780*/  S2UR UR5, SR_CgaCtaId ;  /* 0x00000000000579c3 */ /* 0x000e620000008800 */
[----:B------:R-:W-:Y:S01]  /*0790*/  UMOV UR4, 0x400 ;  /* 0x0000040000047882 */ /* 0x000fe20000000000 */
[----:B--2---:R-:W-:Y:S02]  /*07a0*/  IMAD R8, R24, 0x48, R22 ;  /* 0x0000004818087824 */ /* 0x004fe400078e0216 */
[----:B------:R-:W-:-:S04]  /*07b0*/  IMAD R9, R25, R5, R16 ;  /* 0x0000000519097224 */ /* 0x000fc800078e0210 */
[----:B------:R-:W2:Y:S01]  /*07c0*/  S2UR UR6, SR_SWINHI ;  /* 0x00000000000679c3 */ /* 0x000ea20000002f00 */
[----:B------:R-:W-:Y:S01]  /*07d0*/  IMAD.WIDE.U32 R6, R9, 0x2, R90 ;  /* 0x0000000209067825 */ /* 0x000fe200078e005a */
[----:B-1----:R-:W-:-:S07]  /*07e0*/  ULEA UR4, UR5, UR4, 0x18 ;  /* 0x0000000405047291 */ /* 0x002fce000f8ec0ff */
[----:B------:R-:W-:Y:S01]  /*07f0*/  UMOV UR4, UR4 ;  /* 0x0000000400047c82 */ /* 0x000fe20008000000 */
[----:B--2---:R-:W-:Y:S01]  /*0800*/  UMOV UR5, UR6 ;  /* 0x0000000600057c82 */ /* 0x004fe20008000000 */
[----:B------:R-:W-:Y:S01]  /*0810*/  LEA R11, R8, UR4, 0x1 ;  /* 0x00000004080b7c11 */ /* 0x000fe2000f8e08ff */
[----:B------:R-:W-:-:S04]  /*0820*/  IMAD.WIDE.U32 R8, R9, 0x2, R88 ;  /* 0x0000000209087825 */ /* 0x000fc800078e0058 */
[----:B------:R-:W-:Y:S01]  /*0830*/  @!PT LDS RZ, [RZ] ;  /* 0x00000000fffff984 */ /* 0x000fe20000000800 */
[----:B------:R-:W-:Y:S01]  /*0840*/  @!PT LDS RZ, [RZ] ;  /* 0x00000000fffff984 */ /* 0x000fe20000000800 */
[----:B------:R-:W-:Y:S01]  /*0850*/  @!PT LDS RZ, [RZ] ;  /* 0x00000000fffff984 */ /* 0x000fe20000000800 */
[----:B------:R1:W-:Y:S04]  /*0860*/  LDGSTS.E.BYPASS.128 [R11], desc[UR8][R6.64] ;  /* 0x00000000060b7fae */ /* 0x0003e8000b981808 */
[----:B------:R1:W-:Y:S02]  /*0870*/  LDGSTS.E.BYPASS.128 [R11+0x6c00], desc[UR8][R8.64] ;  /* 0x06c00000080b7fae */ /* 0x0003e4000b981808 */
.L_x_5:
[----:B------:R-:W-:Y:S05]  /*0880*/  BSYNC.RECONVERGENT B2 ;  /* 0x0000000000027941 */ /* 0x000fea0003800200 */
.L_x_4:
[----:B------:R-:W-:Y:S05]  /*0890*/  @!P1 BRA `(.L_x_6) ;  /* 0xfffffff800b09947 */ /* 0x000fea000383ffff */
[----:B------:R-:W-:Y:S05]  /*08a0*/  BSYNC.RECONVERGENT B1 ;  /* 0x0000000000017941 */ /* 0x000fea0003800200 */
.L_x_3:
[----:B------:R-:W-:Y:S01]  /*08b0*/  IADD3 R17, PT, PT, R17, 0x1, RZ ;  /* 0x0000000111117810 */ /* 0x000fe20007ffe0ff */
[----:B------:R-:W0:Y:S01]  /*08c0*/  LDGDEPBAR ;  /* 0x00000000000079af */ /* 0x000e220000000000 */
[----:B------:R-:W-:Y:S02]  /*08d0*/  PLOP3.LUT P1, PT, P0, PT, PT, 0x80, 0x8 ;  /* 0x000000000008781c */ /* 0x000fe4000072f070 */
[----:B------:R-:W-:Y:S01]  /*08e0*/  ISETP.LT.AND P2, PT, R17, R80, PT ;  /* 0x000000501100720c */ /* 0x000fe20003f41270 */
[----:B------:R-:W-:Y:S01]  /*08f0*/  IMAD.MOV.U32 R17, RZ, RZ, 0x1 ;  /* 0x00000001ff117424 */ /* 0x000fe200078e00ff */
[----:B------:R-:W-:-:S11]  /*0900*/  PLOP3.LUT P0, PT, PT, PT, PT, 0x8, 0x80 ;  /* 0x000000000080781c */ /* 0x000fd60003f0e170 */
[----:B------:R-:W-:Y:S05]  /*0910*/  @P1 BRA P2, `(.L_x_7) ;  /* 0xfffffff800801947 */ /* 0x000fea000103ffff */
.L_x_2:
[----:B------:R-:W-:-:S04]  /*0920*/  DEPBAR.LE SB0, 0x1 ;  /* 0x000080400000791a */ /* 0x000fc80000000000 */
.L_x_1:
[----:B------:R-:W-:Y:S05]  /*0930*/  BSYNC.RECONVERGENT B0 ;  /* 0x0000000000007941 */ /* 0x000fea0003800200 */
.L_x_0:
[----:B------:R-:W-:Y:S01]  /*0940*/  ISETP.GE.AND P0, PT, R20, 0x1, PT ;  /* 0x000000011400780c */ /* 0x000fe20003f06270 */
[----:B------:R-:W3:Y:S01]  /*0950*/  LDCU UR10, c[0x0][0x3a8] ;  /* 0x00007500ff0a77ac */ /* 0x000ee20008000800 */
[----:B------:R-:W-:Y:S02]  /*0960*/  CS2R R48, SRZ ;  /* 0x0000000000307805 */ /* 0x000fe4000001ff00 */
[----:B------:R-:W-:Y:S02]  /*0970*/  CS2R R50, SRZ ;  /* 0x0000000000327805 */ /* 0x000fe4000001ff00 */
[----:B--2---:R-:W-:Y:S01]  /*0980*/  CS2R R20, SRZ ;  /* 0x0000000000147805 */ /* 0x004fe2000001ff00 */
[----:B------:R-:W2:Y:S01]  /*0990*/  LDCU UR7, c[0x0][0x3b0] ;  /* 0x00007600ff0777ac */ /* 0x000ea20008000800 */
[----:B------:R-:W-:Y:S02]  /*09a0*/  CS2R R22, SRZ ;  /* 0x0000000000167805 */ /* 0x000fe4000001ff00 */
[----:B------:R-:W-:-:S02]  /*09b0*/  CS2R R24, SRZ ;  /* 0x0000000000187805 */ /* 0x000fc4000001ff00 */
[----:B------:R-:W-:Y:S02]  /*09c0*/  CS2R R26, SRZ ;  /* 0x00000000001a7805 */ /* 0x000fe4000001ff00 */
[----:B------:R-:W-:Y:S02]  /*09d0*/  CS2R R28, SRZ ;  /* 0x00000000001c7805 */ /* 0x000fe4000001ff00 */
[----:B------:R-:W-:Y:S02]  /*09e0*/  CS2R R30, SRZ ;  /* 0x00000000001e7805 */ /* 0x000fe4000001ff00 */
[----:B------:R-:W-:Y:S02]  /*09f0*/  CS2R R32, SRZ ;  /* 0x0000000000207805 */ /* 0x000fe4000001ff00 */
[----:B------:R-:W-:Y:S02]  /*0a00*/  CS2R R34, SRZ ;  /* 0x0000000000227805 */ /* 0x000fe4000001ff00 */
[----:B------:R-:W-:-:S02]  /*0a10*/  CS2R R36, SRZ ;  /* 0x0000000000247805 */ /* 0x000fc4000001ff00 */
[----:B------:R-:W-:Y:S02]  /*0a20*/  CS2R R38, SRZ ;  /* 0x0000000000267805 */ /* 0x000fe4000001ff00 */
[----:B------:R-:W-:Y:S02]  /*0a30*/  CS2R R40, SRZ ;  /* 0x0000000000287805 */ /* 0x000fe4000001ff00 */
[----:B------:R-:W-:Y:S02]  /*0a40*/  CS2R R42, SRZ ;  /* 0x00000000002a7805 */ /* 0x000fe4000001ff00 */
[----:B------:R-:W-:Y:S02]  /*0a50*/  CS2R R44, SRZ ;  /* 0x00000000002c7805 */ /* 0x000fe4000001ff00 */
[----:B------:R-:W-:Y:S01]  /*0a60*/  CS2R R46, SRZ ;  /* 0x00000000002e7805 */ /* 0x000fe2000001ff00 */
[----:B------:R-:W-:Y:S06]  /*0a70*/  BAR.SYNC.DEFER_BLOCKING 0x0 ;  /* 0x0000000000007b1d */ /* 0x000fec0000010000 */
[----:B--23--:R-:W-:Y:S05]  /*0a80*/  @!P0 BRA `(.L_x_8) ;  /* 0x0000001c00c48947 */ /* 0x00cfea0003800000 */
[----:B------:R-:W-:Y:S01]  /*0a90*/  IMAD.SHL.U32 R3, R2, 0x8, RZ ;  /* 0x0000000802037824 */ /* 0x000fe200078e00ff */
[----:B------:R-:W-:Y:S01]  /*0aa0*/  IADD3 R79, PT, PT, R84, R81, RZ ;  /* 0x00000051544f7210 */ /* 0x000fe20007ffe0ff */
[----:B------:R-:W-:Y:S01]  /*0ab0*/  IMAD.MOV.U32 R76, RZ, RZ, -0x38bcb000 ;  /* 0xc7435000ff4c7424 */ /* 0x000fe200078e00ff */
[----:B------:R-:W-:Y:S01]  /*0ac0*/  VIMNMX R78, PT, PT, R80, 0x1, !PT ;  /* 0x00000001504e7848 */ /* 0x000fe20007fe0100 */
[----:B------:R-:W-:Y:S01]  /*0ad0*/  IMAD.MOV.U32 R74, RZ, RZ, -0x38bcb000 ;  /* 0xc7435000ff4a7424 */ /* 0x000fe200078e00ff */
[----:B------:R-:W-:Y:S01]  /*0ae0*/  MOV R77, RZ ;  /* 0x000000ff004d7202 */ /* 0x000fe20000000f00 */
[----:B------:R-:W-:Y:S01]  /*0af0*/  IMAD.MOV.U32 R4, RZ, RZ, -0x38bcb000 ;  /* 0xc7435000ff047424 */ /* 0x000fe200078e00ff */
[----:B------:R-:W-:Y:S01]  /*0b00*/  MOV R75, 0xc7435000 ;  /* 0xc7435000004b7802 */ /* 0x000fe20000000f00 */
[----:B-1----:R-:W-:Y:S01]  /*0b10*/  IMAD.MOV.U32 R6, RZ, RZ, -0x38bcb000 ;  /* 0xc7435000ff067424 */ /* 0x002fe200078e00ff */
[----:B------:R-:W-:Y:S01]  /*0b20*/  MOV R73, 0xc7435000 ;  /* 0xc743500000497802 */ /* 0x000fe20000000f00 */
[----:B------:R-:W-:Y:S01]  /*0b30*/  IMAD.MOV.U32 R8, RZ, RZ, -0x38bcb000 ;  /* 0xc7435000ff087424 */ /* 0x000fe200078e00ff */
[----:B------:R-:W-:Y:S01]  /*0b40*/  MOV R5, 0xc7435000 ;  /* 0xc743500000057802 */ /* 0x000fe20000000f00 */
[----:B------:R-:W-:Y:S01]  /*0b50*/  IMAD.MOV.U32 R10, RZ, RZ, -0x38bcb000 ;  /* 0xc7435000ff0a7424 */ /* 0x000fe200078e00ff */
[----:B------:R-:W-:Y:S01]  /*0b60*/  MOV R7, 0xc7435000 ;  /* 0xc743500000077802 */ /* 0x000fe20000000f00 */
[----:B------:R-:W-:Y:S01]  /*0b70*/  IMAD.MOV.U32 R12, RZ, RZ, -0x38bcb000 ;  /* 0xc7435000ff0c7424 */ /* 0x000fe200078e00ff */
[----:B------:R-:W-:Y:S01]  /*0b80*/  MOV R9, 0xc7435000 ;  /* 0xc743500000097802 */ /* 0x000fe20000000f00 */
[----:B------:R-:W-:Y:S01]  /*0b90*/  IMAD.MOV.U32 R14, RZ, RZ, -0x38bcb000 ;  /* 0xc7435000ff0e7424 */ /* 0x000fe200078e00ff */
[----:B------:R-:W-:Y:S01]  /*0ba0*/  MOV R11, 0xc7435000 ;  /* 0xc7435000000b7802 */ /* 0x000fe20000000f00 */
[----:B------:R-:W-:Y:S01]  /*0bb0*/  IMAD.MOV.U32 R48, RZ, RZ, RZ ;  /* 0x000000ffff307224 */ /* 0x000fe200078e00ff */
[----:B------:R-:W-:-:S02]  /*0bc0*/  MOV R13, 0xc7435000 ;  /* 0xc7435000000d7802 */ /* 0x000fc40000000f00 */
[----:B------:R-:W-:Y:S02]  /*0bd0*/  MOV R15, 0xc7435000 ;  /* 0xc7435000000f7802 */ /* 0x000fe40000000f00 */
[----:B------:R-:W-:-:S07]  /*0be0*/  LOP3.LUT R16, R3, 0x38, RZ, 0xc0, !PT ;  /* 0x0000003803107812 */ /* 0x000fce00078ec0ff */
.L_x_22:
[----:B------:R-:W-:-:S13]  /*0bf0*/  ISETP.GE.U32.AND P0, PT, R2, 0x20, PT ;  /* 0x000000200200780c */ /* 0x000fda0003f06070 */
[----:B-1----:R-:W-:Y:S05]  /*0c00*/  @!P0 BRA `(.L_x_9) ;  /* 0x0000001400c48947 */ /* 0x002fea0003800000 */
[----:B------:R-:W1:Y:S01]  /*0c10*/  S2R R54, SR_LANEID ;  /* 0x0000000000367919 */ /* 0x000e620000000000 */
[----:B------:R-:W2:Y:S01]  /*0c20*/  S2UR UR5, SR_CgaCtaId ;  /* 0x00000000000579c3 */ /* 0x000ea20000008800 */
[----:B------:R-:W-:Y:S01]  /*0c30*/  UMOV UR4, 0x400 ;  /* 0x0000040000047882 */ /* 0x000fe20000000000 */
[----:B------:R-:W-:Y:S01]  /*0c40*/  BSSY B0, `(.L_x_10) ;  /* 0x000016c000007945 */ /* 0x000fe20003800000 */
[----:B--2---:R-:W-:-:S06]  /*0c50*/  ULEA UR4, UR5, UR4, 0x18 ;  /* 0x0000000405047291 */ /* 0x004fcc000f8ec0ff */
[----:B------:R-:W-:Y:S01]  /*0c60*/  IMAD.U32 R83, RZ, RZ, UR4 ;  /* 0x00000004ff537e24 */ /* 0x000fe2000f8e00ff */
[C---:B-1----:R-:W-:Y:S02]  /*0c70*/  LOP3.LUT R18, R54.reuse, 0x7, RZ, 0xc0, !PT ;  /* 0x0000000736127812 */ /* 0x042fe400078ec0ff */
[--C-:B------:R-:W-:Y:S02]  /*0c80*/  SHF.R.U32.HI R19, RZ, 0x4, R54.reuse ;  /* 0x00000004ff137819 */ /* 0x100fe40000011636 */
[--C-:B------:R-:W-:Y:S02]  /*0c90*/  SHF.R.U32.HI R17, RZ, 0x3, R54.reuse ;  /* 0x00000003ff117819 */ /* 0x100fe40000011636 */
[----:B------:R-:W-:Y:S02]  /*0ca0*/  LEA R52, R19, R18, 0x3 ;  /* 0x0000001213347211 */ /* 0x000fe400078e18ff */
[----:B------:R-:W-:Y:S01]  /*0cb0*/  SHF.R.U32.HI R53, RZ, 0x2, R54 ;  /* 0x00000002ff357819 */ /* 0x000fe20000011636 */
[----:B------:R-:W-:Y:S01]  /*0cc0*/  IMAD.SHL.U32 R19, R17, 0x8, RZ ;  /* 0x0000000811137824 */ /* 0x000fe200078e00ff */
[----:B------:R-:W-:Y:S01]  /*0cd0*/  LOP3.LUT R54, R54, 0x3, RZ, 0xc0, !PT ;  /* 0x0000000336367812 */ /* 0x000fe200078ec0ff */
[----:B------:R-:W-:-:S03]  /*0ce0*/  IMAD.HI.U32 R17, R77, -0x55555555, RZ ;  /* 0xaaaaaaab4d117827 */ /* 0x000fc600078e00ff */
[----:B------:R-:W-:Y:S01]  /*0cf0*/  LOP3.LUT R19, R19, 0x8, RZ, 0xe2, !PT ;  /* 0x0000000813137812 */ /* 0x000fe200078ee2ff */
[----:B------:R-:W-:Y:S01]  /*0d00*/  IMAD R53, R53, 0x24, R54 ;  /* 0x0000002435357824 */ /* 0x000fe200078e0236 */
[----:B------:R-:W-:Y:S02]  /*0d10*/  SHF.R.U32.HI R18, RZ, 0x1, R17 ;  /* 0x00000001ff127819 */ /* 0x000fe40000011611 */
[----:B------:R-:W-:Y:S01]  /*0d20*/  MOV R17, RZ ;  /* 0x000000ff00117202 */ /* 0x000fe20000000f00 */
[----:B------:R-:W-:Y:S01]  /*0d30*/  IMAD R52, R52, 0x48, R19 ;  /* 0x0000004834347824 */ /* 0x000fe200078e0213 */
[----:B------:R-:W-:Y:S01]  /*0d40*/  SHF.L.U32 R19, R53, 0x3, RZ ;  /* 0x0000000335137819 */ /* 0x000fe200000006ff */
[----:B------:R-:W-:Y:S02]  /*0d50*/  IMAD R18, R18, -0x3, R77 ;  /* 0xfffffffd12127824 */ /* 0x000fe400078e024d */
[----:B------:R-:W-:-:S07]  /*0d60*/  IMAD.SHL.U32 R72, R52, 0x2, RZ ;  /* 0x0000000234487824 */ /* 0x000fce00078e00ff */
.L_x_15:
[----:B------:R-:W-:Y:S01]  /*0d70*/  LEA R52, R18, R17, 0x2 ;  /* 0x0000001112347211 */ /* 0x000fe200078e10ff */
[----:B------:R-:W-:Y:S05]  /*0d80*/  WARPSYNC.ALL ;  /* 0x0000000000007948 */ /* 0x000fea0003800000 */
[----:B------:R-:W-:Y:S01]  /*0d90*/  IMAD R52, R52, 0x480, RZ ;  /* 0x0000048034347824 */ /* 0x000fe200078e02ff */
[----:B------:R-:W-:Y:S01]  /*0da0*/  ISETP.GT.U32.AND P0, PT, R84, 0xf, PT ;  /* 0x0000000f5400780c */ /* 0x000fe20003f04070 */
[----:B------:R-:W-:Y:S02]  /*0db0*/  BSSY.RECONVERGENT B1, `(.L_x_11) ;  /* 0x0000094000017945 */ /* 0x000fe40003800200 */
[----:B------:R-:W-:-:S05]  /*0dc0*/  IMAD R85, R52, 0x2, R83 ;  /* 0x0000000234557824 */ /* 0x000fca00078e0253 */
[----:B------:R-:W-:Y:S02]  /*0dd0*/  IADD3 R92, PT, PT, R85, R72, RZ ;  /* 0x00000048555c7210 */ /* 0x000fe40007ffe0ff */
[C-C-:B------:R-:W-:Y:S02]  /*0de0*/  IADD3 R52, PT, PT, R72.reuse, 0x20, R85.reuse ;  /* 0x0000002048347810 */ /* 0x140fe40007ffe055 */
[C-C-:B------:R-:W-:Y:S01]  /*0df0*/  IADD3 R56, PT, PT, R72.reuse, 0x40, R85.reuse ;  /* 0x0000004048387810 */ /* 0x140fe20007ffe055 */
[----:B------:R1:W2:Y:S01]  /*0e00*/  LDSM.16.M88.4 R60, [R92] ;  /* 0x000000005c3c783b */ /* 0x0002a20000000200 */
[----:B------:R-:W-:-:S03]  /*0e10*/  IADD3 R70, PT, PT, R72, 0x60, R85 ;  /* 0x0000006048467810 */ /* 0x000fc60007ffe055 */
[----:B------:R-:W3:Y:S04]  /*0e20*/  LDSM.16.M88.4 R52, [R52] ;  /* 0x000000003434783b */ /* 0x000ee80000000200 */
[----:B------:R-:W4:Y:S01]  /*0e30*/  LDSM.16.M88.4 R56, [R56] ;  /* 0x000000003838783b */ /* 0x000f220000000200 */
[----:B-1----:R-:W-:-:S03]  /*0e40*/  IMAD.SHL.U32 R92, R17, 0x10, RZ ;  /* 0x00000010115c7824 */ /* 0x002fc600078e00ff */
[----:B------:R-:W1:Y:S01]  /*0e50*/  LDSM.16.M88.4 R68, [R70] ;  /* 0x000000004644783b */ /* 0x000e620000000200 */
[----:B--2---:R-:W-:Y:S08]  /*0e60*/  HMMA.16816.F32 R64, R64, R60, RZ ;  /* 0x0000003c4040723c */ /* 0x004ff000000018ff */
[----:B------:R-:W-:-:S12]  /*0e70*/  HMMA.16816.F32 R60, R0, R62, RZ ;  /* 0x0000003e003c723c */ /* 0x000fd800000018ff */
[C---:B---3--:R-:W-:Y:S08]  /*0e80*/  HMMA.16816.F32 R64, R0.reuse, R52, R64 ;  /* 0x000000340040723c */ /* 0x048ff00000001840 */
[----:B------:R-:W-:-:S12]  /*0e90*/  HMMA.16816.F32 R60, R0, R54, R60 ;  /* 0x00000036003c723c */ /* 0x000fd8000000183c */
[C---:B----4-:R-:W-:Y:S08]  /*0ea0*/  HMMA.16816.F32 R64, R0.reuse, R56, R64 ;  /* 0x000000380040723c */ /* 0x050ff00000001840 */
[----:B------:R-:W-:-:S12]  /*0eb0*/  HMMA.16816.F32 R60, R0, R58, R60 ;  /* 0x0000003a003c723c */ /* 0x000fd8000000183c */
[----:B-1----:R-:W-:Y:S01]  /*0ec0*/  HMMA.16816.F32 R64, R0, R68, R64 ;  /* 0x000000440040723c */ /* 0x002fe20000001840 */
[----:B------:R-:W1:Y:S01]  /*0ed0*/  S2R R68, SR_LANEID ;  /* 0x0000000000447919 */ /* 0x000e620000000000 */
[----:B------:R-:W-:-:S05]  /*0ee0*/  IMAD R69, R82, 0x480, R92 ;  /* 0x0000048052457824 */ /* 0x000fca00078e025c */
[----:B------:R-:W-:Y:S01]  /*0ef0*/  LEA R52, R69, R83, 0x2 ;  /* 0x0000005345347211 */ /* 0x000fe200078e10ff */
[----:B------:R-:W-:Y:S03]  /*0f00*/  HMMA.16816.F32 R60, R0, R70, R60 ;  /* 0x00000046003c723c */ /* 0x000fe6000000183c */
[----:B------:R-:W-:Y:S01]  /*0f10*/  IADD3 R53, PT, PT, R19, 0xd800, R52 ;  /* 0x0000d80013357810 */ /* 0x000fe20007ffe034 */
[----:B------:R-:W-:-:S07]  /*0f20*/  IMAD.MOV.U32 R52, RZ, RZ, -0x38bcb000 ;  /* 0xc7435000ff347424 */ /* 0x000fce00078e00ff */
[----:B------:R2:W-:Y:S04]  /*0f30*/  STS.64 [R53], R64 ;  /* 0x0000004035007388 */ /* 0x0005e80000000a00 */
[----:B------:R2:W-:Y:S04]  /*0f40*/  STS.64 [R53+0x900], R66 ;  /* 0x0009004235007388 */ /* 0x0005e80000000a00 */
[----:B------:R2:W-:Y:S04]  /*0f50*/  STS.64 [R53+0x20], R60 ;  /* 0x0000203c35007388 */ /* 0x0005e80000000a00 */
[----:B------:R2:W-:Y:S01]  /*0f60*/  STS.64 [R53+0x920], R62 ;  /* 0x0009203e35007388 */ /* 0x0005e20000000a00 */
[----:B------:R-:W-:Y:S01]  /*0f70*/  NOP ;  /* 0x0000000000007918 */ /* 0x000fe20000000000 */
[----:B-1----:R-:W-:Y:S05]  /*0f80*/  @P0 BRA `(.L_x_12) ;  /* 0x0000000400d80947 */ /* 0x002fea0003800000 */
[----:B------:R-:W-:Y:S01]  /*0f90*/  IMAD R52, R84, 0x48, R69 ;  /* 0x0000004854347824 */ /* 0x000fe200078e0245 */
[----:B------:R-:W-:Y:S01]  /*0fa0*/  ISETP.GE.AND P0, PT, R79, UR10, PT ;  /* 0x0000000a4f007c0c */ /* 0x000fe2000bf06270 */
[----:B--2---:R-:W-:-:S03]  /*0fb0*/  IMAD R60, R77, 0x40, R92 ;  /* 0x000000404d3c7824 */ /* 0x004fc600078e025c */
[----:B------:R-:W-:Y:S01]  /*0fc0*/  LEA R83, R52, R83, 0x2 ;  /* 0x0000005334537211 */ /* 0x000fe200078e10ff */
[C---:B------:R-:W-:Y:S01]  /*0fd0*/  VIADD R63, R60.reuse, 0x4 ;  /* 0x000000043c3f7836 */ /* 0x040fe20000000000 */
[C---:B------:R-:W-:Y:S01]  /*0fe0*/  IADD3 R61, PT, PT, R60.reuse, 0x1, RZ ;  /* 0x000000013c3d7810 */ /* 0x040fe20007ffe0ff */
[C---:B------:R-:W-:Y:S01]  /*0ff0*/  VIADD R64, R60.reuse, 0x8 ;  /* 0x000000083c407836 */ /* 0x040fe20000000000 */
[C---:B------:R-:W-:Y:S01]  /*1000*/  ISETP.GE.AND P1, PT, R60.reuse, UR10, PT ;  /* 0x0000000a3c007c0c */ /* 0x040fe2000bf26270 */
[----:B------:R-:W1:Y:S01]  /*1010*/  LDS.128 R56, [R83+0xd800] ;  /* 0x00d8000053387984 */ /* 0x000e620000000c00 */
[----:B------:R-:W-:Y:S01]  /*1020*/  ISETP.GE.AND P2, PT, R61, UR10, PT ;  /* 0x0000000a3d007c0c */ /* 0x000fe2000bf46270 */
[----:B------:R-:W-:Y:S02]  /*1030*/  VIADD R61, R60, 0x2 ;  /* 0x000000023c3d7836 */ /* 0x000fe40000000000 */
[----:B------:R-:W2:Y:S01]  /*1040*/  LDS.128 R52, [R83+0xd810] ;  /* 0x00d8100053347984 */ /* 0x000ea20000000c00 */
[----:B-1----:R-:W-:Y:S01]  /*1050*/  FMUL R56, R56, UR7 ;  /* 0x0000000738387c20 */ /* 0x002fe20008400000 */
[----:B------:R-:W-:Y:S01]  /*1060*/  FMUL R57, R57, UR7 ;  /* 0x0000000739397c20 */ /* 0x000fe20008400000 */
[----:B------:R-:W-:Y:S01]  /*1070*/  FMUL R58, R58, UR7 ;  /* 0x000000073a3a7c20 */ /* 0x000fe20008400000 */
[----:B------:R-:W-:Y:S01]  /*1080*/  FMUL R59, R59, UR7 ;  /* 0x000000073b3b7c20 */ /* 0x000fe20008400000 */
[----:B--2---:R-:W-:Y:S01]  /*1090*/  FMUL R52, R52, UR7 ;  /* 0x0000000734347c20 */ /* 0x004fe20008400000 */
[----:B------:R-:W-:Y:S01]  /*10a0*/  FSEL R56, R56, -50000, !P0 ;  /* 0xc743500038387808 */ /* 0x000fe20004000000 */
[----:B------:R-:W-:Y:S01]  /*10b0*/  FMUL R53, R53, UR7 ;  /* 0x0000000735357c20 */ /* 0x000fe20008400000 */
[----:B------:R-:W-:Y:S01]  /*10c0*/  FSEL R57, R57, -50000, !P0 ;  /* 0xc743500039397808 */ /* 0x000fe20004000000 */
[----:B------:R-:W-:Y:S01]  /*10d0*/  FMUL R54, R54, UR7 ;  /* 0x0000000736367c20 */ /* 0x000fe20008400000 */
[----:B------:R-:W-:Y:S01]  /*10e0*/  FSEL R56, R56, -50000, !P1 ;  /* 0xc743500038387808 */ /* 0x000fe20004800000 */
[----:B------:R-:W-:Y:S01]  /*10f0*/  FMUL R55, R55, UR7 ;  /* 0x0000000737377c20 */ /* 0x000fe20008400000 */
[----:B------:R-:W-:-:S02]  /*1100*/  FSEL R57, R57, -50000, !P2 ;  /* 0xc743500039397808 */ /* 0x000fc40005000000 */
[----:B------:R-:W-:Y:S02]  /*1110*/  FMNMX R56, R56, -50000, !PT ;  /* 0xc743500038387809 */ /* 0x000fe40007800000 */
[----:B------:R-:W-:Y:S02]  /*1120*/  ISETP.GE.AND P2, PT, R61, UR10, PT ;  /* 0x0000000a3d007c0c */ /* 0x000fe4000bf46270 */
[----:B------:R-:W-:Y:S02]  /*1130*/  FSEL R58, R58, -50000, !P0 ;  /* 0xc74350003a3a7808 */ /* 0x000fe40004000000 */
[CC--:B------:R-:W-:Y:S02]  /*1140*/  FSETP.GT.AND P1, PT, R57.reuse, R56.reuse, PT ;  /* 0x000000383900720b */ /* 0x0c0fe40003f24000 */
[----:B------:R-:W-:Y:S02]  /*1150*/  FSEL R61, R58, -50000, !P2 ;  /* 0xc74350003a3d7808 */ /* 0x000fe40005000000 */
[----:B------:R-:W-:-:S02]  /*1160*/  FSEL R56, R57, R56, P1 ;  /* 0x0000003839387208 */ /* 0x000fc40000800000 */
[----:B------:R-:W-:Y:S02]  /*1170*/  IADD3 R57, PT, PT, R60, 0x3, RZ ;  /* 0x000000033c397810 */ /* 0x000fe40007ffe0ff */
[-C--:B------:R-:W-:Y:S02]  /*1180*/  FSETP.GT.AND P1, PT, R61, R56.reuse, PT ;  /* 0x000000383d00720b */ /* 0x080fe40003f24000 */
[----:B------:R-:W-:Y:S02]  /*1190*/  ISETP.GE.AND P2, PT, R57, UR10, PT ;  /* 0x0000000a39007c0c */ /* 0x000fe4000bf46270 */
[----:B------:R-:W-:Y:S02]  /*11a0*/  FSEL R62, R59, -50000, !P0 ;  /* 0xc74350003b3e7808 */ /* 0x000fe40004000000 */
[----:B------:R-:W-:Y:S02]  /*11b0*/  FSEL R61, R61, R56, P1 ;  /* 0x000000383d3d7208 */ /* 0x000fe40000800000 */
[----:B------:R-:W1:Y:S01]  /*11c0*/  LDS.128 R56, [R83+0xd820] ;  /* 0x00d8200053387984 */ /* 0x000e620000000c00 */
[----:B------:R-:W-:-:S02]  /*11d0*/  FSEL R62, R62, -50000, !P2 ;  /* 0xc74350003e3e7808 */ /* 0x000fc40005000000 */
[----:B------:R-:W-:Y:S02]  /*11e0*/  ISETP.GE.AND P2, PT, R63, UR10, PT ;  /* 0x0000000a3f007c0c */ /* 0x000fe4000bf46270 */
[-C--:B------:R-:W-:Y:S02]  /*11f0*/  FSETP.GT.AND P1, PT, R62, R61.reuse, PT ;  /* 0x0000003d3e00720b */ /* 0x080fe40003f24000 */
[----:B------:R-:W-:Y:S02]  /*1200*/  FSEL R52, R52, -50000, !P0 ;  /* 0xc743500034347808 */ /* 0x000fe40004000000 */
[----:B------:R-:W-:Y:S02]  /*1210*/  FSEL R61, R62, R61, P1 ;  /* 0x0000003d3e3d7208 */ /* 0x000fe40000800000 */
[----:B------:R-:W-:Y:S02]  /*1220*/  FSEL R52, R52, -50000, !P2 ;  /* 0xc743500034347808 */ /* 0x000fe40005000000 */
[----:B------:R-:W-:-:S02]  /*1230*/  IADD3 R62, PT, PT, R60, 0x5, RZ ;  /* 0x000000053c3e7810 */ /* 0x000fc40007ffe0ff */
[-C--:B------:R-:W-:Y:S02]  /*1240*/  FSETP.GT.AND P1, PT, R52, R61.reuse, PT ;  /* 0x0000003d3400720b */ /* 0x080fe40003f24000 */
[----:B------:R-:W-:Y:S02]  /*1250*/  ISETP.GE.AND P2, PT, R62, UR10, PT ;  /* 0x0000000a3e007c0c */ /* 0x000fe4000bf46270 */
[----:B------:R-:W-:Y:S02]  /*1260*/  FSEL R53, R53, -50000, !P0 ;  /* 0xc743500035357808 */ /* 0x000fe40004000000 */
[----:B------:R-:W-:Y:S01]  /*1270*/  FSEL R52, R52, R61, P1 ;  /* 0x0000003d34347208 */ /* 0x000fe20000800000 */
[----:B------:R-:W-:Y:S01]  /*1280*/  VIADD R61, R60, 0x6 ;  /* 0x000000063c3d7836 */ /* 0x000fe20000000000 */
[----:B------:R-:W-:Y:S02]  /*1290*/  FSEL R53, R53, -50000, !P2 ;  /* 0xc743500035357808 */ /* 0x000fe40005000000 */
[----:B------:R-:W-:-:S02]  /*12a0*/  FSEL R54, R54, -50000, !P0 ;  /* 0xc743500036367808 */ /* 0x000fc40004000000 */
[-C--:B------:R-:W-:Y:S02]  /*12b0*/  FSETP.GT.AND P1, PT, R53, R52.reuse, PT ;  /* 0x000000343500720b */ /* 0x080fe40003f24000 */
[----:B------:R-:W-:Y:S02]  /*12c0*/  ISETP.GE.AND P2, PT, R61, UR10, PT ;  /* 0x0000000a3d007c0c */ /* 0x000fe4000bf46270 */
[----:B------:R-:W-:Y:S02]  /*12d0*/  FSEL R61, R53, R52, P1 ;  /* 0x00000034353d7208 */ /* 0x000fe40000800000 */
[----:B------:R-:W-:Y:S02]  /*12e0*/  IADD3 R52, PT, PT, R60, 0x7, RZ ;  /* 0x000000073c347810 */ /* 0x000fe40007ffe0ff */
[----:B------:R-:W-:Y:S02]  /*12f0*/  FSEL R62, R54, -50000, !P2 ;  /* 0xc7435000363e7808 */ /* 0x000fe40005000000 */
[----:B------:R-:W-:-:S02]  /*1300*/  ISETP.GE.AND P2, PT, R52, UR10, PT ;  /* 0x0000000a34007c0c */ /* 0x000fc4000bf46270 */
[----:B------:R-:W-:Y:S01]  /*1310*/  FSEL R63, R55, -50000, !P0 ;  /* 0xc7435000373f7808 */ /* 0x000fe20004000000 */
[----:B-1----:R-:W-:Y:S01]  /*1320*/  FMUL R56, R56, UR7 ;  /* 0x0000000738387c20 */ /* 0x002fe20008400000 */
[----:B------:R-:W1:Y:S01]  /*1330*/  LDS.128 R52, [R83+0xd830] ;  /* 0x00d8300053347984 */ /* 0x000e620000000c00 */
[-C--:B------:R-:W-:Y:S01]  /*1340*/  FSETP.GT.AND P1, PT, R62, R61.reuse, PT ;  /* 0x0000003d3e00720b */ /* 0x080fe20003f24000 */
[----:B------:R-:W-:Y:S01]  /*1350*/  FMUL R57, R57, UR7 ;  /* 0x0000000739397c20 */ /* 0x000fe20008400000 */
[----:B------:R-:W-:Y:S01]  /*1360*/  FMUL R58, R58, UR7 ;  /* 0x000000073a3a7c20 */ /* 0x000fe20008400000 */
[----:B------:R-:W-:Y:S01]  /*1370*/  FSEL R56, R56, -50000, !P0 ;  /* 0xc743500038387808 */ /* 0x000fe20004000000 */
[----:B------:R-:W-:Y:S01]  /*1380*/  FMUL R59, R59, UR7 ;  /* 0x000000073b3b7c20 */ /* 0x000fe20008400000 */
[----:B------:R-:W-:Y:S02]  /*1390*/  FSEL R61, R62, R61, P1 ;  /* 0x0000003d3e3d7208 */ /* 0x000fe40000800000 */
[----:B------:R-:W-:-:S02]  /*13a0*/  FSEL R62, R63, -50000, !P2 ;  /* 0xc74350003f3e7808 */ /* 0x000fc40005000000 */
[----:B------:R-:W-:Y:S02]  /*13b0*/  ISETP.GE.AND P2, PT, R64, UR10, PT ;  /* 0x0000000a40007c0c */ /* 0x000fe4000bf46270 */
[-C--:B------:R-:W-:Y:S02]  /*13c0*/  FSETP.GT.AND P1, PT, R62, R61.reuse, PT ;  /* 0x0000003d3e00720b */ /* 0x080fe40003f24000 */
[----:B------:R-:W-:Y:S02]  /*13d0*/  FSEL R56, R56, -50000, !P2 ;  /* 0xc743500038387808 */ /* 0x000fe40005000000 */
[----:B------:R-:W-:Y:S02]  /*13e0*/  FSEL R61, R62, R61, P1 ;  /* 0x0000003d3e3d7208 */ /* 0x000fe40000800000 */
[----:B------:R-:W-:Y:S02]  /*13f0*/  IADD3 R62, PT, PT, R60, 0x9, RZ ;  /* 0x000000093c3e7810 */ /* 0x000fe40007ffe0ff */
[----:B------:R-:W-:-:S02]  /*1400*/  FSETP.GT.AND P1, PT, R56, R61, PT ;  /* 0x0000003d3800720b */ /* 0x000fc40003f24000 */
[----:B------:R-:W-:Y:S02]  /*1410*/  ISETP.GE.AND P2, PT, R62, UR10, PT ;  /* 0x0000000a3e007c0c */ /* 0x000fe4000bf46270 */
[----:B------:R-:W-:Y:S02]  /*1420*/  FSEL R57, R57, -50000, !P0 ;  /* 0xc743500039397808 */ /* 0x000fe40004000000 */
[----:B------:R-:W-:Y:S01]  /*1430*/  FSEL R56, R56, R61, P1 ;  /* 0x0000003d38387208 */ /* 0x000fe20000800000 */
[----:B------:R-:W-:Y:S01]  /*1440*/  VIADD R61, R60, 0xa ;  /* 0x0000000a3c3d7836 */ /* 0x000fe20000000000 */
[----:B------:R-:W-:Y:S02]  /*1450*/  FSEL R57, R57, -50000, !P2 ;  /* 0xc743500039397808 */ /* 0x000fe40005000000 */
[----:B------:R-:W-:Y:S02]  /*1460*/  FSEL R58, R58, -50000, !P0 ;  /* 0xc74350003a3a7808 */ /* 0x000fe40004000000 */
[----:B------:R-:W-:-:S02]  /*1470*/  FSETP.GT.AND P1, PT, R57, R56, PT ;  /* 0x000000383900720b */ /* 0x000fc40003f24000 */
[----:B------:R-:W-:Y:S02]  /*1480*/  ISETP.GE.AND P2, PT, R61, UR10, PT ;  /* 0x0000000a3d007c0c */ /* 0x000fe4000bf46270 */
[----:B------:R-:W-:Y:S02]  /*1490*/  FSEL R56, R57, R56, P1 ;  /* 0x0000003839387208 */ /* 0x000fe40000800000 */
[----:B------:R-:W-:Y:S02]  /*14a0*/  IADD3 R61, PT, PT, R60, 0xb, RZ ;  /* 0x0000000b3c3d7810 */ /* 0x000fe40007ffe0ff */
[----:B------:R-:W-:Y:S01]  /*14b0*/  FSEL R57, R58, -50000, !P2 ;  /* 0xc74350003a397808 */ /* 0x000fe20005000000 */
[----:B------:R-:W-:Y:S01]  /*14c0*/  VIADD R58, R60, 0xc ;  /* 0x0000000c3c3a7836 */ /* 0x000fe20000000000 */
[----:B------:R-:W-:Y:S01]  /*14d0*/  ISETP.GE.AND P2, PT, R61, UR10, PT ;  /* 0x0000000a3d007c0c */ /* 0x000fe2000bf46270 */
[----:B-1----:R-:W-:Y:S01]  /*14e0*/  FMUL R52, R52, UR7 ;  /* 0x0000000734347c20 */ /* 0x002fe20008400000 */
[-C--:B------:R-:W-:Y:S01]  /*14f0*/  FSETP.GT.AND P1, PT, R57, R56.reuse, PT ;  /* 0x000000383900720b */ /* 0x080fe20003f24000 */
[----:B------:R-:W-:Y:S01]  /*1500*/  FMUL R53, R53, UR7 ;  /* 0x0000000735357c20 */ /* 0x000fe20008400000 */
[----:B------:R-:W-:Y:S01]  /*1510*/  FSEL R59, R59, -50000, !P0 ;  /* 0xc74350003b3b7808 */ /* 0x000fe20004000000 */
[----:B------:R-:W-:Y:S01]  /*1520*/  FMUL R54, R54, UR7 ;  /* 0x0000000736367c20 */ /* 0x000fe20008400000 */
[----:B------:R-:W-:Y:S01]  /*1530*/  FSEL R56, R57, R56, P1 ;  /* 0x0000003839387208 */ /* 0x000fe20000800000 */
[----:B------:R-:W-:Y:S01]  /*1540*/  FMUL R55, R55, UR7 ;  /* 0x0000000737377c20 */ /* 0x000fe20008400000 */
[----:B------:R-:W-:-:S02]  /*1550*/  FSEL R59, R59, -50000, !P2 ;  /* 0xc74350003b3b7808 */ /* 0x000fc40005000000 */
[----:B------:R-:W-:Y:S02]  /*1560*/  ISETP.GE.AND P2, PT, R58, UR10, PT ;  /* 0x0000000a3a007c0c */ /* 0x000fe4000bf46270 */
[----:B------:R-:W-:Y:S02]  /*1570*/  FSEL R52, R52, -50000, !P0 ;  /* 0xc743500034347808 */ /* 0x000fe40004000000 */
[CC--:B------:R-:W-:Y:S02]  /*1580*/  FSETP.GT.AND P1, PT, R59.reuse, R56.reuse, PT ;  /* 0x000000383b00720b */ /* 0x0c0fe40003f24000 */
[----:B------:R-:W-:Y:S02]  /*1590*/  FSEL R57, R52, -50000, !P2 ;  /* 0xc743500034397808 */ /* 0x000fe40005000000 */
[----:B------:R-:W-:Y:S02]  /*15a0*/  FSEL R56, R59, R56, P1 ;  /* 0x000000383b387208 */ /* 0x000fe40000800000 */
[----:B------:R-:W-:-:S02]  /*15b0*/  IADD3 R52, PT, PT, R60, 0xd, RZ ;  /* 0x0000000d3c347810 */ /* 0x000fc40007ffe0ff */
[-C--:B------:R-:W-:Y:S02]  /*15c0*/  FSETP.GT.AND P1, PT, R57, R56.reuse, PT ;  /* 0x000000383900720b */ /* 0x080fe40003f24000 */
[----:B------:R-:W-:Y:S01]  /*15d0*/  ISETP.GE.AND P2, PT, R52, UR10, PT ;  /* 0x0000000a34007c0c */ /* 0x000fe2000bf46270 */
[----:B------:R-:W-:Y:S01]  /*15e0*/  VIADD R52, R60, 0xe ;  /* 0x0000000e3c347836 */ /* 0x000fe20000000000 */
[----:B------:R-:W-:Y:S02]  /*15f0*/  FSEL R53, R53, -50000, !P0 ;  /* 0xc743500035357808 */ /* 0x000fe40004000000 */
[----:B------:R-:W-:Y:S02]  /*1600*/  FSEL R56, R57, R56, P1 ;  /* 0x0000003839387208 */ /* 0x000fe40000800000 */
[----:B------:R-:W-:Y:S02]  /*1610*/  FSEL R53, R53, -50000, !P2 ;  /* 0xc743500035357808 */ /* 0x000fe40005000000 */
[----:B------:R-:W-:-:S02]  /*1620*/  ISETP.GE.AND P2, PT, R52, UR10, PT ;  /* 0x0000000a34007c0c */ /* 0x000fc4000bf46270 */
[CC--:B------:R-:W-:Y:S02]  /*1630*/  FSETP.GT.AND P1, PT, R53.reuse, R56.reuse, PT ;  /* 0x000000383500720b */ /* 0x0c0fe40003f24000 */
[----:B------:R-:W-:Y:S02]  /*1640*/  FSEL R54, R54, -50000, !P0 ;  /* 0xc743500036367808 */ /* 0x000fe40004000000 */
[----:B------:R-:W-:Y:S02]  /*1650*/  IADD3 R60, PT, PT, R60, 0xf, RZ ;  /* 0x0000000f3c3c7810 */ /* 0x000fe40007ffe0ff */
[----:B------:R-:W-:Y:S02]  /*1660*/  FSEL R53, R53, R56, P1 ;  /* 0x0000003835357208 */ /* 0x000fe40000800000 */
[----:B------:R-:W-:Y:S02]  /*1670*/  FSEL R54, R54, -50000, !P2 ;  /* 0xc743500036367808 */ /* 0x000fe40005000000 */
[----:B------:R-:W-:-:S02]  /*1680*/  FSEL R55, R55, -50000, !P0 ;  /* 0xc743500037377808 */ /* 0x000fc40004000000 */
[----:B------:R-:W-:Y:S02]  /*1690*/  ISETP.GE.AND P1, PT, R60, UR10, PT ;  /* 0x0000000a3c007c0c */ /* 0x000fe4000bf26270 */
[CC--:B------:R-:W-:Y:S02]  /*16a0*/  FSETP.GT.AND P0, PT, R54.reuse, R53.reuse, PT ;  /* 0x000000353600720b */ /* 0x0c0fe40003f04000 */
[----:B------:R-:W-:Y:S02]  /*16b0*/  FSEL R55, R55, -50000, !P1 ;  /* 0xc743500037377808 */ /* 0x000fe40004800000 */
[----:B------:R-:W-:-:S04]  /*16c0*/  FSEL R52, R54, R53, P0 ;  /* 0x0000003536347208 */ /* 0x000fc80000000000 */
[----:B------:R-:W-:-:S04]  /*16d0*/  FSETP.GT.AND P0, PT, R55, R52, PT ;  /* 0x000000343700720b */ /* 0x000fc80003f04000 */
[----:B------:R-:W-:-:S09]  /*16e0*/  FSEL R52, R55, R52, P0 ;  /* 0x0000003437347208 */ /* 0x000fd20000000000 */
.L_x_12:
[----:B------:R-:W-:Y:S05]  /*16f0*/  BSYNC.RECONVERGENT B1 ;  /* 0x0000000000017941 */ /* 0x000fea0003800200 */
.L_x_11:
[----:B------:R-:W1:Y:S01]  /*1700*/  SHFL.IDX PT, R54, R52, RZ, 0x1f ;  /* 0x00001fff34367589 */ /* 0x000e6200000e0000 */
[----:B--2---:R-:W-:Y:S01]  /*1710*/  LOP3.LUT R61, R17, 0x1, RZ, 0xc0, !PT ;  /* 0x00000001113d7812 */ /* 0x004fe200078ec0ff */
[----:B------:R-:W-:Y:S02]  /*1720*/  BSSY.RECONVERGENT B1, `(.L_x_13) ;  /* 0x0000094000017945 */ /* 0x000fe40003800200 */
[----:B------:R-:W2:Y:S01]  /*1730*/  SHFL.IDX PT, R53, R52, 0x1, 0x1f ;  /* 0x00201f0034357f89 */ /* 0x000ea200000e0000 */
[----:B------:R-:W-:-:S03]  /*1740*/  ISETP.NE.U32.AND P0, PT, R61, 0x1, PT ;  /* 0x000000013d00780c */ /* 0x000fc60003f05070 */
[----:B------:R-:W3:Y:S04]  /*1750*/  SHFL.IDX PT, R56, R52, 0x2, 0x1f ;  /* 0x00401f0034387f89 */ /* 0x000ee800000e0000 */
[----:B------:R-:W4:Y:S04]  /*1760*/  SHFL.IDX PT, R55, R52, 0x3, 0x1f ;  /* 0x00601f0034377f89 */ /* 0x000f2800000e0000 */
[----:B------:R-:W5:Y:S04]  /*1770*/  SHFL.IDX PT, R58, R52, 0x4, 0x1f ;  /* 0x00801f00343a7f89 */ /* 0x000f6800000e0000 */
[----:B------:R-:W5:Y:S04]  /*1780*/  SHFL.IDX PT, R57, R52, 0x5, 0x1f ;  /* 0x00a01f0034397f89 */ /* 0x000f6800000e0000 */
[----:B------:R-:W5:Y:S01]  /*1790*/  SHFL.IDX PT, R60, R52, 0x6, 0x1f ;  /* 0x00c01f00343c7f89 */ /* 0x000f6200000e0000 */
[----:B-1----:R-:W-:-:S03]  /*17a0*/  FMNMX R15, R54, R15, !PT ;  /* 0x0000000f360f7209 */ /* 0x002fc60007800000 */
[----:B------:R-:W1:Y:S01]  /*17b0*/  SHFL.IDX PT, R59, R52, 0x7, 0x1f ;  /* 0x00e01f00343b7f89 */ /* 0x000e6200000e0000 */
[----:B--2---:R-:W-:Y:S02]  /*17c0*/  FMNMX R14, R53, R14, !PT ;  /* 0x0000000e350e7209 */ /* 0x004fe40007800000 */
[----:B---3--:R-:W-:Y:S02]  /*17d0*/  FMNMX R13, R56, R13, !PT ;  /* 0x0000000d380d7209 */ /* 0x008fe40007800000 */
[----:B----4-:R-:W-:Y:S02]  /*17e0*/  FMNMX R12, R55, R12, !PT ;  /* 0x0000000c370c7209 */ /* 0x010fe40007800000 */
[----:B-----5:R-:W-:Y:S02]  /*17f0*/  FMNMX R11, R58, R11, !PT ;  /* 0x0000000b3a0b7209 */ /* 0x020fe40007800000 */
[----:B------:R-:W-:Y:S02]  /*1800*/  FMNMX R10, R57, R10, !PT ;  /* 0x0000000a390a7209 */ /* 0x000fe40007800000 */
[----:B------:R-:W-:-:S02]  /*1810*/  FMNMX R9, R60, R9, !PT ;  /* 0x000000093c097209 */ /* 0x000fc40007800000 */
[----:B-1----:R-:W-:Y:S01]  /*1820*/  FMNMX R8, R59, R8, !PT ;  /* 0x000000083b087209 */ /* 0x002fe20007800000 */
[----:B------:R-:W-:Y:S06]  /*1830*/  @P0 BRA `(.L_x_14) ;  /* 0x0000000800080947 */ /* 0x000fec0003800000 */
[C---:B------:R-:W-:Y:S01]  /*1840*/  FMNMX R53, R76.reuse, R15, !PT ;  /* 0x0000000f4c357209 */ /* 0x040fe20007800000 */
[----:B------:R-:W-:Y:S01]  /*1850*/  IMAD.MOV.U32 R60, RZ, RZ, 0x3bbb989d ;  /* 0x3bbb989dff3c7424 */ /* 0x000fe200078e00ff */
[----:B------:R-:W-:Y:S02]  /*1860*/  MOV R15, 0x437c0000 ;  /* 0x437c0000000f7802 */ /* 0x000fe40000000f00 */
[----:B------:R-:W-:Y:S01]  /*1870*/  FMNMX R52, R75, R14, !PT ;  /* 0x0000000e4b347209 */ /* 0x000fe20007800000 */
[--C-:B------:R-:W-:Y:S01]  /*1880*/  FADD R57, R76, -R53.reuse ;  /* 0x800000354c397221 */ /* 0x100fe20000000000 */
[C---:B------:R-:W-:Y:S01]  /*1890*/  FMNMX R55, R74.reuse, R13, !PT ;  /* 0x0000000d4a377209 */ /* 0x040fe20007800000 */
[----:B------:R-:W-:Y:S02]  /*18a0*/  IMAD.MOV.U32 R76, RZ, RZ, R53 ;  /* 0x000000ffff4c7224 */ /* 0x000fe400078e0035 */
[----:B------:R-:W-:Y:S01]  /*18b0*/  FFMA.SAT R54, R57, R60, 0.5 ;  /* 0x3f00000039367423 */ /* 0x000fe2000000203c */
[----:B------:R-:W-:Y:S01]  /*18c0*/  FADD R59, R75, -R52 ;  /* 0x800000344b3b7221 */ /* 0x000fe20000000000 */
[----:B------:R-:W-:Y:S01]  /*18d0*/  FADD R63, R74, -R55 ;  /* 0x800000374a3f7221 */ /* 0x000fe20000000000 */
[----:B------:R-:W-:Y:S01]  /*18e0*/  MOV R75, R52 ;  /* 0x00000034004b7202 */ /* 0x000fe20000000f00 */
[----:B------:R-:W-:Y:S01]  /*18f0*/  FFMA.RM R14, R54, R15, 12582913 ;  /* 0x4b400001360e7423 */ /* 0x000fe2000000400f */
[----:B------:R-:W-:-:S03]  /*1900*/  FFMA.SAT R58, R59, R60, 0.5 ;  /* 0x3f0000003b3a7423 */ /* 0x000fc6000000203c */
[----:B------:R-:W-:Y:S01]  /*1910*/  FADD R54, R14, -12583039 ;  /* 0xcb40007f0e367421 */ /* 0x000fe20000000000 */
[----:B------:R-:W-:Y:S01]  /*1920*/  FFMA.RM R13, R58, R15, 12582913 ;  /* 0x4b4000013a0d7423 */ /* 0x000fe2000000400f */
[----:B------:R-:W-:Y:S01]  /*1930*/  FFMA.SAT R58, R63, R60, 0.5 ;  /* 0x3f0000003f3a7423 */ /* 0x000fe2000000203c */
[----:B------:R-:W-:Y:S02]  /*1940*/  IMAD.SHL.U32 R14, R14, 0x800000, RZ ;  /* 0x008000000e0e7824 */ /* 0x000fe400078e00ff */
[----:B------:R-:W-:Y:S01]  /*1950*/  FFMA R56, R57, 1.4426950216293334961, -R54 ;  /* 0x3fb8aa3b39387823 */ /* 0x000fe20000000836 */
[----:B------:R-:W-:-:S03]  /*1960*/  FMNMX R54, R73, R12, !PT ;  /* 0x0000000c49367209 */ /* 0x000fc60007800000 */
[----:B------:R-:W-:Y:S01]  /*1970*/  FFMA R12, R57, 1.925963033500011079e-08, R56 ;  /* 0x32a57060390c7823 */ /* 0x000fe20000000038 */
[----:B------:R-:W-:Y:S01]  /*1980*/  FADD R56, R13, -12583039 ;  /* 0xcb40007f0d387421 */ /* 0x000fe20000000000 */
[----:B------:R-:W-:Y:S01]  /*1990*/  FADD R65, R73, -R54 ;  /* 0x8000003649417221 */ /* 0x000fe20000000000 */
[----:B------:R-:W-:Y:S01]  /*19a0*/  FMNMX R57, R4, R11, !PT ;  /* 0x0000000b04397209 */ /* 0x000fe20007800000 */
[-C--:B------:R-:W-:Y:S01]  /*19b0*/  FFMA.RM R11, R58, R15.reuse, 12582913 ;  /* 0x4b4000013a0b7423 */ /* 0x080fe2000000400f */
[----:B------:R-:W-:Y:S01]  /*19c0*/  FFMA R56, R59, 1.4426950216293334961, -R56 ;  /* 0x3fb8aa3b3b387823 */ /* 0x000fe20000000838 */
[----:B------:R-:W-:Y:S01]  /*19d0*/  FFMA.SAT R64, R65, R60, 0.5 ;  /* 0x3f00000041407423 */ /* 0x000fe2000000203c */
[----:B------:R1:W-:Y:S01]  /*19e0*/  MUFU.EX2 R61, R12 ;  /* 0x0000000c003d7308 */ /* 0x0003e20000000800 */
[----:B------:R-:W-:Y:S01]  /*19f0*/  FADD R62, R11, -12583039 ;  /* 0xcb40007f0b3e7421 */ /* 0x000fe20000000000 */
[----:B------:R-:W-:Y:S01]  /*1a00*/  FFMA R58, R59, 1.925963033500011079e-08, R56 ;  /* 0x32a570603b3a7823 */ /* 0x000fe20000000038 */
[----:B------:R-:W-:Y:S01]  /*1a10*/  FFMA.RM R64, R64, R15, 12582913 ;  /* 0x4b40000140407423 */ /* 0x000fe2000000400f */
[----:B------:R-:W-:Y:S01]  /*1a20*/  FMNMX R56, R5, R10, !PT ;  /* 0x0000000a05387209 */ /* 0x000fe20007800000 */
[----:B------:R-:W-:Y:S01]  /*1a30*/  FADD R67, R4, -R57 ;  /* 0x8000003904437221 */ /* 0x000fe20000000000 */
[C---:B------:R-:W-:Y:S01]  /*1a40*/  FFMA R62, R63.reuse, 1.4426950216293334961, -R62 ;  /* 0x3fb8aa3b3f3e7823 */ /* 0x040fe2000000083e */
[----:B------:R-:W-:Y:S01]  /*1a50*/  FADD R10, R64, -12583039 ;  /* 0xcb40007f400a7421 */ /* 0x000fe20000000000 */
[----:B------:R2:W3:Y:S01]  /*1a60*/  MUFU.EX2 R4, R58 ;  /* 0x0000003a00047308 */ /* 0x0004e20000000800 */
[C---:B------:R-:W-:Y:S01]  /*1a70*/  FMNMX R59, R6.reuse, R9, !PT ;  /* 0x00000009063b7209 */ /* 0x040fe20007800000 */
[----:B------:R-:W-:Y:S01]  /*1a80*/  FFMA R62, R63, 1.925963033500011079e-08, R62 ;  /* 0x32a570603f3e7823 */ /* 0x000fe2000000003e */
[----:B------:R-:W-:Y:S01]  /*1a90*/  FFMA R10, R65, 1.4426950216293334961, -R10 ;  /* 0x3fb8aa3b410a7823 */ /* 0x000fe2000000080a */
[----:B------:R-:W-:Y:S01]  /*1aa0*/  FADD R9, R5, -R56 ;  /* 0x8000003805097221 */ /* 0x000fe20000000000 */
[-C--:B-1----:R-:W-:Y:S01]  /*1ab0*/  FFMA.SAT R12, R67, R60.reuse, 0.5 ;  /* 0x3f000000430c7423 */ /* 0x082fe2000000203c */
[----:B------:R-:W-:Y:S01]  /*1ac0*/  FADD R63, R6, -R59 ;  /* 0x8000003b063f7221 */ /* 0x000fe20000000000 */
[----:B------:R-:W-:Y:S01]  /*1ad0*/  FFMA R10, R65, 1.925963033500011079e-08, R10 ;  /* 0x32a57060410a7823 */ /* 0x000fe2000000000a */
[----:B------:R-:W-:Y:S01]  /*1ae0*/  FFMA.SAT R70, R9, R60, 0.5 ;  /* 0x3f00000009467423 */ /* 0x000fe2000000203c */
[----:B--2---:R-:W-:Y:S01]  /*1af0*/  FMNMX R58, R7, R8, !PT ;  /* 0x00000008073a7209 */ /* 0x004fe20007800000 */
[-C--:B------:R-:W-:Y:S01]  /*1b00*/  FFMA.SAT R8, R63, R60.reuse, 0.5 ;  /* 0x3f0000003f087423 */ /* 0x080fe2000000203c */
[-C--:B------:R-:W-:Y:S01]  /*1b10*/  FFMA.RM R12, R12, R15.reuse, 12582913 ;  /* 0x4b4000010c0c7423 */ /* 0x080fe2000000400f */
[-C--:B------:R-:W-:Y:S01]  /*1b20*/  FFMA.RM R70, R70, R15.reuse, 12582913 ;  /* 0x4b40000146467423 */ /* 0x080fe2000000400f */
[----:B------:R1:W2:Y:S01]  /*1b30*/  MUFU.EX2 R5, R10 ;  /* 0x0000000a00057308 */ /* 0x0002a20000000800 */
[----:B------:R-:W-:Y:S01]  /*1b40*/  FADD R65, R7, -R58 ;  /* 0x8000003a07417221 */ /* 0x000fe20000000000 */
[-C--:B------:R-:W-:Y:S01]  /*1b50*/  FFMA.RM R8, R8, R15.reuse, 12582913 ;  /* 0x4b40000108087423 */ /* 0x080fe2000000400f */
[----:B------:R-:W-:Y:S01]  /*1b60*/  FADD R66, R12, -12583039 ;  /* 0xcb40007f0c427421 */ /* 0x000fe20000000000 */
[----:B------:R-:W-:Y:S01]  /*1b70*/  FADD R6, R70, -12583039 ;  /* 0xcb40007f46067421 */ /* 0x000fe20000000000 */
[----:B------:R-:W-:Y:S01]  /*1b80*/  FFMA.SAT R74, R65, R60, 0.5 ;  /* 0x3f000000414a7423 */ /* 0x000fe2000000203c */
[----:B------:R-:W-:Y:S01]  /*1b90*/  FADD R60, R8, -12583039 ;  /* 0xcb40007f083c7421 */ /* 0x000fe20000000000 */
[----:B------:R-:W-:Y:S01]  /*1ba0*/  FFMA R66, R67, 1.4426950216293334961, -R66 ;  /* 0x3fb8aa3b43427823 */ /* 0x000fe20000000842 */
[----:B------:R-:W-:Y:S01]  /*1bb0*/  FFMA R6, R9, 1.4426950216293334961, -R6 ;  /* 0x3fb8aa3b09067823 */ /* 0x000fe20000000806 */
[----:B------:R-:W-:Y:S01]  /*1bc0*/  FFMA.RM R74, R74, R15, 12582913 ;  /* 0x4b4000014a4a7423 */ /* 0x000fe2000000400f */
[----:B------:R-:W-:Y:S01]  /*1bd0*/  FFMA R60, R63, 1.4426950216293334961, -R60 ;  /* 0x3fb8aa3b3f3c7823 */ /* 0x000fe2000000083c */
[----:B------:R-:W-:Y:S01]  /*1be0*/  FFMA R66, R67, 1.925963033500011079e-08, R66 ;  /* 0x32a5706043427823 */ /* 0x000fe20000000042 */
[----:B------:R-:W-:Y:S01]  /*1bf0*/  FFMA R6, R9, 1.925963033500011079e-08, R6 ;  /* 0x32a5706009067823 */ /* 0x000fe20000000006 */
[C---:B-1----:R-:W-:Y:S01]  /*1c00*/  FADD R10, R74.reuse, -12583039 ;  /* 0xcb40007f4a0a7421 */ /* 0x042fe20000000000 */
[----:B------:R-:W-:Y:S01]  /*1c10*/  FFMA R60, R63, 1.925963033500011079e-08, R60 ;  /* 0x32a570603f3c7823 */ /* 0x000fe2000000003c */
[----:B------:R-:W1:Y:S01]  /*1c20*/  MUFU.EX2 R62, R62 ;  /* 0x0000003e003e7308 */ /* 0x000e620000000800 */
[----:B------:R-:W-:Y:S01]  /*1c30*/  SHF.L.U32 R13, R13, 0x17, RZ ;  /* 0x000000170d0d7819 */ /* 0x000fe200000006ff */
[----:B------:R-:W-:Y:S01]  /*1c40*/  FFMA R10, R65, 1.4426950216293334961, -R10 ;  /* 0x3fb8aa3b410a7823 */ /* 0x000fe2000000080a */
[----:B------:R-:W-:Y:S01]  /*1c50*/  SHF.L.U32 R74, R74, 0x17, RZ ;  /* 0x000000174a4a7819 */ /* 0x000fe200000006ff */
[----:B------:R-:W-:Y:S01]  /*1c60*/  IMAD.SHL.U32 R11, R11, 0x800000, RZ ;  /* 0x008000000b0b7824 */ /* 0x000fe200078e00ff */
[----:B------:R-:W-:Y:S01]  /*1c70*/  SHF.L.U32 R64, R64, 0x17, RZ ;  /* 0x0000001740407819 */ /* 0x000fe200000006ff */
[----:B------:R-:W-:Y:S01]  /*1c80*/  FFMA R10, R65, 1.925963033500011079e-08, R10 ;  /* 0x32a57060410a7823 */ /* 0x000fe2000000000a */
[----:B------:R-:W-:Y:S01]  /*1c90*/  IMAD.SHL.U32 R12, R12, 0x800000, RZ ;  /* 0x008000000c0c7824 */ /* 0x000fe200078e00ff */
[----:B------:R-:W4:Y:S01]  /*1ca0*/  MUFU.EX2 R7, R66 ;  /* 0x0000004200077308 */ /* 0x000f220000000800 */
[----:B------:R-:W-:Y:S01]  /*1cb0*/  SHF.L.U32 R70, R70, 0x17, RZ ;  /* 0x0000001746467819 */ /* 0x000fe200000006ff */
[----:B------:R-:W-:-:S02]  /*1cc0*/  IMAD.SHL.U32 R8, R8, 0x800000, RZ ;  /* 0x0080000008087824 */ /* 0x000fc400078e00ff */
[----:B---3--:R-:W-:Y:S01]  /*1cd0*/  FMUL R4, R13, R4 ;  /* 0x000000040d047220 */ /* 0x008fe20000400000 */
[----:B------:R-:W-:Y:S01]  /*1ce0*/  FMUL R61, R14, R61 ;  /* 0x0000003d0e3d7220 */ /* 0x000fe20000400000 */
[----:B--2---:R-:W-:Y:S01]  /*1cf0*/  FMUL R64, R64, R5 ;  /* 0x0000000540407220 */ /* 0x004fe20000400000 */
[----:B------:R-:W-:Y:S01]  /*1d00*/  MOV R13, 0xc7435000 ;  /* 0xc7435000000d7802 */ /* 0x000fe20000000f00 */
[----:B------:R-:W-:Y:S01]  /*1d10*/  FMUL R49, R49, R4 ;  /* 0x0000000431317220 */ /* 0x000fe20000400000 */
[----:B------:R-:W2:Y:S01]  /*1d20*/  MUFU.EX2 R15, R60 ;  /* 0x0000003c000f7308 */ /* 0x000ea20000000800 */
[----:B-1----:R-:W-:Y:S01]  /*1d30*/  FMUL R11, R11, R62 ;  /* 0x0000003e0b0b7220 */ /* 0x002fe20000400000 */
[-C--:B------:R-:W-:Y:S01]  /*1d40*/  FMUL R25, R25, R4.reuse ;  /* 0x0000000419197220 */ /* 0x080fe20000400000 */
[-C--:B------:R-:W-:Y:S01]  /*1d50*/  FMUL R33, R33, R4.reuse ;  /* 0x0000000421217220 */ /* 0x080fe20000400000 */
[----:B------:R-:W-:Y:S01]  /*1d60*/  FMUL R41, R41, R4 ;  /* 0x0000000429297220 */ /* 0x000fe20000400000 */
[-C--:B------:R-:W-:Y:S01]  /*1d70*/  FMUL R50, R50, R11.reuse ;  /* 0x0000000b32327220 */ /* 0x080fe20000400000 */
[-C--:B------:R-:W-:Y:S01]  /*1d80*/  FMUL R26, R26, R11.reuse ;  /* 0x0000000b1a1a7220 */ /* 0x080fe20000400000 */
[----:B------:R-:W-:Y:S01]  /*1d90*/  FMUL R34, R34, R11 ;  /* 0x0000000b22227220 */ /* 0x000fe20000400000 */
[----:B------:R-:W1:Y:S01]  /*1da0*/  MUFU.EX2 R63, R10 ;  /* 0x0000000a003f7308 */ /* 0x000e620000000800 */
[----:B----4-:R-:W-:Y:S01]  /*1db0*/  FMUL R7, R12, R7 ;  /* 0x000000070c077220 */ /* 0x010fe20000400000 */
[----:B------:R-:W-:Y:S01]  /*1dc0*/  FMUL R42, R42, R11 ;  /* 0x0000000b2a2a7220 */ /* 0x000fe20000400000 */
[-C--:B------:R-:W-:Y:S01]  /*1dd0*/  FMUL R48, R48, R61.reuse ;  /* 0x0000003d30307220 */ /* 0x080fe20000400000 */
[----:B------:R-:W-:Y:S01]  /*1de0*/  FMUL R24, R24, R61 ;  /* 0x0000003d18187220 */ /* 0x000fe20000400000 */
[-C--:B------:R-:W-:Y:S01]  /*1df0*/  FMUL R20, R20, R7.reuse ;  /* 0x0000000714147220 */ /* 0x080fe20000400000 */
[-C--:B------:R-:W-:Y:S01]  /*1e00*/  FMUL R28, R28, R7.reuse ;  /* 0x000000071c1c7220 */ /* 0x080fe20000400000 */
[----:B------:R-:W-:Y:S01]  /*1e10*/  FMUL R36, R36, R7 ;  /* 0x0000000724247220 */ /* 0x000fe20000400000 */
[----:B------:R-:W3:Y:S01]  /*1e20*/  MUFU.EX2 R9, R6 ;  /* 0x0000000600097308 */ /* 0x000ee20000000800 */
[----:B--2---:R-:W-:Y:S01]  /*1e30*/  FMUL R15, R8, R15 ;  /* 0x0000000f080f7220 */ /* 0x004fe20000400000 */
[----:B------:R-:W-:Y:S01]  /*1e40*/  FMUL R44, R44, R7 ;  /* 0x000000072c2c7220 */ /* 0x000fe20000400000 */
[-C--:B------:R-:W-:Y:S01]  /*1e50*/  FMUL R32, R32, R61.reuse ;  /* 0x0000003d20207220 */ /* 0x080fe20000400000 */
[----:B------:R-:W-:Y:S01]  /*1e60*/  FMUL R40, R40, R61 ;  /* 0x0000003d28287220 */ /* 0x000fe20000400000 */
[-C--:B------:R-:W-:Y:S01]  /*1e70*/  FMUL R22, R22, R15.reuse ;  /* 0x0000000f16167220 */ /* 0x080fe20000400000 */
[-C--:B------:R-:W-:Y:S01]  /*1e80*/  FMUL R30, R30, R15.reuse ;  /* 0x0000000f1e1e7220 */ /* 0x080fe20000400000 */
[-C--:B------:R-:W-:Y:S01]  /*1e90*/  FMUL R38, R38, R15.reuse ;  /* 0x0000000f26267220 */ /* 0x080fe20000400000 */
[----:B------:R-:W-:Y:S01]  /*1ea0*/  FMUL R46, R46, R15 ;  /* 0x0000000f2e2e7220 */ /* 0x000fe20000400000 */
[----:B-1----:R-:W-:Y:S01]  /*1eb0*/  FMUL R74, R74, R63 ;  /* 0x0000003f4a4a7220 */ /* 0x002fe20000400000 */
[-C--:B------:R-:W-:Y:S01]  /*1ec0*/  FMUL R51, R51, R64.reuse ;  /* 0x0000004033337220 */ /* 0x080fe20000400000 */
[-C--:B------:R-:W-:Y:S01]  /*1ed0*/  FMUL R27, R27, R64.reuse ;  /* 0x000000401b1b7220 */ /* 0x080fe20000400000 */
[----:B------:R-:W-:Y:S01]  /*1ee0*/  FMUL R35, R35, R64 ;  /* 0x0000004023237220 */ /* 0x000fe20000400000 */
[-C--:B------:R-:W-:Y:S01]  /*1ef0*/  FMUL R23, R23, R74.reuse ;  /* 0x0000004a17177220 */ /* 0x080fe20000400000 */
[-C--:B------:R-:W-:Y:S01]  /*1f00*/  FMUL R31, R31, R74.reuse ;  /* 0x0000004a1f1f7220 */ /* 0x080fe20000400000 */
[-C--:B------:R-:W-:Y:S01]  /*1f10*/  FMUL R39, R39, R74.reuse ;  /* 0x0000004a27277220 */ /* 0x080fe20000400000 */
[----:B------:R-:W-:Y:S01]  /*1f20*/  FMUL R47, R47, R74 ;  /* 0x0000004a2f2f7220 */ /* 0x000fe20000400000 */
[----:B---3--:R-:W-:Y:S01]  /*1f30*/  FMUL R70, R70, R9 ;  /* 0x0000000946467220 */ /* 0x008fe20000400000 */
[----:B------:R-:W-:Y:S01]  /*1f40*/  FMUL R43, R43, R64 ;  /* 0x000000402b2b7220 */ /* 0x000fe20000400000 */
[----:B------:R-:W-:Y:S01]  /*1f50*/  IMAD.MOV.U32 R8, RZ, RZ, -0x38bcb000 ;  /* 0xc7435000ff087424 */ /* 0x000fe200078e00ff */
[----:B------:R-:W-:Y:S01]  /*1f60*/  MOV R9, 0xc7435000 ;  /* 0xc743500000097802 */ /* 0x000fe20000000f00 */
[-C--:B------:R-:W-:Y:S01]  /*1f70*/  FMUL R21, R21, R70.reuse ;  /* 0x0000004615157220 */ /* 0x080fe20000400000 */
[-C--:B------:R-:W-:Y:S01]  /*1f80*/  FMUL R29, R29, R70.reuse ;  /* 0x000000461d1d7220 */ /* 0x080fe20000400000 */
[-C--:B------:R-:W-:Y:S01]  /*1f90*/  FMUL R37, R37, R70.reuse ;  /* 0x0000004625257220 */ /* 0x080fe20000400000 */
[----:B------:R-:W-:Y:S01]  /*1fa0*/  FMUL R45, R45, R70 ;  /* 0x000000462d2d7220 */ /* 0x000fe20000400000 */
[----:B------:R-:W-:Y:S01]  /*1fb0*/  IMAD.MOV.U32 R10, RZ, RZ, -0x38bcb000 ;  /* 0xc7435000ff0a7424 */ /* 0x000fe200078e00ff */
[----:B------:R-:W-:Y:S01]  /*1fc0*/  MOV R11, 0xc7435000 ;  /* 0xc7435000000b7802 */ /* 0x000fe20000000f00 */
[----:B------:R-:W-:Y:S01]  /*1fd0*/  IMAD.MOV.U32 R12, RZ, RZ, -0x38bcb000 ;  /* 0xc7435000ff0c7424 */ /* 0x000fe200078e00ff */
[----:B------:R-:W-:Y:S01]  /*1fe0*/  MOV R15, 0xc7435000 ;  /* 0xc7435000000f7802 */ /* 0x000fe20000000f00 */
[----:B------:R-:W-:Y:S01]  /*1ff0*/  IMAD.MOV.U32 R14, RZ, RZ, -0x38bcb000 ;  /* 0xc7435000ff0e7424 */ /* 0x000fe200078e00ff */
[----:B------:R-:W-:Y:S01]  /*2000*/  MOV R73, R54 ;  /* 0x0000003600497202 */ /* 0x000fe20000000f00 */
[----:B------:R-:W-:Y:S01]  /*2010*/  IMAD.MOV.U32 R74, RZ, RZ, R55 ;  /* 0x000000ffff4a7224 */ /* 0x000fe200078e0037 */
[----:B------:R-:W-:Y:S01]  /*2020*/  MOV R5, R56 ;  /* 0x0000003800057202 */ /* 0x000fe20000000f00 */
[----:B------:R-:W-:Y:S01]  /*2030*/  IMAD.MOV.U32 R4, RZ, RZ, R57 ;  /* 0x000000ffff047224 */ /* 0x000fe200078e0039 */
[----:B------:R-:W-:Y:S01]  /*2040*/  MOV R7, R58 ;  /* 0x0000003a00077202 */ /* 0x000fe20000000f00 */
[----:B------:R-:W-:-:S07]  /*2050*/  IMAD.MOV.U32 R6, RZ, RZ, R59 ;  /* 0x000000ffff067224 */ /* 0x000fce00078e003b */
.L_x_14:
[----:B------:R-:W-:Y:S05]  /*2060*/  BSYNC.RECONVERGENT B1 ;  /* 0x0000000000017941 */ /* 0x000fea0003800200 */
.L_x_13:
[----:B------:R-:W1:Y:S01]  /*2070*/  S2UR UR5, SR_CgaCtaId ;  /* 0x00000000000579c3 */ /* 0x000e620000008800 */
[--C-:B------:R-:W-:Y:S01]  /*2080*/  SHF.R.U32.HI R52, RZ, 0x3, R68.reuse ;  /* 0x00000003ff347819 */ /* 0x100fe20000011644 */
[----:B------:R-:W-:Y:S01]  /*2090*/  UMOV UR4, 0x400 ;  /* 0x0000040000047882 */ /* 0x000fe20000000000 */
[----:B------:R-:W-:Y:S01]  /*20a0*/  LOP3.LUT R54, R68, 0x7, RZ, 0xc0, !PT ;  /* 0x0000000744367812 */ /* 0x000fe200078ec0ff */
[C---:B------:R-:W-:Y:S01]  /*20b0*/  VIADD R59, R85.reuse, 0x6c40 ;  /* 0x00006c40553b7836 */ /* 0x040fe20000000000 */
[----:B------:R-:W-:Y:S01]  /*20c0*/  SHF.R.U32.HI R53, RZ, 0x4, R68 ;  /* 0x00000004ff357819 */ /* 0x000fe20000011644 */
[----:B------:R-:W-:Y:S01]  /*20d0*/  IMAD.SHL.U32 R55, R52, 0x8, RZ ;  /* 0x0000000834377824 */ /* 0x000fe200078e00ff */
[----:B------:R-:W-:Y:S01]  /*20e0*/  IADD3 R57, PT, PT, R85, 0x6c20, RZ ;  /* 0x00006c2055397810 */ /* 0x000fe20007ffe0ff */
[----:B------:R-:W-:Y:S01]  /*20f0*/  IMAD R52, R82, -0x80, R69 ;  /* 0xffffff8052347824 */ /* 0x000fe200078e0245 */
[----:B------:R-:W-:Y:S01]  /*2100*/  IADD3 R17, PT, PT, R17, 0x1, RZ ;  /* 0x0000000111117810 */ /* 0x000fe20007ffe0ff */
[----:B------:R-:W-:Y:S01]  /*2110*/  IMAD.SHL.U32 R53, R53, 0x8, RZ ;  /* 0x0000000835357824 */ /* 0x000fe200078e00ff */
[----:B------:R-:W-:-:S02]  /*2120*/  LOP3.LUT R54, R55, 0x8, R54, 0xe2, !PT ;  /* 0x0000000837367812 */ /* 0x000fc400078ee236 */
[----:B------:R-:W-:-:S03]  /*2130*/  ISETP.NE.AND P0, PT, R17, 0x4, PT ;  /* 0x000000041100780c */ /* 0x000fc60003f05270 */
[C-C-:B------:R-:W-:Y:S02]  /*2140*/  IMAD R55, R54.reuse, 0x40, R53.reuse ;  /* 0x0000004036377824 */ /* 0x140fe400078e0235 */
[----:B------:R-:W-:Y:S01]  /*2150*/  IMAD R60, R54, 0x48, R53 ;  /* 0x00000048363c7824 */ /* 0x000fe200078e0235 */
[C---:B------:R-:W-:Y:S02]  /*2160*/  IADD3 R53, PT, PT, R85.reuse, 0x6c00, RZ ;  /* 0x00006c0055357810 */ /* 0x040fe40007ffe0ff */
[----:B------:R-:W-:Y:S01]  /*2170*/  IADD3 R85, PT, PT, R85, 0x6c60, RZ ;  /* 0x00006c6055557810 */ /* 0x000fe20007ffe0ff */
[C---:B------:R-:W-:Y:S01]  /*2180*/  IMAD.U32 R61, R60.reuse, 0x2, R57 ;  /* 0x000000023c3d7824 */ /* 0x040fe200078e0039 */
[C---:B------:R-:W-:Y:S01]  /*2190*/  LEA R53, R60.reuse, R53, 0x1 ;  /* 0x000000353c357211 */ /* 0x040fe200078e08ff */
[----:B-1----:R-:W-:Y:S01]  /*21a0*/  ULEA UR4, UR5, UR4, 0x18 ;  /* 0x0000000405047291 */ /* 0x002fe2000f8ec0ff */
[C---:B------:R-:W-:Y:S01]  /*21b0*/  LEA R64, R60.reuse, R59, 0x1 ;  /* 0x0000003b3c407211 */ /* 0x040fe200078e08ff */
[----:B------:R-:W-:-:S02]  /*21c0*/  IMAD.U32 R68, R60, 0x2, R85 ;  /* 0x000000023c447824 */ /* 0x000fc400078e0055 */
[----:B------:R-:W-:Y:S02]  /*21d0*/  LDSM.16.MT88.4 R60, [R61] ;  /* 0x000000003d3c783b */ /* 0x000fe40000004200 */
[----:B------:R-:W-:Y:S02]  /*21e0*/  MOV R83, UR4 ;  /* 0x0000000400537c02 */ /* 0x000fe40008000f00 */
[----:B------:R-:W-:Y:S02]  /*21f0*/  LDSM.16.MT88.4 R64, [R64] ;  /* 0x000000004040783b */ /* 0x000fe40000004200 */
[----:B------:R-:W-:Y:S02]  /*2200*/  LEA R52, R52, R83, 0x1 ;  /* 0x0000005334347211 */ /* 0x000fe400078e08ff */
[----:B------:R-:W-:Y:S03]  /*2210*/  LDSM.16.MT88.4 R68, [R68] ;  /* 0x000000004444783b */ /* 0x000fe60000004200 */
[----:B------:R-:W-:-:S04]  /*2220*/  VIADD R52, R52, 0x16800 ;  /* 0x0001680034347836 */ /* 0x000fc80000000000 */
[----:B------:R-:W-:Y:S02]  /*2230*/  IMAD.U32 R56, R55, 0x2, R52 ;  /* 0x0000000237387824 */ /* 0x000fe400078e0034 */
[----:B------:R-:W-:Y:S04]  /*2240*/  LDSM.16.MT88.4 R52, [R53] ;  /* 0x000000003534783b */ /* 0x000fe80000004200 */
[----:B------:R-:W1:Y:S02]  /*2250*/  LDSM.16.M88.4 R56, [R56] ;  /* 0x000000003838783b */ /* 0x000e640000000200 */
[C---:B-1----:R-:W-:Y:S08]  /*2260*/  HMMA.16816.F32 R48, R56.reuse, R52, R48 ;  /* 0x000000343830723c */ /* 0x042ff00000001830 */
[C---:B------:R-:W-:Y:S08]  /*2270*/  HMMA.16816.F32 R20, R56.reuse, R54, R20 ;  /* 0x000000363814723c */ /* 0x040ff00000001814 */
[C---:B------:R-:W-:Y:S08]  /*2280*/  HMMA.16816.F32 R24, R56.reuse, R60, R24 ;  /* 0x0000003c3818723c */ /* 0x040ff00000001818 */
[C---:B------:R-:W-:Y:S08]  /*2290*/  HMMA.16816.F32 R28, R56.reuse, R62, R28 ;  /* 0x0000003e381c723c */ /* 0x040ff0000000181c */
[C---:B------:R-:W-:Y:S08]  /*22a0*/  HMMA.16816.F32 R32, R56.reuse, R64, R32 ;  /* 0x000000403820723c */ /* 0x040ff00000001820 */
[C---:B------:R-:W-:Y:S08]  /*22b0*/  HMMA.16816.F32 R36, R56.reuse, R66, R36 ;  /* 0x000000423824723c */ /* 0x040ff00000001824 */
[C---:B------:R-:W-:Y:S08]  /*22c0*/  HMMA.16816.F32 R40, R56.reuse, R68, R40 ;  /* 0x000000443828723c */ /* 0x040ff00000001828 */
[----:B------:R-:W-:Y:S01]  /*22d0*/  HMMA.16816.F32 R44, R56, R70, R44 ;  /* 0x00000046382c723c */ /* 0x000fe2000000182c */
[----:B------:R-:W-:-:S04]  /*22e0*/  NOP ;  /* 0x0000000000007918 */ /* 0x000fc80000000000 */
[----:B------:R-:W-:-:S15]  /*22f0*/  @P0 BRA `(.L_x_15) ;  /* 0xffffffe8009c0947 */ /* 0x000fde000383ffff */
[----:B------:R-:W-:Y:S05]  /*2300*/  BSYNC B0 ;  /* 0x0000000000007941 */ /* 0x000fea0003800000 */
.L_x_10:
[----:B------:R-:W-:Y:S05]  /*2310*/  BRA `(.L_x_16) ;  /* 0x00000004008c7947 */ /* 0x000fea0003800000 */
.L_x_9:
[----:B------:R-:W-:-:S05]  /*2320*/  VIADD R17, R77, 0x2 ;  /* 0x000000024d117836 */ /* 0x000fca0000000000 */
[----:B------:R-:W-:-:S13]  /*2330*/  ISETP.GE.AND P0, PT, R17, R80, PT ;  /* 0x000000501100720c */ /* 0x000fda0003f06270 */
[----:B------:R-:W-:Y:S05]  /*2340*/  @P0 BRA `(.L_x_17) ;  /* 0x00000004007c0947 */ /* 0x000fea0003800000 */
[----:B------:R-:W1:Y:S01]  /*2350*/  LDC.64 R18, c[0x0][0x3a8] ;  /* 0x0000ea00ff127b82 */ /* 0x000e620000000a00 */
[----:B------:R-:W-:Y:S01]  /*2360*/  IMAD.HI.U32 R52, R17, -0x55555555, RZ ;  /* 0xaaaaaaab11347827 */ /* 0x000fe200078e00ff */
[----:B------:R-:W-:Y:S01]  /*2370*/  BSSY.RECONVERGENT B0, `(.L_x_18) ;  /* 0x0000059000007945 */ /* 0x000fe20003800200 */
[----:B------:R-:W-:-:S03]  /*2380*/  MOV R55, R3 ;  /* 0x0000000300377202 */ /* 0x000fc60000000f00 */
[----:B------:R-:W-:-:S05]  /*2390*/  SHF.R.U32.HI R52, RZ, 0x1, R52 ;  /* 0x00000001ff347819 */ /* 0x000fca0000011634 */
[----:B------:R-:W-:-:S04]  /*23a0*/  IMAD R53, R52, -0x3, R17 ;  /* 0xfffffffd34357824 */ /* 0x000fc800078e0211 */
[----:B------:R-:W-:-:S07]  /*23b0*/  IMAD R54, R53, 0x1200, R16 ;  /* 0x0000120035367824 */ /* 0x000fce00078e0210 */
.L_x_21:
[----:B-1----:R-:W-:Y:S01]  /*23c0*/  SHF.R.U32.HI R57, RZ, 0x6, R55 ;  /* 0x00000006ff397819 */ /* 0x002fe20000011637 */
[C---:B------:R-:W-:Y:S01]  /*23d0*/  VIADD R53, R55.reuse, 0x200 ;  /* 0x0000020037357836 */ /* 0x040fe20000000000 */
[C---:B------:R-:W-:Y:S01]  /*23e0*/  IADD3 R52, PT, PT, R55.reuse, 0x100, RZ ;  /* 0x0000010037347810 */ /* 0x040fe20007ffe0ff */
[----:B------:R-:W-:Y:S01]  /*23f0*/  BSSY.RECONVERGENT B1, `(.L_x_19) ;  /* 0x000004e000017945 */ /* 0x000fe20003800200 */
[----:B------:R-:W-:Y:S02]  /*2400*/  VIADD R64, R55, 0x400 ;  /* 0x0000040037407836 */ /* 0x000fe40000000000 */
[----:B------:R-:W-:Y:S01]  /*2410*/  IMAD R59, R17, 0x40, R57 ;  /* 0x00000040113b7824 */ /* 0x000fe200078e0239 */
[----:B------:R-:W-:Y:S02]  /*2420*/  SHF.R.U32.HI R63, RZ, 0x6, R52 ;  /* 0x00000006ff3f7819 */ /* 0x000fe40000011634 */
[----:B------:R-:W-:Y:S02]  /*2430*/  SHF.R.U32.HI R69, RZ, 0x6, R53 ;  /* 0x00000006ff457819 */ /* 0x000fe40000011635 */
[----:B-1----:R-:W-:-:S02]  /*2440*/  ISETP.GE.AND P0, PT, R59, R18, PT ;  /* 0x000000123b00720c */ /* 0x002fc40003f06270 */
[C---:B------:R-:W-:Y:S01]  /*2450*/  LEA R71, R17.reuse, R63, 0x6 ;  /* 0x0000003f11477211 */ /* 0x040fe200078e30ff */
[----:B------:R-:W-:Y:S01]  /*2460*/  IMAD R83, R17, 0x40, R69 ;  /* 0x0000004011537824 */ /* 0x000fe200078e0245 */
[CC--:B------:R-:W-:Y:S02]  /*2470*/  ISETP.GE.OR P0, PT, R16.reuse, R19.reuse, P0 ;  /* 0x000000131000720c */ /* 0x0c0fe40000706670 */
[-C--:B------:R-:W-:Y:S02]  /*2480*/  ISETP.GE.AND P1, PT, R71, R18.reuse, PT ;  /* 0x000000124700720c */ /* 0x080fe40003f26270 */
[----:B------:R-:W-:Y:S02]  /*2490*/  ISETP.GE.AND P2, PT, R83, R18, PT ;  /* 0x000000125300720c */ /* 0x000fe40003f46270 */
[CC--:B------:R-:W-:Y:S02]  /*24a0*/  ISETP.GE.OR P1, PT, R16.reuse, R19.reuse, P1 ;  /* 0x000000131000720c */ /* 0x0c0fe40000f26670 */
[----:B------:R-:W-:-:S05]  /*24b0*/  ISETP.GE.OR P2, PT, R16, R19, P2 ;  /* 0x000000131000720c */ /* 0x000fca0001746670 */
[----:B------:R-:W1:Y:S01]  /*24c0*/  @!P0 S2R R53, SR_CgaCtaId ;  /* 0x0000000000358919 */ /* 0x000e620000008800 */
[----:B------:R-:W-:Y:S01]  /*24d0*/  @!P0 MOV R52, 0x400 ;  /* 0x0000040000348802 */ /* 0x000fe20000000f00 */
[--C-:B------:R-:W-:Y:S01]  /*24e0*/  @!P0 IMAD R57, R57, 0x48, R54.reuse ;  /* 0x0000004839398824 */ /* 0x100fe200078e0236 */
[----:B------:R-:W2:Y:S03]  /*24f0*/  @!P0 S2R R61, SR_SWINHI ;  /* 0x00000000003d8919 */ /* 0x000ea60000002f00 */
[--C-:B------:R-:W-:Y:S01]  /*2500*/  @!P1 IMAD R63, R63, 0x48, R54.reuse ;  /* 0x000000483f3f9824 */ /* 0x100fe200078e0236 */
[----:B------:R-:W3:Y:S01]  /*2510*/  @!P1 S2R R67, SR_CgaCtaId ;  /* 0x0000000000439919 */ /* 0x000ee20000008800 */
[----:B------:R-:W-:Y:S01]  /*2520*/  @!P2 MOV R58, 0x400 ;  /* 0x00000400003aa802 */ /* 0x000fe20000000f00 */
[----:B------:R-:W-:Y:S01]  /*2530*/  @!P2 IMAD R69, R69, 0x48, R54 ;  /* 0x000000484545a824 */ /* 0x000fe200078e0236 */
[----:B------:R-:W4:Y:S01]  /*2540*/  @!P2 S2R R93, SR_CgaCtaId ;  /* 0x00000000005da919 */ /* 0x000f220000008800 */
[----:B------:R-:W5:Y:S01]  /*2550*/  @!P1 S2R R85, SR_SWINHI ;  /* 0x0000000000559919 */ /* 0x000f620000002f00 */
[----:B------:R-:W5:Y:S01]  /*2560*/  @!P2 S2R R95, SR_SWINHI ;  /* 0x00000000005fa919 */ /* 0x000f620000002f00 */
[----:B-1----:R-:W-:-:S04]  /*2570*/  @!P0 LEA R52, R53, R52, 0x18 ;  /* 0x0000003435348211 */ /* 0x002fc800078ec0ff */
[----:B------:R-:W-:Y:S02]  /*2580*/  @!P0 MOV R52, R52 ;  /* 0x0000003400348202 */ /* 0x000fe40000000f00 */
[----:B--2---:R-:W-:Y:S01]  /*2590*/  @!P0 MOV R53, R61 ;  /* 0x0000003d00358202 */ /* 0x004fe20000000f00 */
[----:B------:R-:W-:Y:S01]  /*25a0*/  @!P0 IMAD R53, R59, R19, R16 ;  /* 0x000000133b358224 */ /* 0x000fe200078e0210 */
[----:B------:R-:W-:-:S03]  /*25b0*/  @!P0 LEA R65, R57, R52, 0x1 ;  /* 0x0000003439418211 */ /* 0x000fc600078e08ff */
[----:B------:R-:W-:Y:S01]  /*25c0*/  @!P0 IMAD.WIDE R56, R53, 0x2, R90 ;  /* 0x0000000235388825 */ /* 0x000fe200078e025a */
[----:B------:R-:W-:Y:S02]  /*25d0*/  @!P1 MOV R52, 0x400 ;  /* 0x0000040000349802 */ /* 0x000fe40000000f00 */
[----:B----4-:R-:W-:Y:S02]  /*25e0*/  @!P2 LEA R60, R93, R58, 0x18 ;  /* 0x0000003a5d3ca211 */ /* 0x010fe400078ec0ff */
[----:B---3--:R-:W-:Y:S01]  /*25f0*/  @!P1 LEA R52, R67, R52, 0x18 ;  /* 0x0000003443349211 */ /* 0x008fe200078ec0ff */
[----:B------:R-:W-:Y:S01]  /*2600*/  @!PT LDS RZ, [RZ] ;  /* 0x00000000fffff984 */ /* 0x000fe20000000800 */
[----:B------:R-:W-:Y:S01]  /*2610*/  @!PT LDS RZ, [RZ] ;  /* 0x00000000fffff984 */ /* 0x000fe20000000800 */
[----:B------:R-:W-:Y:S01]  /*2620*/  @!PT LDS RZ, [RZ] ;  /* 0x00000000fffff984 */ /* 0x000fe20000000800 */
[----:B------:R1:W-:Y:S03]  /*2630*/  @!P0 LDGSTS.E.BYPASS.128 [R65], desc[UR8][R56.64] ;  /* 0x0000000038418fae */ /* 0x0003e6000b981808 */
[----:B------:R-:W-:Y:S02]  /*2640*/  @!P1 MOV R58, R52 ;  /* 0x00000034003a9202 */ /* 0x000fe40000000f00 */
[----:B-----5:R-:W-:Y:S01]  /*2650*/  @!P1 MOV R59, R85 ;  /* 0x00000055003b9202 */ /* 0x020fe20000000f00 */
[----:B------:R-:W-:Y:S01]  /*2660*/  @!P1 IMAD R59, R71, R19, R16 ;  /* 0x00000013473b9224 */ /* 0x000fe200078e0210 */
[----:B------:R-:W-:-:S02]  /*2670*/  @!P2 MOV R60, R60 ;  /* 0x0000003c003ca202 */ /* 0x000fc40000000f00 */
[----:B------:R-:W-:Y:S01]  /*2680*/  @!P2 MOV R61, R95 ;  /* 0x0000005f003da202 */ /* 0x000fe20000000f00 */
[----:B------:R-:W-:Y:S01]  /*2690*/  VIADD R61, R55, 0x300 ;  /* 0x00000300373d7836 */ /* 0x000fe20000000000 */
[----:B------:R-:W-:Y:S01]  /*26a0*/  @!P1 LEA R67, R63, R58, 0x1 ;  /* 0x0000003a3f439211 */ /* 0x000fe200078e08ff */
[----:B------:R-:W-:Y:S02]  /*26b0*/  @!P2 IMAD R63, R83, R19, R16 ;  /* 0x00000013533fa224 */ /* 0x000fe400078e0210 */
[----:B------:R-:W-:Y:S01]  /*26c0*/  @!P0 IMAD.WIDE R52, R53, 0x2, R88 ;  /* 0x0000000235348825 */ /* 0x000fe200078e0258 */
[----:B------:R-:W-:-:S03]  /*26d0*/  SHF.R.U32.HI R66, RZ, 0x6, R61 ;  /* 0x00000006ff427819 */ /* 0x000fc6000001163d */
[----:B-1----:R-:W-:Y:S01]  /*26e0*/  @!P1 IMAD.WIDE R56, R59, 0x2, R90 ;  /* 0x000000023b389825 */ /* 0x002fe200078e025a */
[----:B------:R1:W-:Y:S01]  /*26f0*/  @!P0 LDGSTS.E.BYPASS.128 [R65+0x6c00], desc[UR8][R52.64] ;  /* 0x06c0000034418fae */ /* 0x0003e2000b981808 */
[----:B------:R-:W-:Y:S02]  /*2700*/  LEA R71, R17, R66, 0x6 ;  /* 0x0000004211477211 */ /* 0x000fe400078e30ff */
[----:B------:R-:W-:Y:S01]  /*2710*/  @!P2 IMAD.U32 R69, R69, 0x2, R60 ;  /* 0x000000024545a824 */ /* 0x000fe200078e003c */
[----:B------:R1:W-:Y:S01]  /*2720*/  @!P1 LDGSTS.E.BYPASS.128 [R67], desc[UR8][R56.64] ;  /* 0x0000000038439fae */ /* 0x0003e2000b981808 */
[----:B------:R-:W-:Y:S01]  /*2730*/  @!P1 IMAD.WIDE R58, R59, 0x2, R88 ;  /* 0x000000023b3a9825 */ /* 0x000fe200078e0258 */
[----:B------:R-:W-:-:S03]  /*2740*/  ISETP.GE.AND P0, PT, R71, R18, PT ;  /* 0x000000124700720c */ /* 0x000fc60003f06270 */
[C---:B------:R-:W-:Y:S01]  /*2750*/  @!P2 IMAD.WIDE R60, R63.reuse, 0x2, R90 ;  /* 0x000000023f3ca825 */ /* 0x040fe200078e025a */
[----:B------:R1:W-:Y:S01]  /*2760*/  @!P1 LDGSTS.E.BYPASS.128 [R67+0x6c00], desc[UR8][R58.64] ;  /* 0x06c000003a439fae */ /* 0x0003e2000b981808 */
[----:B------:R-:W-:Y:S02]  /*2770*/  ISETP.GE.OR P0, PT, R16, R19, P0 ;  /* 0x000000131000720c */ /* 0x000fe40000706670 */
[----:B------:R-:W-:Y:S01]  /*2780*/  @!P2 IMAD.WIDE R62, R63, 0x2, R88 ;  /* 0x000000023f3ea825 */ /* 0x000fe200078e0258 */
[----:B------:R1:W-:Y:S01]  /*2790*/  @!P2 LDGSTS.E.BYPASS.128 [R69], desc[UR8][R60.64] ;  /* 0x000000003c45afae */ /* 0x0003e2000b981808 */
[----:B------:R-:W-:-:S03]  /*27a0*/  ISETP.GE.U32.AND P1, PT, R55, 0xc00, PT ;  /* 0x00000c003700780c */ /* 0x000fc60003f26070 */
[----:B------:R1:W-:Y:S06]  /*27b0*/  @!P2 LDGSTS.E.BYPASS.128 [R69+0x6c00], desc[UR8][R62.64] ;  /* 0x06c000003e45afae */ /* 0x0003ec000b981808 */
[----:B------:R-:W-:Y:S05]  /*27c0*/  @P0 BRA `(.L_x_20) ;  /* 0x0000000000400947 */ /* 0x000fea0003800000 */
[----:B------:R-:W2:Y:S01]  /*27d0*/  S2UR UR5, SR_CgaCtaId ;  /* 0x00000000000579c3 */ /* 0x000ea20000008800 */
[----:B------:R-:W-:Y:S01]  /*27e0*/  UMOV UR4, 0x400 ;  /* 0x0000040000047882 */ /* 0x000fe20000000000 */
[----:B------:R-:W-:Y:S02]  /*27f0*/  IMAD R55, R66, 0x48, R54 ;  /* 0x0000004842377824 */ /* 0x000fe400078e0236 */
[----:B-1----:R-:W-:-:S04]  /*2800*/  IMAD R57, R71, R19, R16 ;  /* 0x0000001347397224 */ /* 0x002fc800078e0210 */
[----:B------:R-:W1:Y:S01]  /*2810*/  S2UR UR6, SR_SWINHI ;  /* 0x00000000000679c3 */ /* 0x000e620000002f00 */
[----:B------:R-:W-:-:S04]  /*2820*/  IMAD.WIDE R52, R57, 0x2, R90 ;  /* 0x0000000239347825 */ /* 0x000fc800078e025a */
[----:B------:R-:W-:Y:S01]  /*2830*/  IMAD.WIDE R56, R57, 0x2, R88 ;  /* 0x0000000239387825 */ /* 0x000fe200078e0258 */
[----:B--2---:R-:W-:-:S07]  /*2840*/  ULEA UR4, UR5, UR4, 0x18 ;  /* 0x0000000405047291 */ /* 0x004fce000f8ec0ff */
[----:B------:R-:W-:Y:S01]  /*2850*/  UMOV UR4, UR4 ;  /* 0x0000000400047c82 */ /* 0x000fe20008000000 */
[----:B-1----:R-:W-:Y:S01]  /*2860*/  UMOV UR5, UR6 ;  /* 0x0000000600057c82 */ /* 0x002fe20008000000 */
[----:B------:R-:W-:-:S05]  /*2870*/  LEA R55, R55, UR4, 0x1 ;  /* 0x0000000437377c11 */ /* 0x000fca000f8e08ff */
[----:B------:R-:W-:Y:S01]  /*2880*/  @!PT LDS RZ, [RZ] ;  /* 0x00000000fffff984 */ /* 0x000fe20000000800 */
[----:B------:R-:W-:Y:S01]  /*2890*/  @!PT LDS RZ, [RZ] ;  /* 0x00000000fffff984 */ /* 0x000fe20000000800 */
[----:B------:R-:W-:Y:S01]  /*28a0*/  @!PT LDS RZ, [RZ] ;  /* 0x00000000fffff984 */ /* 0x000fe20000000800 */
[----:B------:R2:W-:Y:S04]  /*28b0*/  LDGSTS.E.BYPASS.128 [R55], desc[UR8][R52.64] ;  /* 0x0000000034377fae */ /* 0x0005e8000b981808 */
[----:B------:R2:W-:Y:S02]  /*28c0*/  LDGSTS.E.BYPASS.128 [R55+0x6c00], desc[UR8][R56.64] ;  /* 0x06c0000038377fae */ /* 0x0005e4000b981808 */
.L_x_20:
[----:B------:R-:W-:Y:S05]  /*28d0*/  BSYNC.RECONVERGENT B1 ;  /* 0x0000000000017941 */ /* 0x000fea0003800200 */
.L_x_19:
[----:B--2---:R-:W-:Y:S01]  /*28e0*/  MOV R55, R64 ;  /* 0x0000004000377202 */ /* 0x004fe20000000f00 */
[----:B------:R-:W-:Y:S06]  /*28f0*/  @!P1 BRA `(.L_x_21) ;  /* 0xfffffff800b09947 */ /* 0x000fec000383ffff */
[----:B------:R-:W-:Y:S05]  /*2900*/  BSYNC.RECONVERGENT B0 ;  /* 0x0000000000007941 */ /* 0x000fea0003800200 */
.L_x_18:
[----:B------:R-:W0:Y:S01]  /*2910*/  LDGDEPBAR ;  /* 0x00000000000079af */ /* 0x000e220000000000 */
[----:B------:R-:W-:-:S04]  /*2920*/  DEPBAR.LE SB0, 0x1 ;  /* 0x000080400000791a */ /* 0x000fc80000000000 */
[----:B------:R-:W-:Y:S05]  /*2930*/  BRA `(.L_x_16) ;  /* 0x0000000000047947 */ /* 0x000fea0003800000 */
.L_x_17:
[----:B------:R-:W-:-:S04]  /*2940*/  DEPBAR.LE SB0, 0x0 ;  /* 0x000080000000791a */ /* 0x000fc80000000000 */
.L_x_16:
[----:B------:R-:W-:Y:S01]  /*2950*/  VIADD R77, R77, 0x1 ;  /* 0x000000014d4d7836 */ /* 0x000fe20000000000 */
[----:B------:R-:W-:Y:S05]  /*2960*/  WARPSYNC.ALL ;  /* 0x0000000000007948 */ /* 0x000fea0003800000 */
[----:B------:R-:W-:Y:S01]  /*2970*/  BAR.SYNC.DEFER_BLOCKING 0x0 ;  /* 0x0000000000007b1d */ /* 0x000fe20000010000 */
[----:B------:R-:W-:-:S13]  /*2980*/  ISETP.NE.AND P0, PT, R77, R78, PT ;  /* 0x0000004e4d00720c */ /* 0x000fda0003f05270 */
[----:B------:R-:W-:Y:S05]  /*2990*/  @P0 BRA `(.L_x_22) ;  /* 0xffffffe000940947 */ /* 0x000fea000383ffff */
.L_x_8:
[----:B-1----:R-:W1:Y:S02]  /*29a0*/  LDC R6, c[0x0][0x3a8] ;  /* 0x0000ea00ff067b82 */ /* 0x002e640000000800 */
[----:B-1----:R-:W-:-:S04]  /*29b0*/  ISETP.GE.AND P0, PT, R81, R6, PT ;  /* 0x000000065100720c */ /* 0x002fc80003f06270 */
[----:B------:R-:W-:-:S13]  /*29c0*/  ISETP.LT.U32.OR P0, PT, R2, 0x20, P0 ;  /* 0x000000200200780c */ /* 0x000fda0000701470 */
[----:B------:R-:W-:Y:S05]  /*29d0*/  @P0 EXIT ;  /* 0x000000000000094d */ /* 0x000fea0003800000 */
[----:B------:R-:W1:Y:S01]  /*29e0*/  S2R R3, SR_CgaCtaId ;  /* 0x0000000000037919 */ /* 0x000e620000008800 */
[----:B------:R-:W-:Y:S01]  /*29f0*/  MOV R2, 0x400 ;  /* 0x0000040000027802 */ /* 0x000fe20000000f00 */
[----:B------:R-:W-:Y:S01]  /*2a00*/  IMAD.IADD R81, R84, 0x1, R81 ;  /* 0x0000000154517824 */ /* 0x000fe200078e0251 */
[----:B------:R-:W-:Y:S05]  /*2a10*/  WARPSYNC.ALL ;  /* 0x0000000000007948 */ /* 0x000fea0003800000 */
[----:B------:R-:W2:Y:S01]  /*2a20*/  S2R R4, SR_LANEID ;  /* 0x0000000000047919 */ /* 0x000ea20000000000 */
[----:B------:R-:W-:-:S04]  /*2a30*/  ISETP.GE.AND P0, PT, R81, R6, PT ;  /* 0x000000065100720c */ /* 0x000fc80003f06270 */
[----:B------:R-:W-:Y:S02]  /*2a40*/  ISETP.GT.U32.OR P0, PT, R84, 0xf, P0 ;  /* 0x0000000f5400780c */ /* 0x000fe40000704470 */
[----:B-1----:R-:W-:-:S04]  /*2a50*/  LEA R11, R3, R2, 0x18 ;  /* 0x00000002030b7211 */ /* 0x002fc800078ec0ff */
[----:B------:R-:W-:Y:S02]  /*2a60*/  LEA R2, R82, R11, 0xc ;  /* 0x0000000b52027211 */ /* 0x000fe400078e60ff */
[----:B--2---:R-:W-:-:S03]  /*2a70*/  SHF.R.U32.HI R3, RZ, 0x2, R4 ;  /* 0x00000002ff037819 */ /* 0x004fc60000011604 */
[----:B------:R-:W-:Y:S01]  /*2a80*/  VIADD R7, R2, 0x1e880 ;  /* 0x0001e88002077836 */ /* 0x000fe20000000000 */
[----:B------:R-:W-:Y:S02]  /*2a90*/  LOP3.LUT R4, R4, 0x3, RZ, 0xc0, !PT ;  /* 0x0000000304047812 */ /* 0x000fe400078ec0ff */
[C---:B------:R-:W-:Y:S02]  /*2aa0*/  IADD3 R5, PT, PT, R2.reuse, 0x1e840, RZ ;  /* 0x0001e84002057810 */ /* 0x040fe40007ffe0ff */
[----:B------:R-:W-:Y:S01]  /*2ab0*/  LEA R4, R3, R4, 0x5 ;  /* 0x0000000403047211 */ /* 0x000fe200078e28ff */
[C---:B------:R-:W-:Y:S01]  /*2ac0*/  VIADD R3, R2.reuse, 0x1e800 ;  /* 0x0001e80002037836 */ /* 0x040fe20000000000 */
[----:B------:R-:W-:Y:S02]  /*2ad0*/  IADD3 R9, PT, PT, R2, 0x1e8c0, RZ ;  /* 0x0001e8c002097810 */ /* 0x000fe40007ffe0ff */
[C---:B------:R-:W-:Y:S01]  /*2ae0*/  LEA R5, R4.reuse, R5, 0x3 ;  /* 0x0000000504057211 */ /* 0x040fe200078e18ff */
[C---:B------:R-:W-:Y:S01]  /*2af0*/  IMAD.U32 R3, R4.reuse, 0x8, R3 ;  /* 0x0000000804037824 */ /* 0x040fe200078e0003 */
[C---:B------:R-:W-:Y:S01]  /*2b00*/  LEA R9, R4.reuse, R9, 0x3 ;  /* 0x0000000904097211 */ /* 0x040fe200078e18ff */
[----:B------:R-:W-:-:S03]  /*2b10*/  IMAD.U32 R7, R4, 0x8, R7 ;  /* 0x0000000804077824 */ /* 0x000fc600078e0007 */
[----:B------:R1:W-:Y:S04]  /*2b20*/  STS.64 [R3], R48 ;  /* 0x0000003003007388 */ /* 0x0003e80000000a00 */
[----:B------:R1:W-:Y:S04]  /*2b30*/  STS.64 [R3+0x800], R50 ;  /* 0x0008003203007388 */ /* 0x0003e80000000a00 */
[----:B------:R1:W-:Y:S04]  /*2b40*/  STS.64 [R3+0x20], R20 ;  /* 0x0000201403007388 */ /* 0x0003e80000000a00 */
[----:B------:R1:W-:Y:S04]  /*2b50*/  STS.64 [R3+0x820], R22 ;  /* 0x0008201603007388 */ /* 0x0003e80000000a00 */
        /* <DEDUP_REMOVED lines=11> */
[----:B------:R1:W-:Y:S01]  /*2c10*/  STS.64 [R9+0x820], R46 ;  /* 0x0008202e09007388 */ /* 0x0003e20000000a00 */
[----:B------:R-:W-:Y:S01]  /*2c20*/  NOP ;  /* 0x0000000000007918 */ /* 0x000fe20000000000 */
[----:B------:R-:W-:Y:S05]  /*2c30*/  @P0 EXIT ;  /* 0x000000000000094d */ /* 0x000fea0003800000 */
[----:B-1----:R-:W-:Y:S01]  /*2c40*/  IMAD R3, R84, 0x4, R1 ;  /* 0x0000000454037824 */ /* 0x002fe200078e0201 */
[----:B------:R-:W-:Y:S01]  /*2c50*/  LEA R10, R82, R84, 0x4 ;  /* 0x00000054520a7211 */ /* 0x000fe200078e20ff */
[----:B------:R-:W1:Y:S03]  /*2c60*/  LDCU UR4, c[0x0][0x3ac] ;  /* 0x00007580ff0477ac */ /* 0x000e660008000800 */
[----:B------:R-:W2:Y:S01]  /*2c70*/  LDL R2, [R3] ;  /* 0x0000000003027983 */ /* 0x000ea20000100800 */
[----:B------:R-:W-:Y:S01]  /*2c80*/  IMAD.SHL.U32 R10, R10, 0x40, RZ ;  /* 0x000000400a0a7824 */ /* 0x000fe200078e00ff */
[----:B------:R-:W-:Y:S04]  /*2c90*/  BSSY.RECONVERGENT B2, `(.L_x_23) ;  /* 0x0000013000027945 */ /* 0x000fe80003800200 */
[----:B------:R-:W-:-:S05]  /*2ca0*/  LEA R10, R10, R11, 0x2 ;  /* 0x0000000b0a0a7211 */ /* 0x000fca00078e10ff */
[----:B------:R-:W3:Y:S01]  /*2cb0*/  LDS.128 R4, [R10+0x1e800] ;  /* 0x01e800000a047984 */ /* 0x000ee20000000c00 */
[----:B--2---:R-:W-:-:S04]  /*2cc0*/  FADD R2, R2, 9.9999999747524270788e-07 ;  /* 0x358637bd02027421 */ /* 0x004fc80000000000 */
[----:B------:R-:W2:Y:S08]  /*2cd0*/  MUFU.RCP R9, R2 ;  /* 0x0000000200097308 */ /* 0x000eb00000001000 */
[----:B---3--:R-:W3:Y:S01]  /*2ce0*/  FCHK P0, R4, R2 ;  /* 0x0000000204007302 */ /* 0x008ee20000000000 */
[----:B--2---:R-:W-:-:S04]  /*2cf0*/  FFMA R8, -R2, R9, 1 ;  /* 0x3f80000002087423 */ /* 0x004fc80000000109 */
[----:B------:R-:W-:Y:S01]  /*2d00*/  FFMA R11, R9, R8, R9 ;  /* 0x00000008090b7223 */ /* 0x000fe20000000009 */
[----:B-1----:R-:W-:-:S03]  /*2d10*/  IMAD R9, R81, UR4, RZ ;  /* 0x0000000451097c24 */ /* 0x002fc6000f8e02ff */
[----:B------:R-:W-:Y:S02]  /*2d20*/  FFMA R8, R4, R11, RZ ;  /* 0x0000000b04087223 */ /* 0x000fe400000000ff */
[C---:B------:R-:W-:Y:S02]  /*2d30*/  IADD3 R86, P1, PT, R9.reuse, R86, RZ ;  /* 0x0000005609567210 */ /* 0x040fe40007f3e0ff */
[----:B------:R-:W-:Y:S02]  /*2d40*/  FFMA R3, -R2, R8, R4 ;  /* 0x0000000802037223 */ /* 0x000fe40000000104 */
[----:B------:R-:W-:Y:S02]  /*2d50*/  LEA.HI.X.SX32 R9, R9, R0, 0x1, P1 ;  /* 0x0000000009097211 */ /* 0x000fe400008f0eff */
[----:B------:R-:W-:Y:S01]  /*2d60*/  FFMA R3, R11, R3, R8 ;  /* 0x000000030b037223 */ /* 0x000fe20000000008 */
[----:B---3--:R-:W-:Y:S06]  /*2d70*/  @!P0 BRA `(.L_x_24) ;  /* 0x0000000000108947 */ /* 0x008fec0003800000 */
[----:B------:R-:W-:Y:S01]  /*2d80*/  IMAD.MOV.U32 R3, RZ, RZ, R2 ;  /* 0x000000ffff037224 */ /* 0x000fe200078e0002 */
[----:B------:R-:W-:-:S07]  /*2d90*/  MOV R16, 0x2db0 ;  /* 0x00002db000107802 */ /* 0x000fce0000000f00 */
[----:B------:R-:W-:Y:S05]  /*2da0*/  CALL.REL.NOINC `($__internal_0_$__cuda_sm3x_div_rn_noftz_f32_slowpath) ;  /* 0x0000004000dc7944 */ /* 0x000fea0003c00000 */
[----:B------:R-:W-:-:S07]  /*2db0*/  MOV R3, R0 ;  /* 0x0000000000037202 */ /* 0x000fce0000000f00 */
.L_x_24:
[----:B------:R-:W-:Y:S05]  /*2dc0*/  BSYNC.RECONVERGENT B2 ;  /* 0x0000000000027941 */ /* 0x000fea0003800200 */
.L_x_23:
[----:B------:R-:W1:Y:S01]  /*2dd0*/  LDCU.64 UR4, c[0x0][0x398] ;  /* 0x00007300ff0477ac */ /* 0x000e620008000a00 */
[----:B------:R-:W2:Y:S01]  /*2de0*/  MUFU.RCP R11, R2 ;  /* 0x00000002000b7308 */ /* 0x000ea20000001000 */
[----:B------:R-:W-:Y:S01]  /*2df0*/  F2FP.F16.F32.PACK_AB R3, RZ, R3 ;  /* 0x00000003ff03723e */ /* 0x000fe200000000ff */
[----:B------:R-:W-:Y:S03]  /*2e00*/  BSSY.RECONVERGENT B2, `(.L_x_25) ;  /* 0x0000010000027945 */ /* 0x000fe60003800200 */
[----:B------:R-:W-:Y:S02]  /*2e10*/  PRMT R4, R3, 0x7610, R4 ;  /* 0x0000761003047816 */ /* 0x000fe40000000004 */
[----:B-1----:R-:W-:Y:S01]  /*2e20*/  LEA R8, P0, R86, UR4, 0x1 ;  /* 0x0000000456087c11 */ /* 0x002fe2000f8008ff */
[----:B--2---:R-:W-:-:S03]  /*2e30*/  FFMA R0, -R2, R11, 1 ;  /* 0x3f80000002007423 */ /* 0x004fc6000000010b */
[----:B------:R-:W-:Y:S01]  /*2e40*/  LEA.HI.X R9, R86, UR5, R9, 0x1, P0 ;  /* 0x0000000556097c11 */ /* 0x000fe200080f0c09 */
[----:B------:R-:W-:-:S04]  /*2e50*/  FFMA R11, R11, R0, R11 ;  /* 0x000000000b0b7223 */ /* 0x000fc8000000000b */
[----:B------:R1:W-:Y:S01]  /*2e60*/  STG.E.U16 desc[UR8][R8.64], R4 ;  /* 0x0000000408007986 */ /* 0x0003e2000c101508 */
[----:B------:R-:W-:Y:S02]  /*2e70*/  FFMA R0, R5, R11, RZ ;  /* 0x0000000b05007223 */ /* 0x000fe400000000ff */
[----:B------:R-:W2:Y:S02]  /*2e80*/  FCHK P0, R5, R2 ;  /* 0x0000000205007302 */ /* 0x000ea40000000000 */
[----:B------:R-:W-:-:S04]  /*2e90*/  FFMA R3, -R2, R0, R5 ;  /* 0x0000000002037223 */ /* 0x000fc80000000105 */
[----:B------:R-:W-:Y:S01]  /*2ea0*/  FFMA R0, R11, R3, R0 ;  /* 0x000000030b007223 */ /* 0x000fe20000000000 */
[----:B-12---:R-:W-:Y:S06]  /*2eb0*/  @!P0 BRA `(.L_x_26) ;  /* 0x0000000000108947 */ /* 0x006fec0003800000 */
[----:B------:R-:W-:Y:S01]  /*2ec0*/  IMAD.MOV.U32 R4, RZ, RZ, R5 ;  /* 0x000000ffff047224 */ /* 0x000fe200078e0005 */
[----:B------:R-:W-:Y:S02]  /*2ed0*/  MOV R3, R2 ;  /* 0x0000000200037202 */ /* 0x000fe40000000f00 */
[----:B------:R-:W-:-:S07]  /*2ee0*/  MOV R16, 0x2f00 ;  /* 0x00002f0000107802 */ /* 0x000fce0000000f00 */
[----:B------:R-:W-:Y:S05]  /*2ef0*/  CALL.REL.NOINC `($__internal_0_$__cuda_sm3x_div_rn_noftz_f32_slowpath) ;  /* 0x0000004000887944 */ /* 0x000fea0003c00000 */
.L_x_26:
[----:B------:R-:W-:Y:S05]  /*2f00*/  BSYNC.RECONVERGENT B2 ;  /* 0x0000000000027941 */ /* 0x000fea0003800200 */
.L_x_25:
[----:B------:R-:W1:Y:S01]  /*2f10*/  MUFU.RCP R3, R2 ;  /* 0x0000000200037308 */ /* 0x000e620000001000 */
[----:B------:R-:W-:Y:S01]  /*2f20*/  F2FP.F16.F32.PACK_AB R0, RZ, R0 ;  /* 0x00000000ff00723e */ /* 0x000fe200000000ff */
[----:B------:R-:W-:Y:S03]  /*2f30*/  BSSY.RECONVERGENT B2, `(.L_x_27) ;  /* 0x000000e000027945 */ /* 0x000fe60003800200 */
[----:B------:R-:W-:-:S03]  /*2f40*/  PRMT R5, R0, 0x7610, R5 ;  /* 0x0000761000057816 */ /* 0x000fc60000000005 */
[----:B------:R-:W2:Y:S02]  /*2f50*/  FCHK P0, R6, R2 ;  /* 0x0000000206007302 */ /* 0x000ea40000000000 */
[----:B------:R3:W-:Y:S01]  /*2f60*/  STG.E.U16 desc[UR8][R8.64+0x2], R5 ;  /* 0x0000020508007986 */ /* 0x0007e2000c101508 */
[----:B-1----:R-:W-:-:S04]  /*2f70*/  FFMA R0, -R2, R3, 1 ;  /* 0x3f80000002007423 */ /* 0x002fc80000000103 */
[----:B------:R-:W-:-:S04]  /*2f80*/  FFMA R4, R3, R0, R3 ;  /* 0x0000000003047223 */ /* 0x000fc80000000003 */
[----:B------:R-:W-:-:S04]  /*2f90*/  FFMA R3, R6, R4, RZ ;  /* 0x0000000406037223 */ /* 0x000fc800000000ff */
[----:B------:R-:W-:-:S04]  /*2fa0*/  FFMA R0, -R2, R3, R6 ;  /* 0x0000000302007223 */ /* 0x000fc80000000106 */
[----:B------:R-:W-:Y:S01]  /*2fb0*/  FFMA R0, R4, R0, R3 ;  /* 0x0000000004007223 */ /* 0x000fe20000000003 */
[----:B--23--:R-:W-:Y:S06]  /*2fc0*/  @!P0 BRA `(.L_x_28) ;  /* 0x0000000000108947 */ /* 0x00cfec0003800000 */
[----:B------:R-:W-:Y:S01]  /*2fd0*/  IMAD.MOV.U32 R4, RZ, RZ, R6 ;  /* 0x000000ffff047224 */ /* 0x000fe200078e0006 */
[----:B------:R-:W-:Y:S02]  /*2fe0*/  MOV R3, R2 ;  /* 0x0000000200037202 */ /* 0x000fe40000000f00 */
[----:B------:R-:W-:-:S07]  /*2ff0*/  MOV R16, 0x3010 ;  /* 0x0000301000107802 */ /* 0x000fce0000000f00 */
[----:B------:R-:W-:Y:S05]  /*3000*/  CALL.REL.NOINC `($__internal_0_$__cuda_sm3x_div_rn_noftz_f32_slowpath) ;  /* 0x0000004000447944 */ /* 0x000fea0003c00000 */
.L_x_28:
[----:B------:R-:W-:Y:S05]  /*3010*/  BSYNC.RECONVERGENT B2 ;  /* 0x0000000000027941 */ /* 0x000fea0003800200 */
.L_x_27:
        /* <DEDUP_REMOVED lines=16> */
.L_x_30:
[----:B------:R-:W-:Y:S05]  /*3120*/  BSYNC.RECONVERGENT B2 ;  /* 0x0000000000027941 */ /* 0x000fea0003800200 */
.L_x_29:
[----:B------:R-:W1:Y:S01]  /*3130*/  LDS.128 R4, [R10+0x1e810] ;  /* 0x01e810000a047984 */ /* 0x000e620000000c00 */
[----:B------:R-:W2:Y:S01]  /*3140*/  MUFU.RCP R3, R2 ;  /* 0x0000000200037308 */ /* 0x000ea20000001000 */
[----:B------:R-:W-:Y:S01]  /*3150*/  F2FP.F16.F32.PACK_AB R0, RZ, R0 ;  /* 0x00000000ff00723e */ /* 0x000fe200000000ff */
[----:B------:R-:W-:Y:S03]  /*3160*/  BSSY.RECONVERGENT B2, `(.L_x_31) ;  /* 0x000000d000027945 */ /* 0x000fe60003800200 */
[----:B------:R-:W-:-:S05]  /*3170*/  PRMT R12, R0, 0x7610, R12 ;  /* 0x00007610000c7816 */ /* 0x000fca000000000c */
[----:B------:R3:W-:Y:S01]  /*3180*/  STG.E.U16 desc[UR8][R8.64+0x6], R12 ;  /* 0x0000060c08007986 */ /* 0x0007e2000c101508 */
[----:B--2---:R-:W-:-:S04]  /*3190*/  FFMA R0, -R2, R3, 1 ;  /* 0x3f80000002007423 */ /* 0x004fc80000000103 */
[----:B------:R-:W-:Y:S01]  /*31a0*/  FFMA R3, R3, R0, R3 ;  /* 0x0000000003037223 */ /* 0x000fe20000000003 */
[----:B-1----:R-:W1:Y:S03]  /*31b0*/  FCHK P0, R4, R2 ;  /* 0x0000000204007302 */ /* 0x002e660000000000 */
[----:B------:R-:W-:-:S04]  /*31c0*/  FFMA R11, R3, R4, RZ ;  /* 0x00000004030b7223 */ /* 0x000fc800000000ff */
[----:B------:R-:W-:-:S04]  /*31d0*/  FFMA R0, -R2, R11, R4 ;  /* 0x0000000b02007223 */ /* 0x000fc80000000104 */
[----:B------:R-:W-:Y:S01]  /*31e0*/  FFMA R0, R3, R0, R11 ;  /* 0x0000000003007223 */ /* 0x000fe2000000000b */
[----:B-1-3--:R-:W-:Y:S06]  /*31f0*/  @!P0 BRA `(.L_x_32) ;  /* 0x00000000000c8947 */ /* 0x00afec0003800000 */
[----:B------:R-:W-:Y:S01]  /*3200*/  IMAD.MOV.U32 R3, RZ, RZ, R2 ;  /* 0x000000ffff037224 */ /* 0x000fe200078e0002 */
[----:B------:R-:W-:-:S07]  /*3210*/  MOV R16, 0x3230 ;  /* 0x0000323000107802 */ /* 0x000fce0000000f00 */
[----:B------:R-:W-:Y:S05]  /*3220*/  CALL.REL.NOINC `($__internal_0_$__cuda_sm3x_div_rn_noftz_f32_slowpath) ;  /* 0x0000003c00bc7944 */ /* 0x000fea0003c00000 */
.L_x_32:
[----:B------:R-:W-:Y:S05]  /*3230*/  BSYNC.RECONVERGENT B2 ;  /* 0x0000000000027941 */ /* 0x000fea0003800200 */
.L_x_31:
        /* <DEDUP_REMOVED lines=12> */
[----:B------:R-:W-:Y:S01]  /*3300*/  MOV R4, R5 ;  /* 0x0000000500047202 */ /* 0x000fe20000000f00 */
[----:B------:R-:W-:Y:S01]  /*3310*/  IMAD.MOV.U32 R3, RZ, RZ, R2 ;  /* 0x000000ffff037224 */ /* 0x000fe200078e0002 */
[----:B------:R-:W-:-:S07]  /*3320*/  MOV R16, 0x3340 ;  /* 0x0000334000107802 */ /* 0x000fce0000000f00 */
[----:B------:R-:W-:Y:S05]  /*3330*/  CALL.REL.NOINC `($__internal_0_$__cuda_sm3x_div_rn_noftz_f32_slowpath) ;  /* 0x0000003c00787944 */ /* 0x000fea0003c00000 */
.L_x_34:
[----:B------:R-:W-:Y:S05]  /*3340*/  BSYNC.RECONVERGENT B2 ;  /* 0x0000000000027941 */ /* 0x000fea0003800200 */
.L_x_33:
        /* <DEDUP_REMOVED lines=16> */
.L_x_36:
[----:B------:R-:W-:Y:S05]  /*3450*/  BSYNC.RECONVERGENT B2 ;  /* 0x0000000000027941 */ /* 0x000fea0003800200 */
.L_x_35:
        /* <DEDUP_REMOVED lines=16> */
.L_x_38:
[----:B------:R-:W-:Y:S05]  /*3560*/  BSYNC.RECONVERGENT B2 ;  /* 0x0000000000027941 */ /* 0x000fea0003800200 */
.L_x_37:
        /* <DEDUP_REMOVED lines=13> */
[----:B------:R-:W-:Y:S02]  /*3640*/  MOV R3, R2 ;  /* 0x0000000200037202 */ /* 0x000fe40000000f00 */
[----:B------:R-:W-:-:S07]  /*3650*/  MOV R16, 0x3670 ;  /* 0x0000367000107802 */ /* 0x000fce0000000f00 */
[----:B------:R-:W-:Y:S05]  /*3660*/  CALL.REL.NOINC `($__internal_0_$__cuda_sm3x_div_rn_noftz_f32_slowpath) ;  /* 0x0000003800ac7944 */ /* 0x000fea0003c00000 */
.L_x_40:
[----:B------:R-:W-:Y:S05]  /*3670*/  BSYNC.RECONVERGENT B2 ;  /* 0x0000000000027941 */ /* 0x000fea0003800200 */
.L_x_39:
        /* <DEDUP_REMOVED lines=16> */
.L_x_42:
[----:B------:R-:W-:Y:S05]  /*3780*/  BSYNC.RECONVERGENT B2 ;  /* 0x0000000000027941 */ /* 0x000fea0003800200 */
.L_x_41:
        /* <DEDUP_REMOVED lines=16> */
.L_x_44:
[----:B------:R-:W-:Y:S05]  /*3890*/  BSYNC.RECONVERGENT B2 ;  /* 0x0000000000027941 */ /* 0x000fea0003800200 */
.L_x_43:
        /* <DEDUP_REMOVED lines=16> */
.L_x_46:
[----:B------:R-:W-:Y:S05]  /*39a0*/  BSYNC.RECONVERGENT B2 ;  /* 0x0000000000027941 */ /* 0x000fea0003800200 */
.L_x_45:
        /* <DEDUP_REMOVED lines=16> */
.L_x_48:
[----:B------:R-:W-:Y:S05]  /*3ab0*/  BSYNC.RECONVERGENT B2 ;  /* 0x0000000000027941 */ /* 0x000fea0003800200 */
.L_x_47:
        /* <DEDUP_REMOVED lines=16> */
.L_x_50:
[----:B------:R-:W-:Y:S05]  /*3bc0*/  BSYNC.RECONVERGENT B2 ;  /* 0x0000000000027941 */ /* 0x000fea0003800200 */
.L_x_49:
        /* <DEDUP_REMOVED lines=16> */
.L_x_52:
[----:B------:R-:W-:Y:S05]  /*3cd0*/  BSYNC.RECONVERGENT B2 ;  /* 0x0000000000027941 */ /* 0x000fea0003800200 */
.L_x_51:
        /* <DEDUP_REMOVED lines=12> */
[----:B------:R-:W-:Y:S02]  /*3da0*/  MOV R4, R7 ;  /* 0x0000000700047202 */ /* 0x000fe40000000f00 */
[----:B------:R-:W-:Y:S02]  /*3db0*/  MOV R3, R2 ;  /* 0x0000000200037202 */ /* 0x000fe40000000f00 */
[----:B------:R-:W-:-:S07]  /*3dc0*/  MOV R16, 0x3de0 ;  /* 0x00003de000107802 */ /* 0x000fce0000000f00 */
[----:B------:R-:W-:Y:S05]  /*3dd0*/  CALL.REL.NOINC `($__internal_0_$__cuda_sm3x_div_rn_noftz_f32_slowpath) ;  /* 0x0000003000d07944 */ /* 0x000fea0003c00000 */
.L_x_54:
[----:B------:R-:W-:Y:S05]  /*3de0*/  BSYNC.RECONVERGENT B2 ;  /* 0x0000000000027941 */ /* 0x000fea0003800200 */
.L_x_53:
        /* <DEDUP_REMOVED lines=16> */
.L_x_56:
[----:B------:R-:W-:Y:S05]  /*3ef0*/  BSYNC.RECONVERGENT B2 ;  /* 0x0000000000027941 */ /* 0x000fea0003800200 */
.L_x_55:
        /* <DEDUP_REMOVED lines=16> */
.L_x_58:
[----:B------:R-:W-:Y:S05]  /*4000*/  BSYNC.RECONVERGENT B2 ;  /* 0x0000000000027941 */ /* 0x000fea0003800200 */
.L_x_57:
        /* <DEDUP_REMOVED lines=16> */
.L_x_60:
[----:B------:R-:W-:Y:S05]  /*4110*/  BSYNC.RECONVERGENT B2 ;  /* 0x0000000000027941 */ /* 0x000fea0003800200 */
.L_x_59:
        /* <DEDUP_REMOVED lines=16> */
.L_x_62:
[----:B------:R-:W-:Y:S05]  /*4220*/  BSYNC.RECONVERGENT B2 ;  /* 0x0000000000027941 */ /* 0x000fea0003800200 */
.L_x_61:
        /* <DEDUP_REMOVED lines=16> */
.L_x_64:
[----:B------:R-:W-:Y:S05]  /*4330*/  BSYNC.RECONVERGENT B2 ;  /* 0x0000000000027941 */ /* 0x000fea0003800200 */
.L_x_63:
        /* <DEDUP_REMOVED lines=16> */
.L_x_66:
[----:B------:R-:W-:Y:S05]  /*4440*/  BSYNC.RECONVERGENT B2 ;  /* 0x0000000000027941 */ /* 0x000fea0003800200 */
.L_x_65:
        /* <DEDUP_REMOVED lines=16> */
.L_x_68:
[----:B------:R-:W-:Y:S05]  /*4550*/  BSYNC.RECONVERGENT B2 ;  /* 0x0000000000027941 */ /* 0x000fea0003800200 */
.L_x_67:
        /* <DEDUP_REMOVED lines=16> */
.L_x_70:
[----:B------:R-:W-:Y:S05]  /*4660*/  BSYNC.RECONVERGENT B2 ;  /* 0x0000000000027941 */ /* 0x000fea0003800200 */
.L_x_69:
        /* <DEDUP_REMOVED lines=16> */
.L_x_72:
[----:B------:R-:W-:Y:S05]  /*4770*/  BSYNC.RECONVERGENT B2 ;  /* 0x0000000000027941 */ /* 0x000fea0003800200 */
.L_x_71:
        /* <DEDUP_REMOVED lines=16> */
.L_x_74:
[----:B------:R-:W-:Y:S05]  /*4880*/  BSYNC.RECONVERGENT B2 ;  /* 0x0000000000027941 */ /* 0x000fea0003800200 */
.L_x_73:
        /* <DEDUP_REMOVED lines=16> */
.L_x_76:
[----:B------:R-:W-:Y:S05]  /*4990*/  BSYNC.RECONVERGENT B2 ;  /* 0x0000000000027941 */ /* 0x000fea0003800200 */
.L_x_75:
        /* <DEDUP_REMOVED lines=16> */
.L_x_78:
[----:B------:R-:W-:Y:S05]  /*4aa0*/  BSYNC.RECONVERGENT B2 ;  /* 0x0000000000027941 */ /* 0x000fea0003800200 */
.L_x_77:
        /* <DEDUP_REMOVED lines=16> */
.L_x_80:
[----:B------:R-:W-:Y:S05]  /*4bb0*/  BSYNC.RECONVERGENT B2 ;  /* 0x0000000000027941 */ /* 0x000fea0003800200 */
.L_x_79:
        /* <DEDUP_REMOVED lines=16> */
.L_x_82:
[----:B------:R-:W-:Y:S05]  /*4cc0*/  BSYNC.RECONVERGENT B2 ;  /* 0x0000000000027941 */ /* 0x000fea0003800200 */
.L_x_81:
        /* <DEDUP_REMOVED lines=16> */
.L_x_84:
[----:B------:R-:W-:Y:S05]  /*4dd0*/  BSYNC.RECONVERGENT B2 ;  /* 0x0000000000027941 */ /* 0x000fea0003800200 */
.L_x_83:
        /* <DEDUP_REMOVED lines=16> */
.L_x_86:
[----:B------:R-:W-:Y:S05]  /*4ee0*/  BSYNC.RECONVERGENT B2 ;  /* 0x0000000000027941 */ /* 0x000fea0003800200 */
.L_x_85:
        /* <DEDUP_REMOVED lines=16> */
.L_x_88:
[----:B------:R-:W-:Y:S05]  /*4ff0*/  BSYNC.RECONVERGENT B2 ;  /* 0x0000000000027941 */ /* 0x000fea0003800200 */
.L_x_87:
        /* <DEDUP_REMOVED lines=16> */
.L_x_90:
[----:B------:R-:W-:Y:S05]  /*5100*/  BSYNC.RECONVERGENT B2 ;  /* 0x0000000000027941 */ /* 0x000fea0003800200 */
.L_x_89:
        /* <DEDUP_REMOVED lines=16> */
.L_x_92:
[----:B------:R-:W-:Y:S05]  /*5210*/  BSYNC.RECONVERGENT B2 ;  /* 0x0000000000027941 */ /* 0x000fea0003800200 */
.L_x_91:
        /* <DEDUP_REMOVED lines=16> */
.L_x_94:
[----:B------:R-:W-:Y:S05]  /*5320*/  BSYNC.RECONVERGENT B2 ;  /* 0x0000000000027941 */ /* 0x000fea0003800200 */
.L_x_93:
        /* <DEDUP_REMOVED lines=16> */
.L_x_96:
[----:B------:R-:W-:Y:S05]  /*5430*/  BSYNC.RECONVERGENT B2 ;  /* 0x0000000000027941 */ /* 0x000fea0003800200 */
.L_x_95:
        /* <DEDUP_REMOVED lines=16> */
.L_x_98:
[----:B------:R-:W-:Y:S05]  /*5540*/  BSYNC.RECONVERGENT B2 ;  /* 0x0000000000027941 */ /* 0x000fea0003800200 */
.L_x_97:
        /* <DEDUP_REMOVED lines=16> */
.L_x_100:
[----:B------:R-:W-:Y:S05]  /*5650*/  BSYNC.RECONVERGENT B2 ;  /* 0x0000000000027941 */ /* 0x000fea0003800200 */
.L_x_99:
        /* <DEDUP_REMOVED lines=16> */
.L_x_102:
[----:B------:R-:W-:Y:S05]  /*5760*/  BSYNC.RECONVERGENT B2 ;  /* 0x0000000000027941 */ /* 0x000fea0003800200 */
.L_x_101:
        /* <DEDUP_REMOVED lines=16> */
.L_x_104:
[----:B------:R-:W-:Y:S05]  /*5870*/  BSYNC.RECONVERGENT B2 ;  /* 0x0000000000027941 */ /* 0x000fea0003800200 */
.L_x_103:
        /* <DEDUP_REMOVED lines=16> */
.L_x_106:
[----:B------:R-:W-:Y:S05]  /*5980*/  BSYNC.RECONVERGENT B2 ;  /* 0x0000000000027941 */ /* 0x000fea0003800200 */
.L_x_105:
        /* <DEDUP_REMOVED lines=16> */
.L_x_108:
[----:B------:R-:W-:Y:S05]  /*5a90*/  BSYNC.RECONVERGENT B2 ;  /* 0x0000000000027941 */ /* 0x000fea0003800200 */
.L_x_107:
        /* <DEDUP_REMOVED lines=16> */
.L_x_110:
[----:B------:R-:W-:Y:S05]  /*5ba0*/  BSYNC.RECONVERGENT B2 ;  /* 0x0000000000027941 */ /* 0x000fea0003800200 */
.L_x_109:
        /* <DEDUP_REMOVED lines=16> */
.L_x_112:
[----:B------:R-:W-:Y:S05]  /*5cb0*/  BSYNC.RECONVERGENT B2 ;  /* 0x0000000000027941 */ /* 0x000fea0003800200 */
.L_x_111:
        /* <DEDUP_REMOVED lines=16> */
.L_x_114:
[----:B------:R-:W-:Y:S05]  /*5dc0*/  BSYNC.RECONVERGENT B2 ;  /* 0x0000000000027941 */ /* 0x000fea0003800200 */
.L_x_113:
        /* <DEDUP_REMOVED lines=16> */
.L_x_116:
[----:B------:R-:W-:Y:S05]  /*5ed0*/  BSYNC.RECONVERGENT B2 ;  /* 0x0000000000027941 */ /* 0x000fea0003800200 */
.L_x_115:
        /* <DEDUP_REMOVED lines=16> */
.L_x_118:
[----:B------:R-:W-:Y:S05]  /*5fe0*/  BSYNC.RECONVERGENT B2 ;  /* 0x0000000000027941 */ /* 0x000fea0003800200 */
.L_x_117:
        /* <DEDUP_REMOVED lines=16> */
.L_x_120:
[----:B------:R-:W-:Y:S05]  /*60f0*/  BSYNC.RECONVERGENT B2 ;  /* 0x0000000000027941 */ /* 0x000fea0003800200 */
.L_x_119:
        /* <DEDUP_REMOVED lines=16> */
.L_x_122:
[----:B------:R-:W-:Y:S05]  /*6200*/  BSYNC.RECONVERGENT B2 ;  /* 0x0000000000027941 */ /* 0x000fea0003800200 */
.L_x_121:
        /* <DEDUP_REMOVED lines=16> */
.L_x_124:
[----:B------:R-:W-:Y:S05]  /*6310*/  BSYNC.RECONVERGENT B2 ;  /* 0x0000000000027941 */ /* 0x000fea0003800200 */
.L_x_123:
        /* <DEDUP_REMOVED lines=16> */
.L_x_126:
[----:B------:R-:W-:Y:S05]  /*6420*/  BSYNC.RECONVERGENT B2 ;  /* 0x0000000000027941 */ /* 0x000fea0003800200 */
.L_x_125:
        /* <DEDUP_REMOVED lines=16> */
.L_x_128:
[----:B------:R-:W-:Y:S05]  /*6530*/  BSYNC.RECONVERGENT B2 ;  /* 0x0000000000027941 */ /* 0x000fea0003800200 */
.L_x_127:
        /* <DEDUP_REMOVED lines=16> */
.L_x_130:
[----:B------:R-:W-:Y:S05]  /*6640*/  BSYNC.RECONVERGENT B2 ;  /* 0x0000000000027941 */ /* 0x000fea0003800200 */
.L_x_129:
        /* <DEDUP_REMOVED lines=16> */
.L_x_132:
[----:B------:R-:W-:Y:S05]  /*6750*/  BSYNC.RECONVERGENT B2 ;  /* 0x0000000000027941 */ /* 0x000fea0003800200 */
.L_x_131:
        /* <DEDUP_REMOVED lines=16> */
.L_x_134:
[----:B------:R-:W-:Y:S05]  /*6860*/  BSYNC.RECONVERGENT B2 ;  /* 0x0000000000027941 */ /* 0x000fea0003800200 */
.L_x_133:
        /* <DEDUP_REMOVED lines=16> */
.L_x_136:
[----:B------:R-:W-:Y:S05]  /*6970*/  BSYNC.RECONVERGENT B2 ;  /* 0x0000000000027941 */ /* 0x000fea0003800200 */
.L_x_135:
        /* <DEDUP_REMOVED lines=16> */
.L_x_138:
[----:B------:R-:W-:Y:S05]  /*6a80*/  BSYNC.RECONVERGENT B2 ;  /* 0x0000000000027941 */ /* 0x000fea0003800200 */
.L_x_137:
        /* <DEDUP_REMOVED lines=16> */
.L_x_140:
[----:B------:R-:W-:Y:S05]  /*6b90*/  BSYNC.RECONVERGENT B2 ;  /* 0x0000000000027941 */ /* 0x000fea0003800200 */
.L_x_139:
        /* <DEDUP_REMOVED lines=16> */
.L_x_142:
[----:B------:R-:W-:Y:S05]  /*6ca0*/  BSYNC.RECONVERGENT B2 ;  /* 0x0000000000027941 */ /* 0x000fea0003800200 */
.L_x_141:
        /* <DEDUP_REMOVED lines=16> */
.L_x_144:
[----:B------:R-:W-:Y:S05]  /*6db0*/  BSYNC.RECONVERGENT B2 ;  /* 0x0000000000027941 */ /* 0x000fea0003800200 */
.L_x_143:
        /* <DEDUP_REMOVED lines=16> */
.L_x_146:
[----:B------:R-:W-:Y:S05]  /*6ec0*/  BSYNC.RECONVERGENT B2 ;  /* 0x0000000000027941 */ /* 0x000fea0003800200 */
.L_x_145:
        /* <DEDUP_REMOVED lines=16> */
.L_x_148:
[----:B------:R-:W-:Y:S05]  /*6fd0*/  BSYNC.RECONVERGENT B2 ;  /* 0x0000000000027941 */ /* 0x000fea0003800200 */
.L_x_147:
        /* <DEDUP_REMOVED lines=16> */
.L_x_150:
[----:B------:R-:W-:Y:S05]  /*70e0*/  BSYNC.RECONVERGENT B2 ;  /* 0x0000000000027941 */ /* 0x000fea0003800200 */
.L_x_149:
[----:B------:R-:W-:-:S05]  /*70f0*/  F2FP.F16.F32.PACK_AB R0, RZ, R0 ;  /* 0x00000000ff00723e */ /* 0x000fca00000000ff */
[----:B------:R-:W-:Y:S01]  /*7100*/  STG.E.U16 desc[UR8][R8.64+0x7e], R0 ;  /* 0x00007e0008007986 */ /* 0x000fe2000c101508 */
[----:B------:R-:W-:Y:S05]  /*7110*/  EXIT ;  /* 0x000000000000794d */ /* 0x000fea0003800000 */
        .weak           $__internal_0_$__cuda_sm3x_div_rn_noftz_f32_slowpath
        .type           $__internal_0_$__cuda_sm3x_div_rn_noftz_f32_slowpath,@function
        .size           $__internal_0_$__cuda_sm3x_div_rn_noftz_f32_slowpath,(.L_x_489 - $__internal_0_$__cuda_sm3x_div_rn_noftz_f32_slowpath)
$__internal_0_$__cuda_sm3x_div_rn_noftz_f32_slowpath:
[----:B------:R-:W-:Y:S01]  /*7120*/  SHF.R.U32.HI R11, RZ, 0x17, R3 ;  /* 0x00000017ff0b7819 */ /* 0x000fe20000011603 */
[----:B------:R-:W-:Y:S01]  /*7130*/  BSSY.RECONVERGENT B0, `(.L_x_151) ;  /* 0x0000062000007945 */ /* 0x000fe20003800200 */
[----:B------:R-:W-:Y:S02]  /*7140*/  SHF.R.U32.HI R0, RZ, 0x17, R4 ;  /* 0x00000017ff007819 */ /* 0x000fe40000011604 */
[----:B------:R-:W-:Y:S02]  /*7150*/  LOP3.LUT R18, R11, 0xff, RZ, 0xc0, !PT ;  /* 0x000000ff0b127812 */ /* 0x000fe400078ec0ff */
[----:B------:R-:W-:-:S03]  /*7160*/  LOP3.LUT R14, R0, 0xff, RZ, 0xc0, !PT ;  /* 0x000000ff000e7812 */ /* 0x000fc600078ec0ff */
[----:B------:R-:W-:Y:S01]  /*7170*/  VIADD R12, R18, 0xffffffff ;  /* 0xffffffff120c7836 */ /* 0x000fe20000000000 */
[----:B------:R-:W-:-:S04]  /*7180*/  IADD3 R0, PT, PT, R14, -0x1, RZ ;  /* 0xffffffff0e007810 */ /* 0x000fc80007ffe0ff */
[----:B------:R-:W-:-:S04]  /*7190*/  ISETP.GT.U32.AND P0, PT, R12, 0xfd, PT ;  /* 0x000000fd0c00780c */ /* 0x000fc80003f04070 */
[----:B------:R-:W-:-:S13]  /*71a0*/  ISETP.GT.U32.OR P0, PT, R0, 0xfd, P0 ;  /* 0x000000fd0000780c */ /* 0x000fda0000704470 */
[----:B------:R-:W-:Y:S01]  /*71b0*/  @!P0 MOV R11, RZ ;  /* 0x000000ff000b8202 */ /* 0x000fe20000000f00 */
[----:B------:R-:W-:Y:S06]  /*71c0*/  @!P0 BRA `(.L_x_152) ;  /* 0x00000000005c8947 */ /* 0x000fec0003800000 */
[----:B------:R-:W-:Y:S02]  /*71d0*/  FSETP.GTU.FTZ.AND P0, PT, |R4|, +INF , PT ;  /* 0x7f8000000400780b */ /* 0x000fe40003f1c200 */
[----:B------:R-:W-:-:S04]  /*71e0*/  FSETP.GTU.FTZ.AND P1, PT, |R3|, +INF , PT ;  /* 0x7f8000000300780b */ /* 0x000fc80003f3c200 */
[----:B------:R-:W-:-:S13]  /*71f0*/  PLOP3.LUT P0, PT, P0, P1, PT, 0xf8, 0x8f ;  /* 0x00000000008f781c */ /* 0x000fda0000703f70 */
[----:B------:R-:W-:Y:S05]  /*7200*/  @P0 BRA `(.L_x_153) ;  /* 0x00000004004c0947 */ /* 0x000fea0003800000 */
[----:B------:R-:W-:-:S13]  /*7210*/  LOP3.LUT P0, RZ, R3, 0x7fffffff, R4, 0xc8, !PT ;  /* 0x7fffffff03ff7812 */ /* 0x000fda000780c804 */
[----:B------:R-:W-:Y:S05]  /*7220*/  @!P0 BRA `(.L_x_154) ;  /* 0x00000004003c8947 */ /* 0x000fea0003800000 */
[C---:B------:R-:W-:Y:S02]  /*7230*/  FSETP.NEU.FTZ.AND P1, PT, |R4|.reuse, +INF , PT ;  /* 0x7f8000000400780b */ /* 0x040fe40003f3d200 */
[----:B------:R-:W-:Y:S02]  /*7240*/  FSETP.NEU.FTZ.AND P2, PT, |R3|, +INF , PT ;  /* 0x7f8000000300780b */ /* 0x000fe40003f5d200 */
[----:B------:R-:W-:-:S11]  /*7250*/  FSETP.NEU.FTZ.AND P0, PT, |R4|, +INF , PT ;  /* 0x7f8000000400780b */ /* 0x000fd60003f1d200 */
[----:B------:R-:W-:Y:S05]  /*7260*/  @!P2 BRA !P1, `(.L_x_154) ;  /* 0x00000004002ca947 */ /* 0x000fea0004800000 */
[----:B------:R-:W-:-:S04]  /*7270*/  LOP3.LUT P1, RZ, R4, 0x7fffffff, RZ, 0xc0, !PT ;  /* 0x7fffffff04ff7812 */ /* 0x000fc8000782c0ff */
[----:B------:R-:W-:-:S13]  /*7280*/  PLOP3.LUT P1, PT, P2, P1, PT, 0x2f, 0xf2 ;  /* 0x0000000000f2781c */ /* 0x000fda0001722577 */
[----:B------:R-:W-:Y:S05]  /*7290*/  @P1 BRA `(.L_x_155) ;  /* 0x0000000400181947 */ /* 0x000fea0003800000 */
[----:B------:R-:W-:-:S04]  /*72a0*/  LOP3.LUT P1, RZ, R3, 0x7fffffff, RZ, 0xc0, !PT ;  /* 0x7fffffff03ff7812 */ /* 0x000fc8000782c0ff */
[----:B------:R-:W-:-:S13]  /*72b0*/  PLOP3.LUT P0, PT, P0, P1, PT, 0x2f, 0xf2 ;  /* 0x0000000000f2781c */ /* 0x000fda0000702577 */
[----:B------:R-:W-:Y:S05]  /*72c0*/  @P0 BRA `(.L_x_156) ;  /* 0x0000000400000947 */ /* 0x000fea0003800000 */
[----:B------:R-:W-:Y:S02]  /*72d0*/  ISETP.GE.AND P0, PT, R0, RZ, PT ;  /* 0x000000ff0000720c */ /* 0x000fe40003f06270 */
[----:B------:R-:W-:-:S11]  /*72e0*/  ISETP.GE.AND P1, PT, R12, RZ, PT ;  /* 0x000000ff0c00720c */ /* 0x000fd60003f26270 */
[----:B------:R-:W-:Y:S01]  /*72f0*/  @P0 IMAD.MOV.U32 R11, RZ, RZ, RZ ;  /* 0x000000ffff0b0224 */ /* 0x000fe200078e00ff */
[----:B------:R-:W-:Y:S01]  /*7300*/  @!P0 MOV R11, 0xffffffc0 ;  /* 0xffffffc0000b8802 */ /* 0x000fe20000000f00 */
[----:B------:R-:W-:Y:S01]  /*7310*/  @!P0 FFMA R4, R4, 1.84467440737095516160e+19, RZ ;  /* 0x5f80000004048823 */ /* 0x000fe200000000ff */
[----:B------:R-:W-:Y:S02]  /*7320*/  @!P1 FFMA R3, R3, 1.84467440737095516160e+19, RZ ;  /* 0x5f80000003039823 */ /* 0x000fe400000000ff */
[----:B------:R-:W-:-:S07]  /*7330*/  @!P1 IADD3 R11, PT, PT, R11, 0x40, RZ ;  /* 0x000000400b0b9810 */ /* 0x000fce0007ffe0ff */
.L_x_152:
[----:B------:R-:W-:Y:S01]  /*7340*/  LEA R0, R18, 0xc0800000, 0x17 ;  /* 0xc080000012007811 */ /* 0x000fe200078eb8ff */
[----:B------:R-:W-:Y:S04]  /*7350*/  BSSY.RECONVERGENT B1, `(.L_x_157) ;  /* 0x0000036000017945 */ /* 0x000fe80003800200 */
[----:B------:R-:W-:Y:S01]  /*7360*/  IMAD.IADD R12, R3, 0x1, -R0 ;  /* 0x00000001030c7824 */ /* 0x000fe200078e0a00 */
[----:B------:R-:W-:-:S03]  /*7370*/  IADD3 R3, PT, PT, R14, -0x7f, RZ ;  /* 0xffffff810e037810 */ /* 0x000fc60007ffe0ff */
[----:B------:R-:W1:Y:S01]  /*7380*/  MUFU.RCP R13, R12 ;  /* 0x0000000c000d7308 */ /* 0x000e620000001000 */
[----:B------:R-:W-:Y:S01]  /*7390*/  FADD.FTZ R15, -R12, -RZ ;  /* 0x800000ff0c0f7221 */ /* 0x000fe20000010100 */
[----:B------:R-:W-:-:S03]  /*73a0*/  IMAD R0, R3, -0x800000, R4 ;  /* 0xff80000003007824 */ /* 0x000fc600078e0204 */
[----:B-1----:R-:W-:-:S04]  /*73b0*/  FFMA R14, R13, R15, 1 ;  /* 0x3f8000000d0e7423 */ /* 0x002fc8000000000f */
[----:B------:R-:W-:-:S04]  /*73c0*/  FFMA R17, R13, R14, R13 ;  /* 0x0000000e0d117223 */ /* 0x000fc8000000000d */
[----:B------:R-:W-:-:S04]  /*73d0*/  FFMA R4, R0, R17, RZ ;  /* 0x0000001100047223 */ /* 0x000fc800000000ff */
[----:B------:R-:W-:-:S04]  /*73e0*/  FFMA R13, R15, R4, R0 ;  /* 0x000000040f0d7223 */ /* 0x000fc80000000000 */
[----:B------:R-:W-:Y:S01]  /*73f0*/  FFMA R14, R17, R13, R4 ;  /* 0x0000000d110e7223 */ /* 0x000fe20000000004 */
[----:B------:R-:W-:-:S03]  /*7400*/  IADD3 R4, PT, PT, R3, 0x7f, -R18 ;  /* 0x0000007f03047810 */ /* 0x000fc60007ffe812 */
[----:B------:R-:W-:Y:S01]  /*7410*/  FFMA R15, R15, R14, R0 ;  /* 0x0000000e0f0f7223 */ /* 0x000fe20000000000 */
[----:B------:R-:W-:-:S03]  /*7420*/  IADD3 R4, PT, PT, R4, R11, RZ ;  /* 0x0000000b04047210 */ /* 0x000fc60007ffe0ff */
[----:B------:R-:W-:-:S05]  /*7430*/  FFMA R13, R17, R15, R14 ;  /* 0x0000000f110d7223 */ /* 0x000fca000000000e */
[----:B------:R-:W-:-:S04]  /*7440*/  SHF.R.U32.HI R0, RZ, 0x17, R13 ;  /* 0x00000017ff007819 */ /* 0x000fc8000001160d */
[----:B------:R-:W-:-:S05]  /*7450*/  LOP3.LUT R0, R0, 0xff, RZ, 0xc0, !PT ;  /* 0x000000ff00007812 */ /* 0x000fca00078ec0ff */
[----:B------:R-:W-:-:S05]  /*7460*/  IMAD.IADD R12, R0, 0x1, R4 ;  /* 0x00000001000c7824 */ /* 0x000fca00078e0204 */
[----:B------:R-:W-:-:S04]  /*7470*/  IADD3 R0, PT, PT, R12, -0x1, RZ ;  /* 0xffffffff0c007810 */ /* 0x000fc80007ffe0ff */
[----:B------:R-:W-:-:S13]  /*7480*/  ISETP.GE.U32.AND P0, PT, R0, 0xfe, PT ;  /* 0x000000fe0000780c */ /* 0x000fda0003f06070 */
[----:B------:R-:W-:Y:S05]  /*7490*/  @!P0 BRA `(.L_x_158) ;  /* 0x0000000000808947 */ /* 0x000fea0003800000 */
[----:B------:R-:W-:-:S13]  /*74a0*/  ISETP.GT.AND P0, PT, R12, 0xfe, PT ;  /* 0x000000fe0c00780c */ /* 0x000fda0003f04270 */
[----:B------:R-:W-:Y:S05]  /*74b0*/  @P0 BRA `(.L_x_159) ;  /* 0x00000000006c0947 */ /* 0x000fea0003800000 */
[----:B------:R-:W-:-:S13]  /*74c0*/  ISETP.GE.AND P0, PT, R12, 0x1, PT ;  /* 0x000000010c00780c */ /* 0x000fda0003f06270 */
[----:B------:R-:W-:Y:S05]  /*74d0*/  @P0 BRA `(.L_x_160) ;  /* 0x0000000000740947 */ /* 0x000fea0003800000 */
[----:B------:R-:W-:Y:S02]  /*74e0*/  ISETP.GE.AND P0, PT, R12, -0x18, PT ;  /* 0xffffffe80c00780c */ /* 0x000fe40003f06270 */
[----:B------:R-:W-:-:S11]  /*74f0*/  LOP3.LUT R13, R13, 0x80000000, RZ, 0xc0, !PT ;  /* 0x800000000d0d7812 */ /* 0x000fd600078ec0ff */
[----:B------:R-:W-:Y:S05]  /*7500*/  @!P0 BRA `(.L_x_160) ;  /* 0x0000000000688947 */ /* 0x000fea0003800000 */
[CCC-:B------:R-:W-:Y:S01]  /*7510*/  FFMA.RZ R0, R17.reuse, R15.reuse, R14.reuse ;  /* 0x0000000f11007223 */ /* 0x1c0fe2000000c00e */
[C---:B------:R-:W-:Y:S01]  /*7520*/  IADD3 R11, PT, PT, R12.reuse, 0x20, RZ ;  /* 0x000000200c0b7810 */ /* 0x040fe20007ffe0ff */
[CCC-:B------:R-:W-:Y:S01]  /*7530*/  FFMA.RM R3, R17.reuse, R15.reuse, R14.reuse ;  /* 0x0000000f11037223 */ /* 0x1c0fe2000000400e */
[----:B------:R-:W-:Y:S02]  /*7540*/  ISETP.NE.AND P2, PT, R12, RZ, PT ;  /* 0x000000ff0c00720c */ /* 0x000fe40003f45270 */
[----:B------:R-:W-:Y:S01]  /*7550*/  LOP3.LUT R4, R0, 0x7fffff, RZ, 0xc0, !PT ;  /* 0x007fffff00047812 */ /* 0x000fe200078ec0ff */
[----:B------:R-:W-:Y:S01]  /*7560*/  FFMA.RP R0, R17, R15, R14 ;  /* 0x0000000f11007223 */ /* 0x000fe2000000800e */
[----:B------:R-:W-:Y:S01]  /*7570*/  ISETP.NE.AND P1, PT, R12, RZ, PT ;  /* 0x000000ff0c00720c */ /* 0x000fe20003f25270 */
[----:B------:R-:W-:Y:S01]  /*7580*/  IMAD.MOV R12, RZ, RZ, -R12 ;  /* 0x000000ffff0c7224 */ /* 0x000fe200078e0a0c */
[----:B------:R-:W-:Y:S02]  /*7590*/  LOP3.LUT R4, R4, 0x800000, RZ, 0xfc, !PT ;  /* 0x0080000004047812 */ /* 0x000fe400078efcff */
[----:B------:R-:W-:-:S02]  /*75a0*/  FSETP.NEU.FTZ.AND P0, PT, R0, R3, PT ;  /* 0x000000030000720b */ /* 0x000fc40003f1d000 */
[----:B------:R-:W-:Y:S02]  /*75b0*/  SHF.L.U32 R11, R4, R11, RZ ;  /* 0x0000000b040b7219 */ /* 0x000fe400000006ff */
[----:B------:R-:W-:Y:S02]  /*75c0*/  SEL R3, R12, RZ, P2 ;  /* 0x000000ff0c037207 */ /* 0x000fe40001000000 */
[----:B------:R-:W-:Y:S02]  /*75d0*/  ISETP.NE.AND P1, PT, R11, RZ, P1 ;  /* 0x000000ff0b00720c */ /* 0x000fe40000f25270 */
[----:B------:R-:W-:Y:S02]  /*75e0*/  SHF.R.U32.HI R3, RZ, R3, R4 ;  /* 0x00000003ff037219 */ /* 0x000fe40000011604 */
[----:B------:R-:W-:Y:S02]  /*75f0*/  PLOP3.LUT P0, PT, P0, P1, PT, 0xf8, 0x8f ;  /* 0x00000000008f781c */ /* 0x000fe40000703f70 */
[----:B------:R-:W-:-:S02]  /*7600*/  SHF.R.U32.HI R11, RZ, 0x1, R3 ;  /* 0x00000001ff0b7819 */ /* 0x000fc40000011603 */
[----:B------:R-:W-:-:S04]  /*7610*/  SEL R0, RZ, 0x1, !P0 ;  /* 0x00000001ff007807 */ /* 0x000fc80004000000 */
[----:B------:R-:W-:-:S04]  /*7620*/  LOP3.LUT R0, R0, 0x1, R11, 0xf8, !PT ;  /* 0x0000000100007812 */ /* 0x000fc800078ef80b */
[----:B------:R-:W-:-:S04]  /*7630*/  LOP3.LUT R0, R0, R3, RZ, 0xc0, !PT ;  /* 0x0000000300007212 */ /* 0x000fc800078ec0ff */
[----:B------:R-:W-:-:S04]  /*7640*/  IADD3 R0, PT, PT, R11, R0, RZ ;  /* 0x000000000b007210 */ /* 0x000fc80007ffe0ff */
[----:B------:R-:W-:Y:S01]  /*7650*/  LOP3.LUT R13, R0, R13, RZ, 0xfc, !PT ;  /* 0x0000000d000d7212 */ /* 0x000fe200078efcff */
[----:B------:R-:W-:Y:S06]  /*7660*/  BRA `(.L_x_160) ;  /* 0x0000000000107947 */ /* 0x000fec0003800000 */
.L_x_159:
[----:B------:R-:W-:-:S04]  /*7670*/  LOP3.LUT R13, R13, 0x80000000, RZ, 0xc0, !PT ;  /* 0x800000000d0d7812 */ /* 0x000fc800078ec0ff */
[----:B------:R-:W-:Y:S01]  /*7680*/  LOP3.LUT R13, R13, 0x7f800000, RZ, 0xfc, !PT ;  /* 0x7f8000000d0d7812 */ /* 0x000fe200078efcff */
[----:B------:R-:W-:Y:S06]  /*7690*/  BRA `(.L_x_160) ;  /* 0x0000000000047947 */ /* 0x000fec0003800000 */
.L_x_158:
[----:B------:R-:W-:-:S07]  /*76a0*/  LEA R13, R4, R13, 0x17 ;  /* 0x0000000d040d7211 */ /* 0x000fce00078eb8ff */
.L_x_160:
[----:B------:R-:W-:Y:S05]  /*76b0*/  BSYNC.RECONVERGENT B1 ;  /* 0x0000000000017941 */ /* 0x000fea0003800200 */
.L_x_157:
[----:B------:R-:W-:Y:S05]  /*76c0*/  BRA `(.L_x_161) ;  /* 0x0000000000207947 */ /* 0x000fea0003800000 */
.L_x_156:
[----:B------:R-:W-:-:S04]  /*76d0*/  LOP3.LUT R3, R3, 0x80000000, R4, 0x48, !PT ;  /* 0x8000000003037812 */ /* 0x000fc800078e4804 */
[----:B------:R-:W-:Y:S01]  /*76e0*/  LOP3.LUT R13, R3, 0x7f800000, RZ, 0xfc, !PT ;  /* 0x7f800000030d7812 */ /* 0x000fe200078efcff */
[----:B------:R-:W-:Y:S06]  /*76f0*/  BRA `(.L_x_161) ;  /* 0x0000000000147947 */ /* 0x000fec0003800000 */
.L_x_155:
[----:B------:R-:W-:Y:S01]  /*7700*/  LOP3.LUT R13, R3, 0x80000000, R4, 0x48, !PT ;  /* 0x80000000030d7812 */ /* 0x000fe200078e4804 */
[----:B------:R-:W-:Y:S06]  /*7710*/  BRA `(.L_x_161) ;  /* 0x00000000000c7947 */ /* 0x000fec0003800000 */
.L_x_154:
[----:B------:R-:W1:Y:S01]  /*7720*/  MUFU.RSQ R13, -QNAN ;  /* 0xffc00000000d7908 */ /* 0x000e620000001400 */
[----:B------:R-:W-:Y:S05]  /*7730*/  BRA `(.L_x_161) ;  /* 0x0000000000047947 */ /* 0x000fea0003800000 */
.L_x_153:
[----:B------:R-:W-:-:S07]  /*7740*/  FADD.FTZ R13, R4, R3 ;  /* 0x00000003040d7221 */ /* 0x000fce0000010000 */
.L_x_161:
[----:B------:R-:W-:Y:S05]  /*7750*/  BSYNC.RECONVERGENT B0 ;  /* 0x0000000000007941 */ /* 0x000fea0003800200 */
.L_x_151:
[----:B-1----:R-:W-:Y:S01]  /*7760*/  IMAD.MOV.U32 R0, RZ, RZ, R13 ;  /* 0x000000ffff007224 */ /* 0x002fe200078e000d */
[----:B------:R-:W-:Y:S02]  /*7770*/  MOV R12, R16 ;  /* 0x00000010000c7202 */ /* 0x000fe40000000f00 */
[----:B------:R-:W-:-:S04]  /*7780*/  MOV R13, 0x0 ;  /* 0x00000000000d7802 */ /* 0x000fc80000000f00 */
[----:B------:R-:W-:Y:S05]  /*7790*/  RET.REL.NODEC R12 `(_Z19fa2_template_kernelILi3ELi0ELi1ELi1ELi128ELi64ELi64EEvPK6__halfS2_S2_PS0_iiiif) ;  /* 0xffffff880c187950 */ /* 0x000fea0003c3ffff */
.L_x_162:
[----:B------:R-:W-:-:S00]  /*77a0*/  BRA `(.L_x_162) ;  /* 0xfffffffc00fc7947 */ /* 0x000fc0000383ffff */
[----:B------:R-:W-:-:S00]  /*77b0*/  NOP ;  /* 0x0000000000007918 */ /* 0x000fc00000000000 */
        /* <DEDUP_REMOVED lines=12> */
.L_x_489:


//--------------------- .text._Z19fa2_template_kernelILi3ELi0ELi1ELi0ELi128ELi64ELi64EEvPK6__halfS2_S2_PS0_iiiif --------------------------
	.section	.text._Z19fa2_template_kernelILi3ELi0ELi1ELi0ELi128ELi64ELi64EEvPK6__halfS2_S2_PS0_iiiif,"ax",@progbits
	.align	128
        .global         _Z19fa2_template_kernelILi3ELi0ELi1ELi0ELi128ELi64ELi64EEvPK6__halfS2_S2_PS0_iiiif
        .type           _Z19fa2_template_kernelILi3ELi0ELi1ELi0ELi128ELi64ELi64EEvPK6__halfS2_S2_PS0_iiiif,@function
        .size           _Z19fa2_template_kernelILi3ELi0ELi1ELi0ELi128ELi64ELi64EEvPK6__halfS2_S2_PS0_iiiif,(.L_x_490 - _Z19fa2_template_kernelILi3ELi0ELi1ELi0ELi128ELi64ELi64EEvPK6__halfS2_S2_PS0_iiiif)
        .other          _Z19fa2_template_kernelILi3ELi0ELi1ELi0ELi128ELi64ELi64EEvPK6__halfS2_S2_PS0_iiiif,@"STO_CUDA_ENTRY STV_DEFAULT"
_Z19fa2_template_kernelILi3ELi0ELi1ELi0ELi128ELi64ELi64EEvPK6__halfS2_S2_PS0_iiiif:
.text._Z19fa2_template_kernelILi3ELi0ELi1ELi0ELi128ELi64ELi64EEvPK6__halfS2_S2_PS0_iiiif:
        /* <DEDUP_REMOVED lines=15> */
[----:B-1----:R-:W-:-:S03]  /*00f0*/  MOV R18, UR12 ;  /* 0x0000000c00127c02 */ /* 0x002fc60008000f00 */
[----:B------:R2:W-:Y:S02]  /*0100*/  STL.128 [R1+0x30], RZ ;  /* 0x000030ff01007387 */ /* 0x0005e40000100c00 */
[----:B------:R-:W-:Y:S01]  /*0110*/  IMAD.WIDE R106, R18, UR13, RZ ;  /* 0x0000000d126a7c25 */ /* 0x000fe2000f8e02ff */
[----:B-----5:R-:W-:-:S03]  /*0120*/  UIMAD.WIDE.U32 UR4, UR6, UR8, UR4 ;  /* 0x00000008060472a5 */ /* 0x020fc6000f8e0004 */
[----:B------:R-:W-:Y:S01]  /*0130*/  VIADD R0, R18, 0x3f ;  /* 0x0000003f12007836 */ /* 0x000fe20000000000 */
[----:B------:R-:W-:Y:S01]  /*0140*/  UIMAD UR7, UR7, UR6, URZ ;  /* 0x00000006070772a4 */ /* 0x000fe2000f8e02ff */
[----:B---3--:R-:W-:Y:S01]  /*0150*/  LOP3.LUT R46, R47, 0x1f, RZ, 0xc0, !PT ;  /* 0x0000001f2f2e7812 */ /* 0x008fe200078ec0ff */
[----:B------:R-:W1:Y:S01]  /*0160*/  LDCU.64 UR8, c[0x0][0x358] ;  /* 0x00006b00ff0877ac */ /* 0x000e620008000a00 */
[----:B------:R-:W-:Y:S01]  /*0170*/  IMAD R3, R107, UR4, RZ ;  /* 0x000000046b037c24 */ /* 0x000fe2000f8e02ff */
[----:B------:R-:W-:-:S07]  /*0180*/  UIADD3 UR5, UPT, UPT, UR5, UR7, URZ ;  /* 0x0000000705057290 */ /* 0x000fce000fffe0ff */
[----:B------:R-:W3:Y:S01]  /*0190*/  LDCU.64 UR6, c[0x0][0x390] ;  /* 0x00007200ff0677ac */ /* 0x000ee20008000a00 */
[C---:B------:R-:W-:Y:S02]  /*01a0*/  IMAD R3, R106.reuse, UR5, R3 ;  /* 0x000000056a037c24 */ /* 0x040fe4000f8e0203 */
[----:B------:R-:W-:-:S03]  /*01b0*/  IMAD.WIDE.U32 R106, R106, UR4, RZ ;  /* 0x000000046a6a7c25 */ /* 0x000fc6000f8e00ff */
[----:B------:R-:W-:Y:S02]  /*01c0*/  SHF.L.U32 R108, R106, 0x1, RZ ;  /* 0x000000016a6c7819 */ /* 0x000fe400000006ff */
[----:B------:R-:W-:Y:S01]  /*01d0*/  IADD3 R2, PT, PT, R107, R3, RZ ;  /* 0x000000036b027210 */ /* 0x000fe20007ffe0ff */
[----:B------:R-:W-:Y:S01]  /*01e0*/  BAR.SYNC.DEFER_BLOCKING 0x0 ;  /* 0x0000000000007b1d */ /* 0x000fe20000010000 */
[----:B----4-:R-:W-:Y:S02]  /*01f0*/  IADD3 R110, P0, PT, R108, UR10, RZ ;  /* 0x0000000a6c6e7c10 */ /* 0x010fe4000ff1e0ff */
[----:B------:R-:W-:Y:S02]  /*0200*/  SHF.L.U64.HI R4, R106, 0x1, R2 ;  /* 0x000000016a047819 */ /* 0x000fe40000010202 */
[----:B------:R-:W-:Y:S02]  /*0210*/  SHF.R.S32.HI R3, RZ, 0x1f, R0 ;  /* 0x0000001fff037819 */ /* 0x000fe40000011400 */
[----:B------:R-:W-:-:S02]  /*0220*/  IADD3.X R111, PT, PT, R4, UR11, RZ, P0, !PT ;  /* 0x0000000b046f7c10 */ /* 0x000fc400087fe4ff */
[----:B------:R-:W-:Y:S02]  /*0230*/  ISETP.GT.U32.AND P0, PT, R47, 0x1f, PT ;  /* 0x0000001f2f00780c */ /* 0x000fe40003f04070 */
[----:B------:R-:W-:Y:S02]  /*0240*/  LEA.HI R3, R3, R0, RZ, 0x6 ;  /* 0x0000000003037211 */ /* 0x000fe400078f30ff */
[----:B------:R-:W-:Y:S02]  /*0250*/  LEA.HI R0, R47, 0xffffffff, RZ, 0x1b ;  /* 0xffffffff2f007811 */ /* 0x000fe400078fd8ff */
[----:B---3--:R-:W-:Y:S02]  /*0260*/  IADD3 R108, P1, PT, R108, UR6, RZ ;  /* 0x000000066c6c7c10 */ /* 0x008fe4000ff3e0ff */
[----:B------:R-:W-:Y:S01]  /*0270*/  SHF.R.S32.HI R44, RZ, 0x6, R3 ;  /* 0x00000006ff2c7819 */ /* 0x000fe20000011403 */
[----:B------:R-:W-:Y:S01]  /*0280*/  IMAD R5, R5, 0x8, R0 ;  /* 0x0000000805057824 */ /* 0x000fe200078e0200 */
[----:B------:R-:W-:-:S04]  /*0290*/  IADD3.X R109, PT, PT, R4, UR7, RZ, P1, !PT ;  /* 0x00000007046d7c10 */ /* 0x000fc80008ffe4ff */
[----:B------:R-:W-:Y:S01]  /*02a0*/  SHF.L.U32 R45, R5, 0x4, RZ ;  /* 0x00000004052d7819 */ /* 0x000fe200000006ff */
[----:B-12---:R-:W-:Y:S06]  /*02b0*/  @P0 BRA `(.L_x_164) ;  /* 0x00000004009c0947 */ /* 0x006fec0003800000 */
[----:B------:R-:W-:-:S13]  /*02c0*/  ISETP.GE.AND P0, PT, R18, 0x1, PT ;  /* 0x000000011200780c */ /* 0x000fda0003f06270 */
[----:B------:R-:W-:Y:S05]  /*02d0*/  @!P0 BRA `(.L_x_165) ;  /* 0x0000000400908947 */ /* 0x000fea0003800000 */
[----:B------:R-:W-:Y:S01]  /*02e0*/  SHF.L.U32 R3, R47, 0x3, RZ ;  /* 0x000000032f037819 */ /* 0x000fe200000006ff */
[----:B------:R-:W-:Y:S01]  /*02f0*/  IMAD.MOV.U32 R15, RZ, RZ, RZ ;  /* 0x000000ffff0f7224 */ /* 0x000fe200078e00ff */
[----:B------:R-:W-:Y:S02]  /*0300*/  PLOP3.LUT P0, PT, PT, PT, PT, 0x80, 0x8 ;  /* 0x000000000008781c */ /* 0x000fe40003f0f070 */
[----:B------:R-:W-:-:S11]  /*0310*/  LOP3.LUT R14, R3, 0x38, RZ, 0xc0, !PT ;  /* 0x00000038030e7812 */ /* 0x000fd600078ec0ff */
.L_x_170:
[----:B-1----:R-:W1:Y:S01]  /*0320*/  LDC.64 R28, c[0x0][0x3a8] ;  /* 0x0000ea00ff1c7b82 */ /* 0x002e620000000a00 */
[----:B------:R-:W-:Y:S01]  /*0330*/  BSSY.RECONVERGENT B1, `(.L_x_166) ;  /* 0x0000057000017945 */ /* 0x000fe20003800200 */
[----:B------:R-:W-:Y:S01]  /*0340*/  IMAD R20, R15, 0x1200, R14 ;  /* 0x000012000f147824 */ /* 0x000fe200078e020e */
[----:B------:R-:W-:-:S07]  /*0350*/  MOV R16, R3 ;  /* 0x0000000300107202 */ /* 0x000fce0000000f00 */
.L_x_169:
[----:B-1----:R-:W-:Y:S01]  /*0360*/  SHF.R.U32.HI R7, RZ, 0x6, R16 ;  /* 0x00000006ff077819 */ /* 0x002fe20000011610 */
[----:B------:R-:W-:Y:S01]  /*0370*/  BSSY.RECONVERGENT B2, `(.L_x_167) ;  /* 0x0000051000027945 */ /* 0x000fe20003800200 */
[----:B-1----:R-:W-:Y:S02]  /*0380*/  MOV R18, R28 ;  /* 0x0000001c00127202 */ /* 0x002fe40000000f00 */
[C---:B------:R-:W-:Y:S01]  /*0390*/  IADD3 R4, PT, PT, R16.reuse, 0x100, RZ ;  /* 0x0000010010047810 */ /* 0x040fe20007ffe0ff */
[----:B------:R-:W-:Y:S01]  /*03a0*/  IMAD R13, R15, 0x40, R7 ;  /* 0x000000400f0d7824 */ /* 0x000fe200078e0207 */
[----:B------:R-:W-:Y:S02]  /*03b0*/  IADD3 R5, PT, PT, R16, 0x200, RZ ;  /* 0x0000020010057810 */ /* 0x000fe40007ffe0ff */
[----:B------:R-:W-:Y:S02]  /*03c0*/  SHF.R.U32.HI R19, RZ, 0x6, R4 ;  /* 0x00000006ff137819 */ /* 0x000fe40000011604 */
[----:B------:R-:W-:-:S02]  /*03d0*/  ISETP.GE.AND P2, PT, R13, R18, PT ;  /* 0x000000120d00720c */ /* 0x000fc40003f46270 */
[----:B------:R-:W-:Y:S01]  /*03e0*/  SHF.R.U32.HI R21, RZ, 0x6, R5 ;  /* 0x00000006ff157819 */ /* 0x000fe20000011605 */
[C---:B------:R-:W-:Y:S01]  /*03f0*/  IMAD R23, R15.reuse, 0x40, R19 ;  /* 0x000000400f177824 */ /* 0x040fe200078e0213 */
[C---:B------:R-:W-:Y:S02]  /*0400*/  ISETP.GE.OR P2, PT, R14.reuse, R29, P2 ;  /* 0x0000001d0e00720c */ /* 0x040fe40001746670 */
[----:B------:R-:W-:Y:S02]  /*0410*/  LEA R25, R15, R21, 0x6 ;  /* 0x000000150f197211 */ /* 0x000fe400078e30ff */
[-C--:B------:R-:W-:Y:S02]  /*0420*/  ISETP.GE.AND P1, PT, R23, R18.reuse, PT ;  /* 0x000000121700720c */ /* 0x080fe40003f26270 */
[----:B------:R-:W-:Y:S02]  /*0430*/  ISETP.GE.AND P3, PT, R25, R18, PT ;  /* 0x000000121900720c */ /* 0x000fe40003f66270 */
[----:B------:R-:W-:-:S02]  /*0440*/  ISETP.GE.OR P1, PT, R14, R29, P1 ;  /* 0x0000001d0e00720c */ /* 0x000fc40000f26670 */
[----:B------:R-:W-:-:S03]  /*0450*/  ISETP.GE.OR P3, PT, R14, R29, P3 ;  /* 0x0000001d0e00720c */ /* 0x000fc60001f66670 */
[----:B------:R-:W1:Y:S01]  /*0460*/  @!P2 S2R R5, SR_CgaCtaId ;  /* 0x000000000005a919 */ /* 0x000e620000008800 */
[----:B------:R-:W-:Y:S01]  /*0470*/  @!P2 MOV R4, 0x400 ;  /* 0x000004000004a802 */ /* 0x000fe20000000f00 */
[----:B------:R-:W-:Y:S01]  /*0480*/  @!P2 IMAD R7, R7, 0x48, R20 ;  /* 0x000000480707a824 */ /* 0x000fe200078e0214 */
[----:B------:R-:W2:Y:S01]  /*0490*/  @!P2 S2R R9, SR_SWINHI ;  /* 0x000000000009a919 */ /* 0x000ea20000002f00 */
[----:B------:R-:W-:-:S04]  /*04a0*/  @!P2 IMAD R13, R13, R29, R14 ;  /* 0x0000001d0d0da224 */ /* 0x000fc800078e020e */
[----:B------:R-:W3:Y:S01]  /*04b0*/  @!P1 S2R R11, SR_CgaCtaId ;  /* 0x00000000000b9919 */ /* 0x000ee20000008800 */
[----:B------:R-:W-:Y:S01]  /*04c0*/  @!P1 MOV R6, 0x400 ;  /* 0x0000040000069802 */ /* 0x000fe20000000f00 */
[--C-:B------:R-:W-:Y:S01]  /*04d0*/  @!P1 IMAD R19, R19, 0x48, R20.reuse ;  /* 0x0000004813139824 */ /* 0x100fe200078e0214 */
[----:B------:R-:W4:Y:S01]  /*04e0*/  @!P3 S2R R8, SR_CgaCtaId ;  /* 0x000000000008b919 */ /* 0x000f220000008800 */
[----:B------:R-:W-:Y:S01]  /*04f0*/  @!P3 IMAD R21, R21, 0x48, R20 ;  /* 0x000000481515b824 */ /* 0x000fe200078e0214 */
        /* <DEDUP_REMOVED lines=13> */
[----:B------:R1:W-:Y:S03]  /*05d0*/  @!P2 LDGSTS.E.BYPASS.128 [R17], desc[UR8][R4.64] ;  /* 0x000000000411afae */ /* 0x0003e6000b981808 */
[----:B------:R-:W-:-:S02]  /*05e0*/  @!P3 MOV R10, R7 ;  /* 0x00000007000ab202 */ /* 0x000fc40000000f00 */
[----:B-----5:R-:W-:Y:S01]  /*05f0*/  @!P3 MOV R11, R12 ;  /* 0x0000000c000bb202 */ /* 0x020fe20000000f00 */
[----:B------:R-:W-:Y:S01]  /*0600*/  VIADD R11, R16, 0x300 ;  /* 0x00000300100b7836 */ /* 0x000fe20000000000 */
[----:B------:R-:W-:Y:S02]  /*0610*/  @!P1 MOV R8, R6 ;  /* 0x0000000600089202 */ /* 0x000fe40000000f00 */
[----:B------:R-:W-:Y:S01]  /*0620*/  @!P1 MOV R9, R27 ;  /* 0x0000001b00099202 */ /* 0x000fe20000000f00 */
[-C--:B------:R-:W-:Y:S01]  /*0630*/  @!P1 IMAD R9, R23, R29.reuse, R14 ;  /* 0x0000001d17099224 */ /* 0x080fe200078e020e */
[----:B------:R-:W-:Y:S01]  /*0640*/  @!P3 LEA R21, R21, R10, 0x1 ;  /* 0x0000000a1515b211 */ /* 0x000fe200078e08ff */
[----:B------:R-:W-:Y:S01]  /*0650*/  @!P2 IMAD.WIDE.U32 R6, R13, 0x2, R108 ;  /* 0x000000020d06a825 */ /* 0x000fe200078e006c */
[----:B------:R-:W-:Y:S02]  /*0660*/  SHF.R.U32.HI R22, RZ, 0x6, R11 ;  /* 0x00000006ff167819 */ /* 0x000fe4000001160b */
[----:B------:R-:W-:Y:S01]  /*0670*/  @!P1 LEA R19, R19, R8, 0x1 ;  /* 0x0000000813139211 */ /* 0x000fe200078e08ff */
[----:B------:R-:W-:Y:S01]  /*0680*/  @!P3 IMAD R13, R25, R29, R14 ;  /* 0x0000001d190db224 */ /* 0x000fe200078e020e */
[----:B------:R2:W-:Y:S01]  /*0690*/  @!P2 LDGSTS.E.BYPASS.128 [R17+0x6c00], desc[UR8][R6.64] ;  /* 0x06c000000611afae */ /* 0x0005e2000b981808 */
[----:B-1----:R-:W-:-:S04]  /*06a0*/  @!P1 IMAD.WIDE.U32 R4, R9, 0x2, R110 ;  /* 0x0000000209049825 */ /* 0x002fc800078e006e */
[----:B------:R-:W-:Y:S01]  /*06b0*/  @!P1 IMAD.WIDE.U32 R8, R9, 0x2, R108 ;  /* 0x0000000209089825 */ /* 0x000fe200078e006c */
[----:B------:R2:W-:Y:S03]  /*06c0*/  @!P1 LDGSTS.E.BYPASS.128 [R19], desc[UR8][R4.64] ;  /* 0x0000000004139fae */ /* 0x0005e6000b981808 */
[C---:B------:R-:W-:Y:S01]  /*06d0*/  @!P3 IMAD.WIDE.U32 R10, R13.reuse, 0x2, R110 ;  /* 0x000000020d0ab825 */ /* 0x040fe200078e006e */
[----:B------:R2:W-:Y:S01]  /*06e0*/  @!P1 LDGSTS.E.BYPASS.128 [R19+0x6c00], desc[UR8][R8.64] ;  /* 0x06c0000008139fae */ /* 0x0005e2000b981808 */
[C---:B------:R-:W-:Y:S02]  /*06f0*/  ISETP.GE.U32.AND P1, PT, R16.reuse, 0xc00, PT ;  /* 0x00000c001000780c */ /* 0x040fe40003f26070 */
[----:B------:R-:W-:Y:S01]  /*0700*/  @!P3 IMAD.WIDE.U32 R12, R13, 0x2, R108 ;  /* 0x000000020d0cb825 */ /* 0x000fe200078e006c */
[----:B------:R2:W-:Y:S01]  /*0710*/  @!P3 LDGSTS.E.BYPASS.128 [R21], desc[UR8][R10.64] ;  /* 0x000000000a15bfae */ /* 0x0005e2000b981808 */
[----:B------:R-:W-:-:S02]  /*0720*/  IADD3 R16, PT, PT, R16, 0x400, RZ ;  /* 0x0000040010107810 */ /* 0x000fc40007ffe0ff */
[----:B------:R-:W-:Y:S01]  /*0730*/  IMAD R23, R15, 0x40, R22 ;  /* 0x000000400f177824 */ /* 0x000fe200078e0216 */
[----:B------:R2:W-:Y:S04]  /*0740*/  @!P3 LDGSTS.E.BYPASS.128 [R21+0x6c00], desc[UR8][R12.64] ;  /* 0x06c000000c15bfae */ /* 0x0005e8000b981808 */
[----:B------:R-:W-:-:S04]  /*0750*/  ISETP.GE.AND P2, PT, R23, R18, PT ;  /* 0x000000121700720c */ /* 0x000fc80003f46270 */
[----:B------:R-:W-:-:S13]  /*0760*/  ISETP.GE.OR P2, PT, R14, R29, P2 ;  /* 0x0000001d0e00720c */ /* 0x000fda0001746670 */
[----:B--2---:R-:W-:Y:S05]  /*0770*/  @P2 BRA `(.L_x_168) ;  /* 0x0000000000402947 */ /* 0x004fea0003800000 */
[----:B------:R-:W1:Y:S01]  /*0780*/  S2UR UR5, SR_CgaCtaId ;  /* 0x00000000000579c3 */ /* 0x000e620000008800 */
[----:B------:R-:W-:Y:S01]  /*0790*/  UMOV UR4, 0x400 ;  /* 0x0000040000047882 */ /* 0x000fe20000000000 */
[----:B------:R-:W-:Y:S02]  /*07a0*/  IMAD R6, R22, 0x48, R20 ;  /* 0x0000004816067824 */ /* 0x000fe400078e0214 */
        /* <DEDUP_REMOVED lines=13> */
.L_x_168:
[----:B------:R-:W-:Y:S05]  /*0880*/  BSYNC.RECONVERGENT B2 ;  /* 0x0000000000027941 */ /* 0x000fea0003800200 */
.L_x_167:
[----:B------:R-:W-:Y:S05]  /*0890*/  @!P1 BRA `(.L_x_169) ;  /* 0xfffffff800b09947 */ /* 0x000fea000383ffff */
[----:B------:R-:W-:Y:S05]  /*08a0*/  BSYNC.RECONVERGENT B1 ;  /* 0x0000000000017941 */ /* 0x000fea0003800200 */
.L_x_166:
[----:B------:R-:W-:Y:S01]  /*08b0*/  IADD3 R15, PT, PT, R15, 0x1, RZ ;  /* 0x000000010f0f7810 */ /* 0x000fe20007ffe0ff */
[----:B------:R-:W0:Y:S01]  /*08c0*/  LDGDEPBAR ;  /* 0x00000000000079af */ /* 0x000e220000000000 */
[----:B------:R-:W-:Y:S02]  /*08d0*/  PLOP3.LUT P1, PT, P0, PT, PT, 0x80, 0x8 ;  /* 0x000000000008781c */ /* 0x000fe4000072f070 */
[----:B------:R-:W-:Y:S01]  /*08e0*/  ISETP.LT.AND P2, PT, R15, R44, PT ;  /* 0x0000002c0f00720c */ /* 0x000fe20003f41270 */
[----:B------:R-:W-:Y:S01]  /*08f0*/  IMAD.MOV.U32 R15, RZ, RZ, 0x1 ;  /* 0x00000001ff0f7424 */ /* 0x000fe200078e00ff */
[----:B------:R-:W-:-:S11]  /*0900*/  PLOP3.LUT P0, PT, PT, PT, PT, 0x8, 0x80 ;  /* 0x000000000080781c */ /* 0x000fd60003f0e170 */
[----:B------:R-:W-:Y:S05]  /*0910*/  @P1 BRA P2, `(.L_x_170) ;  /* 0xfffffff800801947 */ /* 0x000fea000103ffff */
.L_x_165:
[----:B------:R-:W-:-:S04]  /*0920*/  DEPBAR.LE SB0, 0x1 ;  /* 0x000080400000791a */ /* 0x000fc80000000000 */
.L_x_164:
[----:B------:R-:W-:Y:S05]  /*0930*/  BSYNC.RECONVERGENT B0 ;  /* 0x0000000000007941 */ /* 0x000fea0003800200 */
.L_x_163:
[----:B------:R-:W-:Y:S01]  /*0940*/  ISETP.GE.AND P0, PT, R18, 0x1, PT ;  /* 0x000000011200780c */ /* 0x000fe20003f06270 */
[----:B------:R-:W2:Y:S01]  /*0950*/  LDCU UR10, c[0x0][0x3a8] ;  /* 0x00007500ff0a77ac */ /* 0x000ea20008000800 */
[----:B------:R-:W-:Y:S02]  /*0960*/  CS2R R64, SRZ ;  /* 0x0000000000407805 */ /* 0x000fe4000001ff00 */
[----:B------:R-:W-:Y:S02]  /*0970*/  CS2R R66, SRZ ;  /* 0x0000000000427805 */ /* 0x000fe4000001ff00 */
[----:B------:R-:W-:Y:S01]  /*0980*/  CS2R R68, SRZ ;  /* 0x0000000000447805 */ /* 0x000fe2000001ff00 */
[----:B------:R-:W3:Y:S01]  /*0990*/  LDCU UR7, c[0x0][0x3b0] ;  /* 0x00007600ff0777ac */ /* 0x000ee20008000800 */
        /* <DEDUP_REMOVED lines=15> */
[----:B------:R-:W-:Y:S01]  /*0a90*/  IADD3 R37, PT, PT, R1, 0x40, RZ ;  /* 0x0000004001257810 */ /* 0x000fe20007ffe0ff */
[C---:B------:R-:W-:Y:S01]  /*0aa0*/  IMAD R43, R0.reuse, 0x480, RZ ;  /* 0x00000480002b7824 */ /* 0x040fe200078e02ff */
[----:B------:R-:W-:Y:S01]  /*0ab0*/  SHF.L.U32 R40, R47, 0x3, RZ ;  /* 0x000000032f287819 */ /* 0x000fe200000006ff */
[----:B------:R-:W-:Y:S01]  /*0ac0*/  IMAD R41, R0, 0x10, R46 ;  /* 0x0000001000297824 */ /* 0x000fe200078e022e */
[----:B------:R-:W-:Y:S01]  /*0ad0*/  IADD3 R42, PT, PT, R46, R45, RZ ;  /* 0x0000002d2e2a7210 */ /* 0x000fe20007ffe0ff */
[----:B------:R-:W-:Y:S01]  /*0ae0*/  IMAD.MOV.U32 R104, RZ, RZ, -0x38bcb000 ;  /* 0xc7435000ff687424 */ /* 0x000fe200078e00ff */
[----:B------:R-:W-:Y:S02]  /*0af0*/  VIMNMX R39, PT, PT, R44, 0x1, !PT ;  /* 0x000000012c277848 */ /* 0x000fe40007fe0100 */
[----:B-1----:R-:W-:Y:S02]  /*0b00*/  CS2R R6, SRZ ;  /* 0x0000000000067805 */ /* 0x002fe4000001ff00 */
[----:B------:R-:W-:-:S02]  /*0b10*/  MOV R38, RZ ;  /* 0x000000ff00267202 */ /* 0x000fc40000000f00 */
[----:B------:R-:W-:Y:S02]  /*0b20*/  CS2R R4, SRZ ;  /* 0x0000000000047805 */ /* 0x000fe4000001ff00 */
[----:B------:R-:W-:Y:S02]  /*0b30*/  MOV R102, 0xc7435000 ;  /* 0xc743500000667802 */ /* 0x000fe40000000f00 */
[----:B------:R-:W-:Y:S02]  /*0b40*/  CS2R R10, SRZ ;  /* 0x00000000000a7805 */ /* 0x000fe4000001ff00 */
[----:B------:R-:W-:Y:S02]  /*0b50*/  CS2R R8, SRZ ;  /* 0x0000000000087805 */ /* 0x000fe4000001ff00 */
[----:B------:R-:W-:Y:S02]  /*0b60*/  CS2R R34, SRZ ;  /* 0x0000000000227805 */ /* 0x000fe4000001ff00 */
[----:B------:R-:W-:-:S02]  /*0b70*/  CS2R R32, SRZ ;  /* 0x0000000000207805 */ /* 0x000fc4000001ff00 */
[----:B------:R-:W-:Y:S02]  /*0b80*/  CS2R R30, SRZ ;  /* 0x00000000001e7805 */ /* 0x000fe4000001ff00 */
[----:B------:R-:W-:Y:S02]  /*0b90*/  CS2R R28, SRZ ;  /* 0x00000000001c7805 */ /* 0x000fe4000001ff00 */
        /* <DEDUP_REMOVED lines=10> */
[----:B------:R-:W-:-:S02]  /*0c40*/  MOV R22, 0xc7435000 ;  /* 0xc743500000167802 */ /* 0x000fc40000000f00 */
[----:B------:R-:W-:Y:S02]  /*0c50*/  CS2R R64, SRZ ;  /* 0x0000000000407805 */ /* 0x000fe4000001ff00 */
[----:B------:R-:W-:Y:S02]  /*0c60*/  MOV R23, 0xc7435000 ;  /* 0xc743500000177802 */ /* 0x000fe40000000f00 */
[----:B------:R-:W-:Y:S02]  /*0c70*/  CS2R R66, SRZ ;  /* 0x0000000000427805 */ /* 0x000fe4000001ff00 */
[----:B------:R-:W-:Y:S02]  /*0c80*/  MOV R25, 0xc7435000 ;  /* 0xc743500000197802 */ /* 0x000fe40000000f00 */
[----:B------:R-:W-:Y:S02]  /*0c90*/  CS2R R68, SRZ ;  /* 0x0000000000447805 */ /* 0x000fe4000001ff00 */
[----:B------:R-:W-:-:S02]  /*0ca0*/  MOV R26, 0xc7435000 ;  /* 0xc7435000001a7802 */ /* 0x000fc40000000f00 */
        /* <DEDUP_REMOVED lines=13> */
[C---:B------:R-:W-:Y:S01]  /*0d80*/  LEA R37, R46.reuse, R37, 0x2 ;  /* 0x000000252e257211 */ /* 0x040fe200078e10ff */
[----:B------:R-:W-:Y:S01]  /*0d90*/  IMAD R3, R46, 0x48, R43 ;  /* 0x000000482e037824 */ /* 0x000fe200078e022b */
[----:B------:R-:W-:-:S07]  /*0da0*/  LOP3.LUT R36, R40, 0x38, RZ, 0xc0, !PT ;  /* 0x0000003828247812 */ /* 0x000fce00078ec0ff */
.L_x_186:
[----:B------:R-:W-:-:S13]  /*0db0*/  ISETP.GE.U32.AND P0, PT, R47, 0x20, PT ;  /* 0x000000202f00780c */ /* 0x000fda0003f06070 */
[----:B-1----:R-:W-:Y:S05]  /*0dc0*/  @!P0 BRA `(.L_x_172) ;  /* 0x0000003000b08947 */ /* 0x002fea0003800000 */
[----:B------:R-:W1:Y:S01]  /*0dd0*/  S2R R19, SR_LANEID ;  /* 0x0000000000137919 */ /* 0x000e620000000000 */
[----:B------:R-:W2:Y:S01]  /*0de0*/  S2UR UR5, SR_CgaCtaId ;  /* 0x00000000000579c3 */ /* 0x000ea20000008800 */
[----:B------:R-:W-:Y:S01]  /*0df0*/  MOV R103, R12 ;  /* 0x0000000c00677202 */ /* 0x000fe20000000f00 */
[----:B------:R-:W-:Y:S01]  /*0e00*/  IMAD.MOV.U32 R98, RZ, RZ, R13 ;  /* 0x000000ffff627224 */ /* 0x000fe200078e000d */
[----:B------:R-:W-:Y:S01]  /*0e10*/  MOV R105, R14 ;  /* 0x0000000e00697202 */ /* 0x000fe20000000f00 */
[----:B------:R-:W-:Y:S01]  /*0e20*/  UMOV UR4, 0x400 ;  /* 0x0000040000047882 */ /* 0x000fe20000000000 */
[----:B------:R-:W-:Y:S01]  /*0e30*/  MOV R97, R16 ;  /* 0x0000001000617202 */ /* 0x000fe20000000f00 */
[----:B------:R-:W-:Y:S01]  /*0e40*/  BSSY B0, `(.L_x_173) ;  /* 0x0000323000007945 */ /* 0x000fe20003800000 */
[----:B------:R-:W-:Y:S01]  /*0e50*/  MOV R99, R18 ;  /* 0x0000001200637202 */ /* 0x000fe20000000f00 */
[----:B------:R-:W-:Y:S01]  /*0e60*/  IMAD.MOV.U32 R96, RZ, RZ, R17 ;  /* 0x000000ffff607224 */ /* 0x000fe200078e0011 */
[----:B------:R-:W-:Y:S01]  /*0e70*/  MOV R95, R20 ;  /* 0x00000014005f7202 */ /* 0x000fe20000000f00 */
[----:B------:R-:W-:Y:S01]  /*0e80*/  IMAD.MOV.U32 R94, RZ, RZ, R21 ;  /* 0x000000ffff5e7224 */ /* 0x000fe200078e0015 */
[----:B------:R-:W-:Y:S01]  /*0e90*/  MOV R93, R22 ;  /* 0x00000016005d7202 */ /* 0x000fe20000000f00 */
[----:B------:R-:W-:Y:S01]  /*0ea0*/  IMAD.MOV.U32 R48, RZ, RZ, RZ ;  /* 0x000000ffff307224 */ /* 0x000fe200078e00ff */
[----:B------:R-:W-:-:S02]  /*0eb0*/  MOV R92, R23 ;  /* 0x00000017005c7202 */ /* 0x000fc40000000f00 */
[----:B------:R-:W-:Y:S02]  /*0ec0*/  MOV R101, R24 ;  /* 0x0000001800657202 */ /* 0x000fe40000000f00 */
[----:B------:R-:W-:Y:S02]  /*0ed0*/  MOV R100, R25 ;  /* 0x0000001900647202 */ /* 0x000fe40000000f00 */
[----:B------:R-:W-:Y:S02]  /*0ee0*/  MOV R55, R26 ;  /* 0x0000001a00377202 */ /* 0x000fe40000000f00 */
[----:B------:R-:W-:Y:S02]  /*0ef0*/  MOV R54, R27 ;  /* 0x0000001b00367202 */ /* 0x000fe40000000f00 */
[----:B------:R-:W-:Y:S01]  /*0f00*/  ISETP.GT.U32.AND P0, PT, R46, 0xf, PT ;  /* 0x0000000f2e00780c */ /* 0x000fe20003f04070 */
[----:B--2---:R-:W-:-:S06]  /*0f10*/  ULEA UR4, UR5, UR4, 0x18 ;  /* 0x0000000405047291 */ /* 0x004fcc000f8ec0ff */
[----:B------:R-:W-:Y:S02]  /*0f20*/  MOV R50, UR4 ;  /* 0x0000000400327c02 */ /* 0x000fe40008000f00 */
[--C-:B-1----:R-:W-:Y:S02]  /*0f30*/  SHF.R.U32.HI R12, RZ, 0x3, R19.reuse ;  /* 0x00000003ff0c7819 */ /* 0x102fe40000011613 */
[C---:B------:R-:W-:Y:S02]  /*0f40*/  LOP3.LUT R13, R19.reuse, 0x7, RZ, 0xc0, !PT ;  /* 0x00000007130d7812 */ /* 0x040fe400078ec0ff */
[--C-:B------:R-:W-:Y:S01]  /*0f50*/  SHF.R.U32.HI R14, RZ, 0x4, R19.reuse ;  /* 0x00000004ff0e7819 */ /* 0x100fe20000011613 */
[----:B------:R-:W-:Y:S01]  /*0f60*/  IMAD.SHL.U32 R12, R12, 0x8, RZ ;  /* 0x000000080c0c7824 */ /* 0x000fe200078e00ff */
[----:B------:R-:W-:Y:S02]  /*0f70*/  SHF.R.U32.HI R15, RZ, 0x2, R19 ;  /* 0x00000002ff0f7819 */ /* 0x000fe40000011613 */
[----:B------:R-:W-:Y:S01]  /*0f80*/  LOP3.LUT R16, R19, 0x3, RZ, 0xc0, !PT ;  /* 0x0000000313107812 */ /* 0x000fe200078ec0ff */
[----:B------:R-:W-:Y:S01]  /*0f90*/  IMAD R14, R14, 0x8, R13 ;  /* 0x000000080e0e7824 */ /* 0x000fe200078e020d */
[----:B------:R-:W-:Y:S01]  /*0fa0*/  LOP3.LUT R13, R12, 0x8, RZ, 0xe2, !PT ;  /* 0x000000080c0d7812 */ /* 0x000fe200078ee2ff */
[----:B------:R-:W-:-:S04]  /*0fb0*/  IMAD.HI.U32 R12, R38, -0x55555555, RZ ;  /* 0xaaaaaaab260c7827 */ /* 0x000fc800078e00ff */
[----:B------:R-:W-:Y:S01]  /*0fc0*/  IMAD R15, R15, 0x24, R16 ;  /* 0x000000240f0f7824 */ /* 0x000fe200078e0210 */
[----:B------:R-:W-:Y:S01]  /*0fd0*/  SHF.R.U32.HI R49, RZ, 0x1, R12 ;  /* 0x00000001ff317819 */ /* 0x000fe2000001160c */
[----:B------:R-:W-:-:S03]  /*0fe0*/  IMAD R13, R14, 0x48, R13 ;  /* 0x000000480e0d7824 */ /* 0x000fc600078e020d */
[----:B------:R-:W-:Y:S01]  /*0ff0*/  SHF.L.U32 R51, R15, 0x3, RZ ;  /* 0x000000030f337819 */ /* 0x000fe200000006ff */
[----:B------:R-:W-:Y:S02]  /*1000*/  IMAD R49, R49, -0x3, R38 ;  /* 0xfffffffd31317824 */ /* 0x000fe400078e0226 */
[----:B------:R-:W-:-:S07]  /*1010*/  IMAD.SHL.U32 R52, R13, 0x2, RZ ;  /* 0x000000020d347824 */ /* 0x000fce00078e00ff */
.L_x_179:
[----:B------:R-:W-:Y:S01]  /*1020*/  LEA R53, R49, R48, 0x2 ;  /* 0x0000003031357211 */ /* 0x000fe200078e10ff */
[----:B------:R-:W-:Y:S05]  /*1030*/  WARPSYNC.ALL ;  /* 0x0000000000007948 */ /* 0x000fea0003800000 */
[----:B------:R-:W-:Y:S01]  /*1040*/  IMAD R53, R53, 0x480, RZ ;  /* 0x0000048035357824 */ /* 0x000fe200078e02ff */
[----:B------:R-:W-:Y:S04]  /*1050*/  BSSY.RECONVERGENT B1, `(.L_x_174) ;  /* 0x000009a000017945 */ /* 0x000fe80003800200 */
[----:B------:R-:W-:-:S04]  /*1060*/  LEA R53, R53, R50, 0x1 ;  /* 0x0000003235357211 */ /* 0x000fc800078e08ff */
[C-C-:B------:R-:W-:Y:S01]  /*1070*/  IADD3 R12, PT, PT, R52.reuse, 0x20, R53.reuse ;  /* 0x00000020340c7810 */ /* 0x140fe20007ffe035 */
[----:B------:R-:W-:Y:S01]  /*1080*/  IMAD.IADD R112, R53, 0x1, R52 ;  /* 0x0000000135707824 */ /* 0x000fe200078e0234 */
[C-C-:B------:R-:W-:Y:S02]  /*1090*/  IADD3 R16, PT, PT, R52.reuse, 0x40, R53.reuse ;  /* 0x0000004034107810 */ /* 0x140fe40007ffe035 */
[----:B------:R-:W-:Y:S02]  /*10a0*/  IADD3 R80, PT, PT, R52, 0x60, R53 ;  /* 0x0000006034507810 */ /* 0x000fe40007ffe035 */
[----:B------:R-:W1:Y:S04]  /*10b0*/  LDSM.16.M88.4 R20, [R112] ;  /* 0x000000007014783b */ /* 0x000e680000000200 */
[----:B------:R-:W2:Y:S04]  /*10c0*/  LDSM.16.M88.4 R12, [R12] ;  /* 0x000000000c0c783b */ /* 0x000ea80000000200 */
[----:B------:R-:W3:Y:S04]  /*10d0*/  LDSM.16.M88.4 R16, [R16] ;  /* 0x000000001010783b */ /* 0x000ee80000000200 */
[----:B------:R-:W4:Y:S01]  /*10e0*/  LDSM.16.M88.4 R80, [R80] ;  /* 0x000000005050783b */ /* 0x000f220000000200 */
[----:B-1----:R-:W-:Y:S08]  /*10f0*/  HMMA.16816.F32 R24, R24, R20, RZ ;  /* 0x000000141818723c */ /* 0x002ff000000018ff */
[----:B------:R-:W-:-:S12]  /*1100*/  HMMA.16816.F32 R20, R0, R22, RZ ;  /* 0x000000160014723c */ /* 0x000fd800000018ff */
[C---:B--2---:R-:W-:Y:S08]  /*1110*/  HMMA.16816.F32 R24, R0.reuse, R12, R24 ;  /* 0x0000000c0018723c */ /* 0x044ff00000001818 */
[C---:B------:R-:W-:Y:S01]  /*1120*/  HMMA.16816.F32 R20, R0.reuse, R14, R20 ;  /* 0x0000000e0014723c */ /* 0x040fe20000001814 */
[----:B------:R-:W1:Y:S11]  /*1130*/  S2R R14, SR_LANEID ;  /* 0x00000000000e7919 */ /* 0x000e760000000000 */
[C---:B---3--:R-:W-:Y:S08]  /*1140*/  HMMA.16816.F32 R24, R0.reuse, R16, R24 ;  /* 0x000000100018723c */ /* 0x048ff00000001818 */
[----:B------:R-:W-:-:S12]  /*1150*/  HMMA.16816.F32 R20, R0, R18, R20 ;  /* 0x000000120014723c */ /* 0x000fd80000001814 */
[C---:B----4-:R-:W-:Y:S01]  /*1160*/  HMMA.16816.F32 R24, R0.reuse, R80, R24 ;  /* 0x000000500018723c */ /* 0x050fe20000001818 */
[----:B------:R-:W-:Y:S02]  /*1170*/  LEA R81, R48, R43, 0x4 ;  /* 0x0000002b30517211 */ /* 0x000fe400078e20ff */
[----:B-1----:R-:W-:Y:S02]  /*1180*/  SHF.R.U32.HI R15, RZ, 0x3, R14 ;  /* 0x00000003ff0f7819 */ /* 0x002fe4000001160e */
[----:B------:R-:W-:Y:S02]  /*1190*/  LEA R12, R81, R50, 0x2 ;  /* 0x00000032510c7211 */ /* 0x000fe400078e10ff */
[----:B------:R-:W-:Y:S01]  /*11a0*/  LOP3.LUT R113, R14, 0x7, RZ, 0xc0, !PT ;  /* 0x000000070e717812 */ /* 0x000fe200078ec0ff */
[----:B------:R-:W-:Y:S01]  /*11b0*/  HMMA.16816.F32 R20, R0, R82, R20 ;  /* 0x000000520014723c */ /* 0x000fe20000001814 */
[----:B------:R-:W-:Y:S01]  /*11c0*/  IADD3 R13, PT, PT, R51, 0xd800, R12 ;  /* 0x0000d800330d7810 */ /* 0x000fe20007ffe00c */
[----:B------:R-:W-:Y:S01]  /*11d0*/  IMAD.SHL.U32 R12, R15, 0x8, RZ ;  /* 0x000000080f0c7824 */ /* 0x000fe200078e00ff */
[----:B------:R-:W-:-:S02]  /*11e0*/  SHF.R.U32.HI R82, RZ, 0x4, R14 ;  /* 0x00000004ff527819 */ /* 0x000fc4000001160e */
[----:B------:R-:W-:Y:S02]  /*11f0*/  SHF.L.U32 R80, R48, 0x4, RZ ;  /* 0x0000000430507819 */ /* 0x000fe400000006ff */
[----:B------:R-:W-:Y:S01]  /*1200*/  LOP3.LUT R113, R12, 0x8, R113, 0xe2, !PT ;  /* 0x000000080c717812 */ /* 0x000fe200078ee271 */
[----:B------:R-:W-:Y:S01]  /*1210*/  IMAD.SHL.U32 R82, R82, 0x8, RZ ;  /* 0x0000000852527824 */ /* 0x000fe200078e00ff */
[----:B------:R-:W-:Y:S02]  /*1220*/  MOV R12, 0xc7435000 ;  /* 0xc7435000000c7802 */ /* 0x000fe40000000f00 */
[----:B------:R1:W-:Y:S04]  /*1230*/  STS.64 [R13], R24 ;  /* 0x000000180d007388 */ /* 0x0003e80000000a00 */
[----:B------:R1:W-:Y:S04]  /*1240*/  STS.64 [R13+0x900], R26 ;  /* 0x0009001a0d007388 */ /* 0x0003e80000000a00 */
[----:B------:R1:W-:Y:S04]  /*1250*/  STS.64 [R13+0x20], R20 ;  /* 0x000020140d007388 */ /* 0x0003e80000000a00 */
[----:B------:R1:W-:Y:S01]  /*1260*/  STS.64 [R13+0x920], R22 ;  /* 0x000920160d007388 */ /* 0x0003e20000000a00 */
[----:B------:R-:W-:Y:S01]  /*1270*/  NOP ;  /* 0x0000000000007918 */ /* 0x000fe20000000000 */
[----:B------:R-:W-:Y:S05]  /*1280*/  @P0 BRA `(.L_x_175) ;  /* 0x0000000400d80947 */ /* 0x000fea0003800000 */
[----:B-1----:R-:W-:Y:S01]  /*1290*/  IADD3 R13, PT, PT, R3, R80, RZ ;  /* 0x00000050030d7210 */ /* 0x002fe20007ffe0ff */
[----:B------:R-:W-:Y:S01]  /*12a0*/  IMAD R20, R38, 0x40, R80 ;  /* 0x0000004026147824 */ /* 0x000fe200078e0250 */
[----:B------:R-:W-:Y:S02]  /*12b0*/  ISETP.GE.AND P0, PT, R42, UR10, PT ;  /* 0x0000000a2a007c0c */ /* 0x000fe4000bf06270 */
[----:B------:R-:W-:Y:S02]  /*12c0*/  LEA R50, R13, R50, 0x2 ;  /* 0x000000320d327211 */ /* 0x000fe400078e10ff */
[C---:B------:R-:W-:Y:S02]  /*12d0*/  IADD3 R21, PT, PT, R20.reuse, 0x1, RZ ;  /* 0x0000000114157810 */ /* 0x040fe40007ffe0ff */
[----:B------:R-:W-:Y:S01]  /*12e0*/  ISETP.GE.AND P1, PT, R20, UR10, PT ;  /* 0x0000000a14007c0c */ /* 0x000fe2000bf26270 */
[----:B------:R-:W1:Y:S01]  /*12f0*/  LDS.128 R16, [R50+0xd800] ;  /* 0x00d8000032107984 */ /* 0x000e620000000c00 */
[----:B------:R-:W-:-:S02]  /*1300*/  ISETP.GE.AND P2, PT, R21, UR10, PT ;  /* 0x0000000a15007c0c */ /* 0x000fc4000bf46270 */
[C---:B------:R-:W-:Y:S01]  /*1310*/  IADD3 R21, PT, PT, R20.reuse, 0x2, RZ ;  /* 0x0000000214157810 */ /* 0x040fe20007ffe0ff */
[----:B------:R-:W2:Y:S01]  /*1320*/  LDS.128 R12, [R50+0xd810] ;  /* 0x00d81000320c7984 */ /* 0x000ea20000000c00 */
[C---:B------:R-:W-:Y:S02]  /*1330*/  IADD3 R23, PT, PT, R20.reuse, 0x4, RZ ;  /* 0x0000000414177810 */ /* 0x040fe40007ffe0ff */
[----:B------:R-:W-:Y:S01]  /*1340*/  IADD3 R24, PT, PT, R20, 0x8, RZ ;  /* 0x0000000814187810 */ /* 0x000fe20007ffe0ff */
        /* <DEDUP_REMOVED lines=14> */
[CC--:B------:R-:W-:Y:S02]  /*1430*/  FSETP.GT.AND P1, PT, R17.reuse, R16.reuse, PT ;  /* 0x000000101100720b */ /* 0x0c0fe40003f24000 */
[----:B------:R-:W-:Y:S02]  /*1440*/  FSEL R18, R18, -50000, !P0 ;  /* 0xc743500012127808 */ /* 0x000fe40004000000 */
[----:B------:R-:W-:Y:S01]  /*1450*/  FSEL R16, R17, R16, P1 ;  /* 0x0000001011107208 */ /* 0x000fe20000800000 */
[----:B------:R-:W-:Y:S01]  /*1460*/  VIADD R17, R20, 0x3 ;  /* 0x0000000314117836 */ /* 0x000fe20000000000 */
[----:B------:R-:W-:-:S02]  /*1470*/  FSEL R21, R18, -50000, !P2 ;  /* 0xc743500012157808 */ /* 0x000fc40005000000 */
[----:B------:R-:W-:Y:S02]  /*1480*/  FSEL R22, R19, -50000, !P0 ;  /* 0xc743500013167808 */ /* 0x000fe40004000000 */
[-C--:B------:R-:W-:Y:S02]  /*1490*/  FSETP.GT.AND P1, PT, R21, R16.reuse, PT ;  /* 0x000000101500720b */ /* 0x080fe40003f24000 */
[----:B------:R-:W-:Y:S02]  /*14a0*/  ISETP.GE.AND P2, PT, R17, UR10, PT ;  /* 0x0000000a11007c0c */ /* 0x000fe4000bf46270 */
[----:B------:R-:W-:Y:S02]  /*14b0*/  FSEL R21, R21, R16, P1 ;  /* 0x0000001015157208 */ /* 0x000fe40000800000 */
[----:B------:R-:W1:Y:S01]  /*14c0*/  LDS.128 R16, [R50+0xd820] ;  /* 0x00d8200032107984 */ /* 0x000e620000000c00 */
[----:B------:R-:W-:Y:S02]  /*14d0*/  FSEL R22, R22, -50000, !P2 ;  /* 0xc743500016167808 */ /* 0x000fe40005000000 */
[----:B------:R-:W-:-:S02]  /*14e0*/  ISETP.GE.AND P2, PT, R23, UR10, PT ;  /* 0x0000000a17007c0c */ /* 0x000fc4000bf46270 */
[-C--:B------:R-:W-:Y:S02]  /*14f0*/  FSETP.GT.AND P1, PT, R22, R21.reuse, PT ;  /* 0x000000151600720b */ /* 0x080fe40003f24000 */
[----:B------:R-:W-:Y:S02]  /*1500*/  FSEL R12, R12, -50000, !P0 ;  /* 0xc74350000c0c7808 */ /* 0x000fe40004000000 */
[----:B------:R-:W-:Y:S02]  /*1510*/  FSEL R21, R22, R21, P1 ;  /* 0x0000001516157208 */ /* 0x000fe40000800000 */
[----:B------:R-:W-:Y:S02]  /*1520*/  FSEL R12, R12, -50000, !P2 ;  /* 0xc74350000c0c7808 */ /* 0x000fe40005000000 */
        /* <DEDUP_REMOVED lines=12> */
[----:B------:R-:W-:Y:S02]  /*15f0*/  FSEL R22, R14, -50000, !P2 ;  /* 0xc74350000e167808 */ /* 0x000fe40005000000 */
[----:B------:R-:W-:Y:S02]  /*1600*/  ISETP.GE.AND P2, PT, R12, UR10, PT ;  /* 0x0000000a0c007c0c */ /* 0x000fe4000bf46270 */
        /* <DEDUP_REMOVED lines=8> */
[----:B------:R-:W-:-:S02]  /*1690*/  FSEL R21, R22, R21, P1 ;  /* 0x0000001516157208 */ /* 0x000fc40000800000 */
[----:B------:R-:W-:Y:S02]  /*16a0*/  FSEL R22, R23, -50000, !P2 ;  /* 0xc743500017167808 */ /* 0x000fe40005000000 */
[----:B------:R-:W-:Y:S02]  /*16b0*/  ISETP.GE.AND P2, PT, R24, UR10, PT ;  /* 0x0000000a18007c0c */ /* 0x000fe4000bf46270 */
[-C--:B------:R-:W-:Y:S02]  /*16c0*/  FSETP.GT.AND P1, PT, R22, R21.reuse, PT ;  /* 0x000000151600720b */ /* 0x080fe40003f24000 */
[----:B------:R-:W-:Y:S02]  /*16d0*/  FSEL R16, R16, -50000, !P2 ;  /* 0xc743500010107808 */ /* 0x000fe40005000000 */
[----:B------:R-:W-:Y:S01]  /*16e0*/  FSEL R21, R22, R21, P1 ;  /* 0x0000001516157208 */ /* 0x000fe20000800000 */
[----:B------:R-:W-:Y:S01]  /*16f0*/  VIADD R22, R20, 0x9 ;  /* 0x0000000914167836 */ /* 0x000fe20000000000 */
[----:B------:R-:W-:-:S02]  /*1700*/  FSEL R17, R17, -50000, !P0 ;  /* 0xc743500011117808 */ /* 0x000fc40004000000 */
[-C--:B------:R-:W-:Y:S02]  /*1710*/  FSETP.GT.AND P1, PT, R16, R21.reuse, PT ;  /* 0x000000151000720b */ /* 0x080fe40003f24000 */
[----:B------:R-:W-:Y:S02]  /*1720*/  ISETP.GE.AND P2, PT, R22, UR10, PT ;  /* 0x0000000a16007c0c */ /* 0x000fe4000bf46270 */
[----:B------:R-:W-:Y:S02]  /*1730*/  FSEL R16, R16, R21, P1 ;  /* 0x0000001510107208 */ /* 0x000fe40000800000 */
[----:B------:R-:W-:Y:S02]  /*1740*/  FSEL R17, R17, -50000, !P2 ;  /* 0xc743500011117808 */ /* 0x000fe40005000000 */
[----:B------:R-:W-:Y:S02]  /*1750*/  IADD3 R21, PT, PT, R20, 0xa, RZ ;  /* 0x0000000a14157810 */ /* 0x000fe40007ffe0ff */
[----:B------:R-:W-:-:S02]  /*1760*/  FSETP.GT.AND P1, PT, R17, R16, PT ;  /* 0x000000101100720b */ /* 0x000fc40003f24000 */
[----:B------:R-:W-:Y:S02]  /*1770*/  ISETP.GE.AND P2, PT, R21, UR10, PT ;  /* 0x0000000a15007c0c */ /* 0x000fe4000bf46270 */
[----:B------:R-:W-:Y:S02]  /*1780*/  FSEL R18, R18, -50000, !P0 ;  /* 0xc743500012127808 */ /* 0x000fe40004000000 */
        /* <DEDUP_REMOVED lines=20> */
[----:B------:R-:W-:Y:S02]  /*18d0*/  ISETP.GE.AND P2, PT, R12, UR10, PT ;  /* 0x0000000a0c007c0c */ /* 0x000fe4000bf46270 */
[----:B------:R-:W-:Y:S02]  /*18e0*/  FSEL R13, R13, -50000, !P0 ;  /* 0xc74350000d0d7808 */ /* 0x000fe40004000000 */
[----:B------:R-:W-:Y:S02]  /*18f0*/  FSEL R16, R17, R16, P1 ;  /* 0x0000001011107208 */ /* 0x000fe40000800000 */
[C---:B------:R-:W-:Y:S01]  /*1900*/  IADD3 R12, PT, PT, R20.reuse, 0xe, RZ ;  /* 0x0000000e140c7810 */ /* 0x040fe20007ffe0ff */
[----:B------:R-:W-:Y:S01]  /*1910*/  VIADD R20, R20, 0xf ;  /* 0x0000000f14147836 */ /* 0x000fe20000000000 */
[----:B------:R-:W-:-:S02]  /*1920*/  FSEL R13, R13, -50000, !P2 ;  /* 0xc74350000d0d7808 */ /* 0x000fc40005000000 */
[----:B------:R-:W-:Y:S02]  /*1930*/  ISETP.GE.AND P2, PT, R12, UR10, PT ;  /* 0x0000000a0c007c0c */ /* 0x000fe4000bf46270 */
[CC--:B------:R-:W-:Y:S02]  /*1940*/  FSETP.GT.AND P1, PT, R13.reuse, R16.reuse, PT ;  /* 0x000000100d00720b */ /* 0x0c0fe40003f24000 */
[----:B------:R-:W-:Y:S02]  /*1950*/  FSEL R14, R14, -50000, !P0 ;  /* 0xc74350000e0e7808 */ /* 0x000fe40004000000 */
        /* <DEDUP_REMOVED lines=9> */
.L_x_175:
[----:B------:R-:W-:Y:S05]  /*19f0*/  BSYNC.RECONVERGENT B1 ;  /* 0x0000000000017941 */ /* 0x000fea0003800200 */
.L_x_174:
[----:B------:R-:W-:Y:S01]  /*1a00*/  SHFL.IDX PT, R14, R12, 0x4, 0x1f ;  /* 0x00801f000c0e7f89 */ /* 0x000fe200000e0000 */
[----:B------:R-:W-:Y:S01]  /*1a10*/  ISETP.GT.U32.AND P0, PT, R46, 0xf, PT ;  /* 0x0000000f2e00780c */ /* 0x000fe20003f04070 */
[----:B------:R-:W-:Y:S01]  /*1a20*/  BSSY.RECONVERGENT B1, `(.L_x_176) ;  /* 0x0000164000017945 */ /* 0x000fe20003800200 */
[C---:B------:R-:W-:Y:S01]  /*1a30*/  LEA R83, R113.reuse, R82, 0x6 ;  /* 0x0000005271537211 */ /* 0x040fe200078e30ff */
[----:B-1----:R-:W-:Y:S01]  /*1a40*/  SHFL.IDX PT, R20, R12, 0x6, 0x1f ;  /* 0x00c01f000c147f89 */ /* 0x002fe200000e0000 */
[----:B------:R-:W-:Y:S01]  /*1a50*/  IMAD R113, R113, 0x48, R82 ;  /* 0x0000004871717824 */ /* 0x000fe200078e0252 */
[----:B------:R-:W-:Y:S01]  /*1a60*/  MOV R116, 0x3bbb989d ;  /* 0x3bbb989d00747802 */ /* 0x000fe20000000f00 */
[----:B------:R-:W-:Y:S01]  /*1a70*/  IMAD.MOV.U32 R114, RZ, RZ, 0x437c0000 ;  /* 0x437c0000ff727424 */ /* 0x000fe200078e00ff */
[----:B------:R-:W-:Y:S01]  /*1a80*/  SHFL.IDX PT, R22, R12, 0x8, 0x1f ;  /* 0x01001f000c167f89 */ /* 0x000fe200000e0000 */
[----:B------:R-:W-:-:S03]  /*1a90*/  MOV R112, RZ ;  /* 0x000000ff00707202 */ /* 0x000fc60000000f00 */
[----:B------:R-:W-:Y:S04]  /*1aa0*/  SHFL.IDX PT, R24, R12, 0xa, 0x1f ;  /* 0x01401f000c187f89 */ /* 0x000fe800000e0000 */
[----:B------:R-:W-:Y:S04]  /*1ab0*/  SHFL.IDX PT, R26, R12, 0xc, 0x1f ;  /* 0x01801f000c1a7f89 */ /* 0x000fe800000e0000 */
[----:B------:R-:W1:Y:S04]  /*1ac0*/  SHFL.IDX PT, R16, R12, RZ, 0x1f ;  /* 0x00001fff0c107589 */ /* 0x000e6800000e0000 */
[----:B------:R-:W2:Y:S04]  /*1ad0*/  SHFL.IDX PT, R17, R12, 0x1, 0x1f ;  /* 0x00201f000c117f89 */ /* 0x000ea800000e0000 */
[----:B------:R-:W3:Y:S04]  /*1ae0*/  SHFL.IDX PT, R18, R12, 0x2, 0x1f ;  /* 0x00401f000c127f89 */ /* 0x000ee800000e0000 */
[----:B------:R-:W4:Y:S04]  /*1af0*/  SHFL.IDX PT, R19, R12, 0x3, 0x1f ;  /* 0x00601f000c137f89 */ /* 0x000f2800000e0000 */
[----:B------:R-:W5:Y:S04]  /*1b00*/  SHFL.IDX PT, R13, R12, 0x5, 0x1f ;  /* 0x00a01f000c0d7f89 */ /* 0x000f6800000e0000 */
[----:B------:R-:W5:Y:S04]  /*1b10*/  SHFL.IDX PT, R15, R12, 0x7, 0x1f ;  /* 0x00e01f000c0f7f89 */ /* 0x000f6800000e0000 */
[----:B------:R-:W5:Y:S01]  /*1b20*/  SHFL.IDX PT, R21, R12, 0x9, 0x1f ;  /* 0x01201f000c157f89 */ /* 0x000f6200000e0000 */
[----:B-1----:R-:W-:-:S03]  /*1b30*/  FMNMX R16, R16, R97, !PT ;  /* 0x0000006110107209 */ /* 0x002fc60007800000 */
[----:B------:R-:W1:Y:S01]  /*1b40*/  SHFL.IDX PT, R23, R12, 0xb, 0x1f ;  /* 0x01601f000c177f89 */ /* 0x000e6200000e0000 */
[----:B--2---:R-:W-:Y:S01]  /*1b50*/  FMNMX R17, R17, R96, !PT ;  /* 0x0000006011117209 */ /* 0x004fe20007800000 */
[----:B------:R-:W-:Y:S02]  /*1b60*/  FADD R119, -R16, R97 ;  /* 0x0000006110777221 */ /* 0x000fe40000000100 */
[----:B------:R-:W2:Y:S01]  /*1b70*/  SHFL.IDX PT, R25, R12, 0xd, 0x1f ;  /* 0x01a01f000c197f89 */ /* 0x000ea200000e0000 */
[----:B---3--:R-:W-:Y:S01]  /*1b80*/  FMNMX R18, R18, R99, !PT ;  /* 0x0000006312127209 */ /* 0x008fe20007800000 */
[----:B------:R-:W-:Y:S02]  /*1b90*/  FADD R97, -R17, R96 ;  /* 0x0000006011617221 */ /* 0x000fe40000000100 */
[----:B------:R-:W3:Y:S01]  /*1ba0*/  SHFL.IDX PT, R50, R12, 0xe, 0x1f ;  /* 0x01c01f000c327f89 */ /* 0x000ee200000e0000 */
[----:B----4-:R-:W-:-:S03]  /*1bb0*/  FMNMX R19, R19, R102, !PT ;  /* 0x0000006613137209 */ /* 0x010fc60007800000 */
[----:B------:R4:W3:Y:S01]  /*1bc0*/  SHFL.IDX PT, R27, R12, 0xf, 0x1f ;  /* 0x01e01f000c1b7f89 */ /* 0x0008e200000e0000 */
[----:B-----5:R-:W-:Y:S02]  /*1bd0*/  FMNMX R13, R13, R98, !PT ;  /* 0x000000620d0d7209 */ /* 0x020fe40007800000 */
[----:B------:R-:W-:Y:S01]  /*1be0*/  FMNMX R15, R15, R104, !PT ;  /* 0x000000680f0f7209 */ /* 0x000fe20007800000 */
[----:B------:R2:W-:Y:S01]  /*1bf0*/  STL.128 [R1+0x40], R16 ;  /* 0x0000401001007387 */ /* 0x0005e20000100c00 */
[----:B----4-:R-:W-:Y:S02]  /*1c00*/  FMNMX R12, R14, R103, !PT ;  /* 0x000000670e0c7209 */ /* 0x010fe40007800000 */
[----:B------:R-:W-:Y:S02]  /*1c10*/  FMNMX R14, R20, R105, !PT ;  /* 0x00000069140e7209 */ /* 0x000fe40007800000 */
[----:B------:R-:W-:Y:S02]  /*1c20*/  FMNMX R20, R22, R95, !PT ;  /* 0x0000005f16147209 */ /* 0x000fe40007800000 */
[----:B------:R-:W-:Y:S01]  /*1c30*/  FMNMX R22, R24, R93, !PT ;  /* 0x0000005d18167209 */ /* 0x000fe20007800000 */
[----:B------:R4:W-:Y:S01]  /*1c40*/  STL.128 [R1+0x50], R12 ;  /* 0x0000500c01007387 */ /* 0x0009e20000100c00 */
[----:B------:R-:W-:-:S02]  /*1c50*/  FMNMX R24, R26, R101, !PT ;  /* 0x000000651a187209 */ /* 0x000fc40007800000 */
[----:B------:R-:W-:Y:S02]  /*1c60*/  FMNMX R21, R21, R94, !PT ;  /* 0x0000005e15157209 */ /* 0x000fe40007800000 */
[----:B-1----:R-:W-:Y:S02]  /*1c70*/  FMNMX R23, R23, R92, !PT ;  /* 0x0000005c17177209 */ /* 0x002fe40007800000 */
[----:B--2---:R-:W-:Y:S02]  /*1c80*/  FMNMX R25, R25, R100, !PT ;  /* 0x0000006419197209 */ /* 0x004fe40007800000 */
[----:B---3--:R-:W-:Y:S01]  /*1c90*/  FMNMX R26, R50, R55, !PT ;  /* 0x00000037321a7209 */ /* 0x008fe20007800000 */
[----:B------:R4:W-:Y:S01]  /*1ca0*/  STL.128 [R1+0x60], R20 ;  /* 0x0000601401007387 */ /* 0x0009e20000100c00 */
[----:B------:R-:W-:-:S05]  /*1cb0*/  FMNMX R27, R27, R54, !PT ;  /* 0x000000361b1b7209 */ /* 0x000fca0007800000 */
[----:B------:R4:W-:Y:S01]  /*1cc0*/  STL.128 [R1+0x70], R24 ;  /* 0x0000701801007387 */ /* 0x0009e20000100c00 */
[----:B------:R-:W-:Y:S05]  /*1cd0*/  @P0 BRA `(.L_x_177) ;  /* 0x0000001000e00947 */ /* 0x000fea0003800000 */
[----:B------:R-:W2:Y:S01]  /*1ce0*/  LDL R96, [R37] ;  /* 0x0000000025607983 */ /* 0x000ea20000100800 */
[----:B------:R-:W1:Y:S01]  /*1cf0*/  S2UR UR5, SR_CgaCtaId ;  /* 0x00000000000579c3 */ /* 0x000e620000008800 */
[----:B------:R-:W-:Y:S01]  /*1d00*/  UMOV UR4, 0x400 ;  /* 0x0000040000047882 */ /* 0x000fe20000000000 */
[-C--:B------:R-:W-:Y:S01]  /*1d10*/  IADD3 R50, PT, PT, R3, R80.reuse, RZ ;  /* 0x0000005003327210 */ /* 0x080fe20007ffe0ff */
[----:B------:R-:W-:Y:S01]  /*1d20*/  IMAD R82, R38, 0x40, R80 ;  /* 0x0000004026527824 */ /* 0x000fe200078e0250 */
[----:B------:R-:W-:Y:S02]  /*1d30*/  ISETP.GE.AND P1, PT, R42, UR10, PT ;  /* 0x0000000a2a007c0c */ /* 0x000fe4000bf26270 */
[----:B------:R-:W-:Y:S01]  /*1d40*/  LEA R80, R41, R80, 0x6 ;  /* 0x0000005029507211 */ /* 0x000fe200078e30ff */
[C---:B------:R-:W-:Y:S01]  /*1d50*/  VIADD R118, R82.reuse, 0x1 ;  /* 0x0000000152767836 */ /* 0x040fe20000000000 */
[----:B------:R-:W-:Y:S01]  /*1d60*/  ISETP.GE.AND P2, PT, R82, UR10, PT ;  /* 0x0000000a52007c0c */ /* 0x000fe2000bf46270 */
[----:B-1----:R-:W-:-:S06]  /*1d70*/  ULEA UR4, UR5, UR4, 0x18 ;  /* 0x0000000405047291 */ /* 0x002fcc000f8ec0ff */
[----:B------:R-:W-:Y:S02]  /*1d80*/  LEA R50, R50, UR4, 0x2 ;  /* 0x0000000432327c11 */ /* 0x000fe4000f8e10ff */
[----:B------:R-:W-:-:S03]  /*1d90*/  LEA R80, R80, UR4, 0x1 ;  /* 0x0000000450507c11 */ /* 0x000fc6000f8e08ff */
[----:B------:R-:W1:Y:S02]  /*1da0*/  LDS R112, [R50+0xd800] ;  /* 0x00d8000032707984 */ /* 0x000e640000000800 */
[----:B-1----:R-:W-:-:S05]  /*1db0*/  FMUL R112, R112, UR7 ;  /* 0x0000000770707c20 */ /* 0x002fca0008400000 */
[----:B------:R-:W-:-:S04]  /*1dc0*/  FSEL R112, R112, -50000, !P1 ;  /* 0xc743500070707808 */ /* 0x000fc80004800000 */
[----:B------:R-:W-:Y:S02]  /*1dd0*/  FSEL R115, R112, -50000, !P2 ;  /* 0xc743500070737808 */ /* 0x000fe40005000000 */
[----:B------:R-:W-:-:S03]  /*1de0*/  ISETP.GE.AND P2, PT, R118, UR10, PT ;  /* 0x0000000a76007c0c */ /* 0x000fc6000bf46270 */
[----:B--2---:R-:W-:-:S04]  /*1df0*/  FADD R115, R115, -R96 ;  /* 0x8000006073737221 */ /* 0x004fc80000000000 */
[----:B------:R-:W-:-:S04]  /*1e00*/  FFMA.SAT R117, R115, R116, 0.5 ;  /* 0x3f00000073757423 */ /* 0x000fc80000002074 */
[----:B------:R-:W-:-:S04]  /*1e10*/  FFMA.RM R117, R117, R114, 12582913 ;  /* 0x4b40000175757423 */ /* 0x000fc80000004072 */
[----:B------:R-:W-:-:S04]  /*1e20*/  FADD R112, R117, -12583039 ;  /* 0xcb40007f75707421 */ /* 0x000fc80000000000 */
[----:B------:R-:W-:-:S04]  /*1e30*/  FFMA R112, R115, 1.4426950216293334961, -R112 ;  /* 0x3fb8aa3b73707823 */ /* 0x000fc80000000870 */
[----:B------:R-:W-:Y:S01]  /*1e40*/  FFMA R115, R115, 1.925963033500011079e-08, R112 ;  /* 0x32a5706073737823 */ /* 0x000fe20000000070 */
[----:B------:R-:W-:-:S05]  /*1e50*/  SHF.L.U32 R112, R117, 0x17, RZ ;  /* 0x0000001775707819 */ /* 0x000fca00000006ff */
[----:B------:R-:W1:Y:S02]  /*1e60*/  MUFU.EX2 R115, R115 ;  /* 0x0000007300737308 */ /* 0x000e640000000800 */
[----:B-1----:R-:W-:-:S05]  /*1e70*/  FMUL R112, R112, R115 ;  /* 0x0000007370707220 */ /* 0x002fca0000400000 */
[----:B------:R-:W-:Y:S01]  /*1e80*/  F2FP.F16.F32.PACK_AB R117, RZ, R112 ;  /* 0x00000070ff75723e */ /* 0x000fe200000000ff */
[----:B------:R-:W-:-:S03]  /*1e90*/  FADD R112, RZ, R112 ;  /* 0x00000070ff707221 */ /* 0x000fc60000000000 */
[----:B------:R-:W-:-:S05]  /*1ea0*/  PRMT R120, R117, 0x7610, R120 ;  /* 0x0000761075787816 */ /* 0x000fca0000000078 */
[----:B------:R1:W-:Y:S04]  /*1eb0*/  STS.U16 [R80+0x16800], R120 ;  /* 0x0168007850007388 */ /* 0x0003e80000000400 */
[----:B------:R-:W2:Y:S01]  /*1ec0*/  LDS R117, [R50+0xd804] ;  /* 0x00d8040032757984 */ /* 0x000ea20000000800 */
[----:B-1----:R-:W-:Y:S01]  /*1ed0*/  IADD3 R120, PT, PT, R82, 0x2, RZ ;  /* 0x0000000252787810 */ /* 0x002fe20007ffe0ff */
[----:B--2---:R-:W-:-:S05]  /*1ee0*/  FMUL R117, R117, UR7 ;  /* 0x0000000775757c20 */ /* 0x004fca0008400000 */
[----:B------:R-:W-:-:S04]  /*1ef0*/  FSEL R117, R117, -50000, !P1 ;  /* 0xc743500075757808 */ /* 0x000fc80004800000 */
[----:B------:R-:W-:Y:S02]  /*1f00*/  FSEL R117, R117, -50000, !P2 ;  /* 0xc743500075757808 */ /* 0x000fe40005000000 */
[----:B------:R-:W-:-:S03]  /*1f10*/  ISETP.GE.AND P2, PT, R120, UR10, PT ;  /* 0x0000000a78007c0c */ /* 0x000fc6000bf46270 */
[----:B------:R-:W-:-:S04]  /*1f20*/  FADD R117, -R96, R117 ;  /* 0x0000007560757221 */ /* 0x000fc80000000100 */
[----:B------:R-:W-:-:S04]  /*1f30*/  FFMA.SAT R115, R117, R116, 0.5 ;  /* 0x3f00000075737423 */ /* 0x000fc80000002074 */
[----:B------:R-:W-:-:S04]  /*1f40*/  FFMA.RM R115, R115, R114, 12582913 ;  /* 0x4b40000173737423 */ /* 0x000fc80000004072 */
[C---:B------:R-:W-:Y:S01]  /*1f50*/  FADD R118, R115.reuse, -12583039 ;  /* 0xcb40007f73767421 */ /* 0x040fe20000000000 */
[----:B------:R-:W-:-:S03]  /*1f60*/  SHF.L.U32 R115, R115, 0x17, RZ ;  /* 0x0000001773737819 */ /* 0x000fc600000006ff */
[----:B------:R-:W-:-:S04]  /*1f70*/  FFMA R118, R117, 1.4426950216293334961, -R118 ;  /* 0x3fb8aa3b75767823 */ /* 0x000fc80000000876 */
[----:B------:R-:W-:-:S06]  /*1f80*/  FFMA R118, R117, 1.925963033500011079e-08, R118 ;  /* 0x32a5706075767823 */ /* 0x000fcc0000000076 */
[----:B------:R-:W1:Y:S02]  /*1f90*/  MUFU.EX2 R118, R118 ;  /* 0x0000007600767308 */ /* 0x000e640000000800 */
[----:B-1----:R-:W-:-:S04]  /*1fa0*/  FMUL R115, R115, R118 ;  /* 0x0000007673737220 */ /* 0x002fc80000400000 */
[----:B------:R-:W-:Y:S01]  /*1fb0*/  FADD R112, R112, R115 ;  /* 0x0000007370707221 */ /* 0x000fe20000000000 */
[----:B------:R-:W-:-:S04]  /*1fc0*/  F2FP.F16.F32.PACK_AB R117, RZ, R115 ;  /* 0x00000073ff75723e */ /* 0x000fc800000000ff */
[----:B------:R-:W-:-:S05]  /*1fd0*/  PRMT R122, R117, 0x7610, R122 ;  /* 0x00007610757a7816 */ /* 0x000fca000000007a */
[----:B------:R-:W-:Y:S04]  /*1fe0*/  STS.U16 [R80+0x16802], R122 ;  /* 0x0168027a50007388 */ /* 0x000fe80000000400 */
[----:B------:R-:W1:Y:S02]  /*1ff0*/  LDS R117, [R50+0xd808] ;  /* 0x00d8080032757984 */ /* 0x000e640000000800 */
[----:B-1----:R-:W-:-:S05]  /*2000*/  FMUL R117, R117, UR7 ;  /* 0x0000000775757c20 */ /* 0x002fca0008400000 */
[----:B------:R-:W-:-:S04]  /*2010*/  FSEL R117, R117, -50000, !P1 ;  /* 0xc743500075757808 */ /* 0x000fc80004800000 */
[----:B------:R-:W-:-:S05]  /*2020*/  FSEL R117, R117, -50000, !P2 ;  /* 0xc743500075757808 */ /* 0x000fca0005000000 */
[----:B------:R-:W-:-:S04]  /*2030*/  FADD R117, -R96, R117 ;  /* 0x0000007560757221 */ /* 0x000fc80000000100 */
[----:B------:R-:W-:-:S04]  /*2040*/  FFMA.SAT R121, R117, R116, 0.5 ;  /* 0x3f00000075797423 */ /* 0x000fc80000002074 */
[----:B------:R-:W-:-:S04]  /*2050*/  FFMA.RM R121, R121, R114, 12582913 ;  /* 0x4b40000179797423 */ /* 0x000fc80000004072 */
[----:B------:R-:W-:-:S04]  /*2060*/  FADD R118, R121, -12583039 ;  /* 0xcb40007f79767421 */ /* 0x000fc80000000000 */
[----:B------:R-:W-:-:S04]  /*2070*/  FFMA R118, R117, 1.4426950216293334961, -R118 ;  /* 0x3fb8aa3b75767823 */ /* 0x000fc80000000876 */
[----:B------:R-:W-:Y:S01]  /*2080*/  FFMA R118, R117, 1.925963033500011079e-08, R118 ;  /* 0x32a5706075767823 */ /* 0x000fe20000000076 */
[----:B------:R-:W-:Y:S01]  /*2090*/  IMAD.SHL.U32 R117, R121, 0x800000, RZ ;  /* 0x0080000079757824 */ /* 0x000fe200078e00ff */
[----:B------:R-:W-:-:S04]  /*20a0*/  IADD3 R121, PT, PT, R82, 0x3, RZ ;  /* 0x0000000352797810 */ /* 0x000fc80007ffe0ff */
[----:B------:R-:W1:Y:S01]  /*20b0*/  MUFU.EX2 R118, R118 ;  /* 0x0000007600767308 */ /* 0x000e620000000800 */
[----:B------:R-:W-:Y:S01]  /*20c0*/  ISETP.GE.AND P2, PT, R121, UR10, PT ;  /* 0x0000000a79007c0c */ /* 0x000fe2000bf46270 */
[----:B-1----:R-:W-:-:S05]  /*20d0*/  FMUL R117, R117, R118 ;  /* 0x0000007675757220 */ /* 0x002fca0000400000 */
[----:B------:R-:W-:Y:S01]  /*20e0*/  F2FP.F16.F32.PACK_AB R120, RZ, R117 ;  /* 0x00000075ff78723e */ /* 0x000fe200000000ff */
[----:B------:R-:W-:-:S03]  /*20f0*/  FADD R117, R112, R117 ;  /* 0x0000007570757221 */ /* 0x000fc60000000000 */
[----:B------:R-:W-:-:S05]  /*2100*/  PRMT R122, R120, 0x7610, R122 ;  /* 0x00007610787a7816 */ /* 0x000fca000000007a */
[----:B------:R1:W-:Y:S04]  /*2110*/  STS.U16 [R80+0x16804], R122 ;  /* 0x0168047a50007388 */ /* 0x0003e80000000400 */
[----:B------:R-:W2:Y:S01]  /*2120*/  LDS R120, [R50+0xd80c] ;  /* 0x00d80c0032787984 */ /* 0x000ea20000000800 */
[----:B-1----:R-:W-:Y:S02]  /*2130*/  VIADD R122, R82, 0x4 ;  /* 0x00000004527a7836 */ /* 0x002fe40000000000 */
[----:B--2---:R-:W-:-:S05]  /*2140*/  FMUL R120, R120, UR7 ;  /* 0x0000000778787c20 */ /* 0x004fca0008400000 */
[----:B------:R-:W-:-:S04]  /*2150*/  FSEL R120, R120, -50000, !P1 ;  /* 0xc743500078787808 */ /* 0x000fc80004800000 */
[----:B------:R-:W-:Y:S02]  /*2160*/  FSEL R121, R120, -50000, !P2 ;  /* 0xc743500078797808 */ /* 0x000fe40005000000 */
[----:B------:R-:W-:-:S03]  /*2170*/  ISETP.GE.AND P2, PT, R122, UR10, PT ;  /* 0x0000000a7a007c0c */ /* 0x000fc6000bf46270 */
[----:B------:R-:W-:-:S04]  /*2180*/  FADD R121, -R96, R121 ;  /* 0x0000007960797221 */ /* 0x000fc80000000100 */
[----:B------:R-:W-:-:S04]  /*2190*/  FFMA.SAT R123, R121, R116, 0.5 ;  /* 0x3f000000797b7423 */ /* 0x000fc80000002074 */
[----:B------:R-:W-:-:S04]  /*21a0*/  FFMA.RM R123, R123, R114, 12582913 ;  /* 0x4b4000017b7b7423 */ /* 0x000fc80000004072 */
[----:B------:R-:W-:-:S04]  /*21b0*/  FADD R118, R123, -12583039 ;  /* 0xcb40007f7b767421 */ /* 0x000fc80000000000 */
[----:B------:R-:W-:-:S04]  /*21c0*/  FFMA R118, R121, 1.4426950216293334961, -R118 ;  /* 0x3fb8aa3b79767823 */ /* 0x000fc80000000876 */
[----:B------:R-:W-:Y:S01]  /*21d0*/  FFMA R121, R121, 1.925963033500011079e-08, R118 ;  /* 0x32a5706079797823 */ /* 0x000fe20000000076 */
[----:B------:R-:W-:-:S05]  /*21e0*/  SHF.L.U32 R118, R123, 0x17, RZ ;  /* 0x000000177b767819 */ /* 0x000fca00000006ff */
        /* <DEDUP_REMOVED lines=16> */
[----:B------:R-:W-:Y:S02]  /*22f0*/  SHF.L.U32 R120, R123, 0x17, RZ ;  /* 0x000000177b787819 */ /* 0x000fe400000006ff */
[----:B------:R-:W-:-:S03]  /*2300*/  IADD3 R123, PT, PT, R82, 0x5, RZ ;  /* 0x00000005527b7810 */ /* 0x000fc60007ffe0ff */
        /* <DEDUP_REMOVED lines=19> */
[----:B------:R-:W-:-:S05]  /*2440*/  IMAD.SHL.U32 R121, R123, 0x800000, RZ ;  /* 0x008000007b797824 */ /* 0x000fca00078e00ff */
[----:B------:R-:W1:Y:S02]  /*2450*/  MUFU.EX2 R122, R122 ;  /* 0x0000007a007a7308 */ /* 0x000e640000000800 */
[----:B-1----:R-:W-:-:S05]  /*2460*/  FMUL R121, R121, R122 ;  /* 0x0000007a79797220 */ /* 0x002fca0000400000 */
[----:B------:R-:W-:Y:S01]  /*2470*/  F2FP.F16.F32.PACK_AB R123, RZ, R121 ;  /* 0x00000079ff7b723e */ /* 0x000fe200000000ff */
[----:B------:R-:W-:-:S03]  /*2480*/  FADD R121, R120, R121 ;  /* 0x0000007978797221 */ /* 0x000fc60000000000 */
        /* <DEDUP_REMOVED lines=12> */
[----:B------:R-:W-:Y:S01]  /*2550*/  SHF.L.U32 R122, R125, 0x17, RZ ;  /* 0x000000177d7a7819 */ /* 0x000fe200000006ff */
[----:B------:R-:W-:-:S04]  /*2560*/  VIADD R125, R82, 0x7 ;  /* 0x00000007527d7836 */ /* 0x000fc80000000000 */
        /* <DEDUP_REMOVED lines=155> */
[----:B------:R-:W-:Y:S02]  /*2f20*/  PRMT R132, R131, 0x7610, R132 ;  /* 0x0000761083847816 */ /* 0x000fe40000000084 */
[----:B------:R-:W-:-:S03]  /*2f30*/  IADD3 R131, PT, PT, R82, 0xf, RZ ;  /* 0x0000000f52837810 */ /* 0x000fc60007ffe0ff */
[----:B------:R-:W-:Y:S01]  /*2f40*/  STS.U16 [R80+0x1681c], R132 ;  /* 0x01681c8450007388 */ /* 0x000fe20000000400 */
[----:B------:R-:W-:-:S03]  /*2f50*/  ISETP.GE.AND P2, PT, R131, UR10, PT ;  /* 0x0000000a83007c0c */ /* 0x000fc6000bf46270 */
        /* <DEDUP_REMOVED lines=14> */
[----:B------:R-:W-:-:S05]  /*3040*/  F2FP.F16.F32.PACK_AB R50, RZ, R135 ;  /* 0x00000087ff32723e */ /* 0x000fca00000000ff */
[----:B------:R1:W-:Y:S02]  /*3050*/  STS.U16 [R80+0x1681e], R50 ;  /* 0x01681e3250007388 */ /* 0x0003e40000000400 */
.L_x_177:
[----:B------:R-:W-:Y:S05]  /*3060*/  BSYNC.RECONVERGENT B1 ;  /* 0x0000000000017941 */ /* 0x000fea0003800200 */
.L_x_176:
[-C--:B------:R-:W-:Y:S01]  /*3070*/  FFMA.SAT R117, R97, R116.reuse, 0.5 ;  /* 0x3f00000061757423 */ /* 0x080fe20000002074 */
[----:B------:R-:W-:Y:S01]  /*3080*/  FFMA.SAT R115, R119, R116, 0.5 ;  /* 0x3f00000077737423 */ /* 0x000fe20000002074 */
[----:B------:R-:W2:Y:S01]  /*3090*/  S2UR UR5, SR_CgaCtaId ;  /* 0x00000000000579c3 */ /* 0x000ea20000008800 */
[----:B------:R-:W-:Y:S01]  /*30a0*/  FADD R123, -R19, R102 ;  /* 0x00000066137b7221 */ /* 0x000fe20000000100 */
[-C--:B------:R-:W-:Y:S01]  /*30b0*/  FFMA.RM R117, R117, R114.reuse, 12582913 ;  /* 0x4b40000175757423 */ /* 0x080fe20000004072 */
[----:B------:R-:W-:Y:S01]  /*30c0*/  FFMA.RM R115, R115, R114, 12582913 ;  /* 0x4b40000173737423 */ /* 0x000fe20000004072 */
[----:B------:R-:W-:Y:S01]  /*30d0*/  FADD R99, -R18, R99 ;  /* 0x0000006312637221 */ /* 0x000fe20000000100 */
[-C--:B------:R-:W-:Y:S01]  /*30e0*/  FFMA.SAT R125, R123, R116.reuse, 0.5 ;  /* 0x3f0000007b7d7423 */ /* 0x080fe20000002074 */
[----:B-1----:R-:W-:Y:S01]  /*30f0*/  FADD R80, R117, -12583039 ;  /* 0xcb40007f75507421 */ /* 0x002fe20000000000 */
[----:B------:R-:W-:Y:S01]  /*3100*/  FADD R50, R115, -12583039 ;  /* 0xcb40007f73327421 */ /* 0x000fe20000000000 */
[----:B------:R-:W-:Y:S01]  /*3110*/  FFMA.SAT R121, R99, R116, 0.5 ;  /* 0x3f00000063797423 */ /* 0x000fe20000002074 */
[-C--:B------:R-:W-:Y:S01]  /*3120*/  FFMA.RM R118, R125, R114.reuse, 12582913 ;  /* 0x4b4000017d767423 */ /* 0x080fe20000004072 */
[----:B------:R-:W-:Y:S01]  /*3130*/  FFMA R80, R97, 1.4426950216293334961, -R80 ;  /* 0x3fb8aa3b61507823 */ /* 0x000fe20000000850 */
[----:B------:R-:W-:Y:S01]  /*3140*/  FFMA R50, R119, 1.4426950216293334961, -R50 ;  /* 0x3fb8aa3b77327823 */ /* 0x000fe20000000832 */
[----:B------:R-:W-:Y:S01]  /*3150*/  FFMA.RM R102, R121, R114, 12582913 ;  /* 0x4b40000179667423 */ /* 0x000fe20000004072 */
[----:B------:R-:W-:Y:S01]  /*3160*/  FADD R121, -R14, R105 ;  /* 0x000000690e797221 */ /* 0x000fe20000000100 */
[----:B------:R-:W-:Y:S01]  /*3170*/  FFMA R80, R97, 1.925963033500011079e-08, R80 ;  /* 0x32a5706061507823 */ /* 0x000fe20000000050 */
[----:B------:R-:W-:Y:S01]  /*3180*/  FADD R97, -R12, R103 ;  /* 0x000000670c617221 */ /* 0x000fe20000000100 */
[----:B------:R-:W-:Y:S01]  /*3190*/  FFMA R119, R119, 1.925963033500011079e-08, R50 ;  /* 0x32a5706077777823 */ /* 0x000fe20000000032 */
[----:B------:R-:W-:Y:S01]  /*31a0*/  FADD R50, R118, -12583039 ;  /* 0xcb40007f76327421 */ /* 0x000fe20000000000 */
[----:B------:R-:W-:Y:S01]  /*31b0*/  UMOV UR4, 0x400 ;  /* 0x0000040000047882 */ /* 0x000fe20000000000 */
[-C--:B------:R-:W-:Y:S01]  /*31c0*/  FFMA.SAT R103, R97, R116.reuse, 0.5 ;  /* 0x3f00000061677423 */ /* 0x080fe20000002074 */
[----:B------:R-:W-:Y:S01]  /*31d0*/  FADD R82, R102, -12583039 ;  /* 0xcb40007f66527421 */ /* 0x000fe20000000000 */
[----:B------:R-:W-:Y:S01]  /*31e0*/  FFMA R50, R123, 1.4426950216293334961, -R50 ;  /* 0x3fb8aa3b7b327823 */ /* 0x000fe20000000832 */
[----:B------:R-:W-:Y:S01]  /*31f0*/  FFMA.SAT R125, R121, R116, 0.5 ;  /* 0x3f000000797d7423 */ /* 0x000fe20000002074 */
[-C--:B------:R-:W-:Y:S01]  /*3200*/  FFMA.RM R103, R103, R114.reuse, 12582913 ;  /* 0x4b40000167677423 */ /* 0x080fe20000004072 */
[----:B--2---:R-:W-:Y:S01]  /*3210*/  ULEA UR4, UR5, UR4, 0x18 ;  /* 0x0000000405047291 */ /* 0x004fe2000f8ec0ff */
[----:B------:R-:W-:Y:S01]  /*3220*/  FFMA R123, R123, 1.925963033500011079e-08, R50 ;  /* 0x32a570607b7b7823 */ /* 0x000fe20000000032 */
[----:B------:R-:W-:Y:S01]  /*3230*/  FFMA R82, R99, 1.4426950216293334961, -R82 ;  /* 0x3fb8aa3b63527823 */ /* 0x000fe20000000852 */
[----:B------:R-:W-:Y:S01]  /*3240*/  FADD R50, R103, -12583039 ;  /* 0xcb40007f67327421 */ /* 0x000fe20000000000 */
[----:B------:R-:W-:Y:S01]  /*3250*/  FFMA.RM R120, R125, R114, 12582913 ;  /* 0x4b4000017d787423 */ /* 0x000fe20000004072 */
[----:B------:R-:W-:-:S02]  /*3260*/  IMAD R81, R0, -0x80, R81 ;  /* 0xffffff8000517824 */ /* 0x000fc400078e0251 */
[----:B------:R-:W-:Y:S01]  /*3270*/  FFMA R82, R99, 1.925963033500011079e-08, R82 ;  /* 0x32a5706063527823 */ /* 0x000fe20000000052 */
[----:B------:R-:W-:Y:S01]  /*3280*/  FFMA R96, R97, 1.4426950216293334961, -R50 ;  /* 0x3fb8aa3b61607823 */ /* 0x000fe20000000832 */
[----:B------:R-:W-:Y:S02]  /*3290*/  IMAD.U32 R50, RZ, RZ, UR4 ;  /* 0x00000004ff327e24 */ /* 0x000fe4000f8e00ff */
[----:B------:R-:W-:Y:S01]  /*32a0*/  FADD R124, R120, -12583039 ;  /* 0xcb40007f787c7421 */ /* 0x000fe20000000000 */
[----:B------:R-:W-:Y:S01]  /*32b0*/  FADD R99, -R13, R98 ;  /* 0x000000620d637221 */ /* 0x000fe20000000100 */
[----:B------:R-:W-:Y:S01]  /*32c0*/  FADD R95, -R20, R95 ;  /* 0x0000005f145f7221 */ /* 0x000fe20000000100 */
[----:B------:R-:W-:Y:S01]  /*32d0*/  FFMA R127, R97, 1.925963033500011079e-08, R96 ;  /* 0x32a57060617f7823 */ /* 0x000fe20000000060 */
[----:B------:R-:W-:Y:S01]  /*32e0*/  LEA R81, R81, R50, 0x1 ;  /* 0x0000003251517211 */ /* 0x000fe200078e08ff */
[----:B------:R-:W-:Y:S01]  /*32f0*/  FFMA R124, R121, 1.4426950216293334961, -R124 ;  /* 0x3fb8aa3b797c7823 */ /* 0x000fe2000000087c */
[----:B------:R-:W-:Y:S01]  /*3300*/  FFMA.SAT R105, R99, R116, 0.5 ;  /* 0x3f00000063697423 */ /* 0x000fe20000002074 */
[----:B------:R-:W-:Y:S01]  /*3310*/  FADD R125, -R21, R94 ;  /* 0x0000005e157d7221 */ /* 0x000fe20000000100 */
[----:B------:R-:W-:Y:S01]  /*3320*/  IADD3 R96, PT, PT, R81, 0x16800, RZ ;  /* 0x0001680051607810 */ /* 0x000fe20007ffe0ff */
[----:B------:R-:W-:Y:S01]  /*3330*/  FFMA R130, R121, 1.925963033500011079e-08, R124 ;  /* 0x32a5706079827823 */ /* 0x000fe2000000007c */
[----:B------:R-:W-:Y:S01]  /*3340*/  FFMA.RM R122, R105, R114, 12582913 ;  /* 0x4b400001697a7423 */ /* 0x000fe20000004072 */
[----:B------:R-:W-:Y:S01]  /*3350*/  FFMA.SAT R121, R95, R116, 0.5 ;  /* 0x3f0000005f797423 */ /* 0x000fe20000002074 */
[----:B------:R-:W-:Y:S01]  /*3360*/  LEA R83, R83, R96, 0x1 ;  /* 0x0000006053537211 */ /* 0x000fe200078e08ff */
[----:B------:R-:W-:-:S02]  /*3370*/  VIADD R96, R53, 0x6c00 ;  /* 0x00006c0035607836 */ /* 0x000fc40000000000 */
[----:B------:R-:W-:Y:S01]  /*3380*/  FADD R133, -R15, R104 ;  /* 0x000000680f857221 */ /* 0x000fe20000000100 */
[----:B------:R-:W-:Y:S01]  /*3390*/  FADD R98, R122, -12583039 ;  /* 0xcb40007f7a627421 */ /* 0x000fe20000000000 */
[----:B------:R-:W-:Y:S01]  /*33a0*/  FFMA.RM R121, R121, R114, 12582913 ;  /* 0x4b40000179797423 */ /* 0x000fe20000004072 */
[----:B------:R1:W2:Y:S01]  /*33b0*/  MUFU.EX2 R105, R119 ;  /* 0x0000007700697308 */ /* 0x0002a20000000800 */
[----:B------:R-:W-:Y:S01]  /*33c0*/  FFMA.SAT R81, R133, R116, 0.5 ;  /* 0x3f00000085517423 */ /* 0x000fe20000002074 */
[----:B------:R-:W-:Y:S01]  /*33d0*/  FFMA R98, R99, 1.4426950216293334961, -R98 ;  /* 0x3fb8aa3b63627823 */ /* 0x000fe20000000862 */
[----:B------:R-:W-:Y:S01]  /*33e0*/  LEA R96, R113, R96, 0x1 ;  /* 0x0000006071607211 */ /* 0x000fe200078e08ff */
[----:B------:R-:W-:Y:S01]  /*33f0*/  NOP ;  /* 0x0000000000007918 */ /* 0x000fe20000000000 */
[----:B-1----:R-:W-:-:S03]  /*3400*/  FFMA.SAT R119, R125, R116, 0.5 ;  /* 0x3f0000007d777423 */ /* 0x002fc60000002074 */
[----:B------:R1:W-:Y:S01]  /*3410*/  MUFU.EX2 R126, R80 ;  /* 0x00000050007e7308 */ /* 0x0003e20000000800 */
[-C--:B------:R-:W-:Y:S01]  /*3420*/  FFMA.RM R131, R81, R114.reuse, 12582913 ;  /* 0x4b40000151837423 */ /* 0x080fe20000004072 */
[----:B------:R-:W-:Y:S01]  /*3430*/  FFMA R129, R99, 1.925963033500011079e-08, R98 ;  /* 0x32a5706063817823 */ /* 0x000fe20000000062 */
[----:B------:R-:W-:Y:S01]  /*3440*/  FFMA.RM R119, R119, R114, 12582913 ;  /* 0x4b40000177777423 */ /* 0x000fe20000004072 */
[----:B------:R-:W-:Y:S01]  /*3450*/  LDSM.16.MT88.4 R96, [R96] ;  /* 0x000000006060783b */ /* 0x000fe20000004200 */
[----:B------:R-:W-:Y:S01]  /*3460*/  FADD R94, R131, -12583039 ;  /* 0xcb40007f835e7421 */ /* 0x000fe20000000000 */
[----:B------:R-:W-:Y:S01]  /*3470*/  SHF.L.U32 R118, R118, 0x17, RZ ;  /* 0x0000001776767819 */ /* 0x000fe200000006ff */
[----:B------:R-:W-:Y:S01]  /*3480*/  FADD R132, R119, -12583039 ;  /* 0xcb40007f77847421 */ /* 0x000fe20000000000 */
[----:B------:R3:W5:Y:S01]  /*3490*/  MUFU.EX2 R104, R82 ;  /* 0x0000005200687308 */ /* 0x0007620000000800 */
[----:B-1----:R-:W-:Y:S01]  /*34a0*/  FADD R80, R121, -12583039 ;  /* 0xcb40007f79507421 */ /* 0x002fe20000000000 */
[----:B------:R-:W-:Y:S01]  /*34b0*/  FFMA R94, R133, 1.4426950216293334961, -R94 ;  /* 0x3fb8aa3b855e7823 */ /* 0x000fe2000000085e */
[----:B------:R-:W-:Y:S01]  /*34c0*/  FFMA R132, R125, 1.4426950216293334961, -R132 ;  /* 0x3fb8aa3b7d847823 */ /* 0x000fe20000000884 */
[----:B------:R-:W-:Y:S01]  /*34d0*/  SHF.L.U32 R117, R117, 0x17, RZ ;  /* 0x0000001775757819 */ /* 0x000fe200000006ff */
[----:B------:R-:W-:Y:S01]  /*34e0*/  FFMA R124, R95, 1.4426950216293334961, -R80 ;  /* 0x3fb8aa3b5f7c7823 */ /* 0x000fe20000000850 */
[----:B------:R-:W-:Y:S01]  /*34f0*/  SHF.L.U32 R131, R131, 0x17, RZ ;  /* 0x0000001783837819 */ /* 0x000fe200000006ff */
[----:B------:R-:W-:Y:S01]  /*3500*/  FFMA R125, R125, 1.925963033500011079e-08, R132 ;  /* 0x32a570607d7d7823 */ /* 0x000fe20000000084 */
[----:B------:R-:W1:Y:S01]  /*3510*/  MUFU.EX2 R123, R123 ;  /* 0x0000007b007b7308 */ /* 0x000e620000000800 */
[----:B---3--:R-:W3:Y:S01]  /*3520*/  LDSM.16.M88.4 R80, [R83] ;  /* 0x000000005350783b */ /* 0x008ee20000000200 */
[----:B------:R-:W-:Y:S01]  /*3530*/  FFMA R132, R133, 1.925963033500011079e-08, R94 ;  /* 0x32a5706085847823 */ /* 0x000fe2000000005e */
[----:B------:R-:W-:Y:S01]  /*3540*/  SHF.L.U32 R94, R115, 0x17, RZ ;  /* 0x00000017735e7819 */ /* 0x000fe200000006ff */
[----:B------:R-:W-:Y:S01]  /*3550*/  FFMA R124, R95, 1.925963033500011079e-08, R124 ;  /* 0x32a570605f7c7823 */ /* 0x000fe2000000007c */
[----:B------:R-:W-:Y:S01]  /*3560*/  IMAD.SHL.U32 R95, R102, 0x800000, RZ ;  /* 0x00800000665f7824 */ /* 0x000fe200078e00ff */
[----:B------:R-:W-:Y:S01]  /*3570*/  SHF.L.U32 R115, R103, 0x17, RZ ;  /* 0x0000001767737819 */ /* 0x000fe200000006ff */
[----:B------:R-:W-:Y:S01]  /*3580*/  FADD R133, -R23, R92 ;  /* 0x0000005c17857221 */ /* 0x000fe20000000100 */
[----:B------:R-:W4:Y:S01]  /*3590*/  MUFU.EX2 R129, R129 ;  /* 0x0000008100817308 */ /* 0x000f220000000800 */
[----:B--2---:R-:W-:Y:S01]  /*35a0*/  FMUL R103, R94, R105 ;  /* 0x000000695e677220 */ /* 0x004fe20000400000 */
[----:B-----5:R-:W-:Y:S01]  /*35b0*/  FMUL R105, R95, R104 ;  /* 0x000000685f697220 */ /* 0x020fe20000400000 */
[----:B------:R-:W-:-:S02]  /*35c0*/  VIADD R94, R53, 0x6c20 ;  /* 0x00006c20355e7836 */ /* 0x000fc40000000000 */
[----:B------:R-:W-:Y:S01]  /*35d0*/  FMUL R102, R117, R126 ;  /* 0x0000007e75667220 */ /* 0x000fe20000400000 */
[----:B------:R-:W-:Y:S01]  /*35e0*/  SHF.L.U32 R117, R120, 0x17, RZ ;  /* 0x0000001778757819 */ /* 0x000fe200000006ff */
[----:B------:R-:W-:Y:S01]  /*35f0*/  FMUL R64, R103, R64 ;  /* 0x0000004067407220 */ /* 0x000fe20000400000 */
[----:B------:R-:W-:Y:S01]  /*3600*/  FMUL R66, R105, R66 ;  /* 0x0000004269427220 */ /* 0x000fe20000400000 */
[----:B------:R2:W5:Y:S01]  /*3610*/  MUFU.EX2 R128, R127 ;  /* 0x0000007f00807308 */ /* 0x0005620000000800 */
[----:B-1----:R-:W-:Y:S01]  /*3620*/  FMUL R104, R118, R123 ;  /* 0x0000007b76687220 */ /* 0x002fe20000400000 */
[----:B------:R-:W-:Y:S01]  /*3630*/  SHF.L.U32 R118, R122, 0x17, RZ ;  /* 0x000000177a767819 */ /* 0x000fe200000006ff */
[----:B------:R-:W-:Y:S01]  /*3640*/  FMUL R65, R102, R65 ;  /* 0x0000004166417220 */ /* 0x000fe20000400000 */
[----:B------:R-:W-:Y:S01]  /*3650*/  LEA R94, R113, R94, 0x1 ;  /* 0x0000005e715e7211 */ /* 0x000fe200078e08ff */
[----:B------:R-:W-:Y:S01]  /*3660*/  FMUL R67, R104, R67 ;  /* 0x0000004368437220 */ /* 0x000fe20000400000 */
[----:B------:R-:W-:Y:S01]  /*3670*/  FADD R135, -R26, R55 ;  /* 0x000000371a877221 */ /* 0x000fe20000000100 */
[----:B------:R-:W-:Y:S01]  /*3680*/  FMUL R63, R104, R63 ;  /* 0x0000003f683f7220 */ /* 0x000fe20000400000 */
[----:B------:R-:W1:Y:S01]  /*3690*/  MUFU.EX2 R130, R130 ;  /* 0x0000008200827308 */ /* 0x000e620000000800 */
[----:B--2---:R-:W-:Y:S01]  /*36a0*/  FADD R127, -R22, R93 ;  /* 0x0000005d167f7221 */ /* 0x004fe20000000100 */
[----:B----4-:R-:W-:Y:S01]  /*36b0*/  FMUL R118, R118, R129 ;  /* 0x0000008176767220 */ /* 0x010fe20000400000 */
[-C--:B------:R-:W-:Y:S01]  /*36c0*/  FFMA.SAT R129, R133, R116.reuse, 0.5 ;  /* 0x3f00000085817423 */ /* 0x080fe20000002074 */
[----:B------:R-:W2:Y:S01]  /*36d0*/  LDSM.16.MT88.4 R92, [R94] ;  /* 0x000000005e5c783b */ /* 0x000ea20000004200 */
[----:B------:R-:W-:Y:S01]  /*36e0*/  FFMA.SAT R123, R127, R116, 0.5 ;  /* 0x3f0000007f7b7423 */ /* 0x000fe20000002074 */
[----:B------:R-:W-:Y:S01]  /*36f0*/  FMUL R69, R118, R69 ;  /* 0x0000004576457220 */ /* 0x000fe20000400000 */
[----:B------:R-:W-:Y:S01]  /*3700*/  FMUL R62, R105, R62 ;  /* 0x0000003e693e7220 */ /* 0x000fe20000400000 */
[----:B------:R-:W4:Y:S01]  /*3710*/  MUFU.EX2 R132, R132 ;  /* 0x0000008400847308 */ /* 0x000f220000000800 */
[-C--:B------:R-:W-:Y:S01]  /*3720*/  FFMA.RM R122, R123, R114.reuse, 12582913 ;  /* 0x4b4000017b7a7423 */ /* 0x080fe20000004072 */
[----:B------:R-:W-:Y:S01]  /*3730*/  FFMA.RM R123, R129, R114, 12582913 ;  /* 0x4b400001817b7423 */ /* 0x000fe20000004072 */
[----:B------:R-:W-:Y:S01]  /*3740*/  FADD R129, -R24, R101 ;  /* 0x0000006518817221 */ /* 0x000fe20000000100 */
[----:B-----5:R-:W-:Y:S01]  /*3750*/  FMUL R115, R115, R128 ;  /* 0x0000008073737220 */ /* 0x020fe20000400000 */
[----:B------:R-:W-:Y:S01]  /*3760*/  FADD R126, R122, -12583039 ;  /* 0xcb40007f7a7e7421 */ /* 0x000fe20000000000 */
[----:B------:R-:W-:Y:S01]  /*3770*/  FADD R128, R123, -12583039 ;  /* 0xcb40007f7b807421 */ /* 0x000fe20000000000 */
[----:B------:R-:W-:Y:S01]  /*3780*/  FFMA.SAT R101, R129, R116, 0.5 ;  /* 0x3f00000081657423 */ /* 0x000fe20000002074 */
[----:B------:R-:W-:Y:S01]  /*3790*/  FMUL R68, R115, R68 ;  /* 0x0000004473447220 */ /* 0x000fe20000400000 */
[----:B------:R-:W-:Y:S01]  /*37a0*/  FFMA R126, R127, 1.4426950216293334961, -R126 ;  /* 0x3fb8aa3b7f7e7823 */ /* 0x000fe2000000087e */
[----:B-1----:R-:W-:Y:S01]  /*37b0*/  FMUL R117, R117, R130 ;  /* 0x0000008275757220 */ /* 0x002fe20000400000 */
[----:B------:R-:W-:Y:S01]  /*37c0*/  FFMA.RM R101, R101, R114, 12582913 ;  /* 0x4b40000165657423 */ /* 0x000fe20000004072 */
[----:B---3--:R-:W-:Y:S01]  /*37d0*/  HMMA.16816.F32 R64, R80, R96, R64 ;  /* 0x000000605040723c */ /* 0x008fe20000001840 */
[----:B------:R-:W-:Y:S01]  /*37e0*/  FFMA R127, R127, 1.925963033500011079e-08, R126 ;  /* 0x32a570607f7f7823 */ /* 0x000fe2000000007e */
[----:B------:R-:W-:-:S02]  /*37f0*/  VIADD R126, R53, 0x6c40 ;  /* 0x00006c40357e7836 */ /* 0x000fc40000000000 */
[----:B------:R-:W-:Y:S01]  /*3800*/  FMUL R70, R117, R70 ;  /* 0x0000004675467220 */ /* 0x000fe20000400000 */
[----:B------:R-:W-:Y:S01]  /*3810*/  FADD R96, R101, -12583039 ;  /* 0xcb40007f65607421 */ /* 0x000fe20000000000 */
[----:B----4-:R-:W-:Y:S01]  /*3820*/  FMUL R120, R132, R131 ;  /* 0x0000008384787220 */ /* 0x010fe20000400000 */
[----:B------:R-:W-:Y:S01]  /*3830*/  FADD R131, -R25, R100 ;  /* 0x0000006419837221 */ /* 0x000fe20000000100 */
[----:B------:R-:W-:Y:S01]  /*3840*/  LEA R97, R113, R126, 0x1 ;  /* 0x0000007e71617211 */ /* 0x000fe200078e08ff */
[----:B------:R-:W-:Y:S01]  /*3850*/  FFMA R100, R129, 1.4426950216293334961, -R96 ;  /* 0x3fb8aa3b81647823 */ /* 0x000fe20000000860 */
[----:B------:R-:W-:Y:S01]  /*3860*/  FMUL R71, R120, R71 ;  /* 0x0000004778477220 */ /* 0x000fe20000400000 */
[----:B------:R-:W-:Y:S01]  /*3870*/  FFMA R128, R133, 1.4426950216293334961, -R128 ;  /* 0x3fb8aa3b85807823 */ /* 0x000fe20000000880 */
[----:B------:R-:W-:Y:S01]  /*3880*/  FMUL R61, R102, R61 ;  /* 0x0000003d663d7220 */ /* 0x000fe20000400000 */
[----:B------:R-:W-:Y:S01]  /*3890*/  FMUL R60, R103, R60 ;  /* 0x0000003c673c7220 */ /* 0x000fe20000400000 */
[-C--:B------:R-:W-:Y:S01]  /*38a0*/  FFMA.SAT R137, R135, R116.reuse, 0.5 ;  /* 0x3f00000087897423 */ /* 0x080fe20000002074 */
[----:B------:R-:W-:Y:S01]  /*38b0*/  FFMA R128, R133, 1.925963033500011079e-08, R128 ;  /* 0x32a5706085807823 */ /* 0x000fe20000000080 */
[----:B------:R-:W-:Y:S01]  /*38c0*/  FFMA.SAT R133, R131, R116, 0.5 ;  /* 0x3f00000083857423 */ /* 0x000fe20000002074 */
[C---:B------:R-:W-:Y:S01]  /*38d0*/  HMMA.16816.F32 R68, R80.reuse, R98, R68 ;  /* 0x000000625044723c */ /* 0x040fe20000001844 */
[----:B------:R-:W1:Y:S01]  /*38e0*/  LDSM.16.MT88.4 R96, [R97] ;  /* 0x000000006160783b */ /* 0x000e620000004200 */
[----:B------:R-:W-:Y:S01]  /*38f0*/  FFMA R129, R129, 1.925963033500011079e-08, R100 ;  /* 0x32a5706081817823 */ /* 0x000fe20000000064 */
[----:B------:R-:W-:Y:S01]  /*3900*/  FFMA.RM R100, R133, R114, 12582913 ;  /* 0x4b40000185647423 */ /* 0x000fe20000004072 */
[----:B------:R3:W4:Y:S01]  /*3910*/  MUFU.EX2 R126, R125 ;  /* 0x0000007d007e7308 */ /* 0x0007220000000800 */
[----:B------:R-:W-:Y:S01]  /*3920*/  FADD R133, -R27, R54 ;  /* 0x000000361b857221 */ /* 0x000fe20000000100 */
[----:B------:R-:W-:Y:S01]  /*3930*/  FMUL R91, R104, R91 ;  /* 0x0000005b685b7220 */ /* 0x000fe20000400000 */
[----:B------:R-:W-:Y:S01]  /*3940*/  FADD R54, R100, -12583039 ;  /* 0xcb40007f64367421 */ /* 0x000fe20000000000 */
[C---:B--2---:R-:W-:Y:S01]  /*3950*/  HMMA.16816.F32 R60, R80.reuse, R92, R60 ;  /* 0x0000005c503c723c */ /* 0x044fe2000000183c */
[----:B------:R-:W-:Y:S01]  /*3960*/  FFMA.SAT R93, R133, R116, 0.5 ;  /* 0x3f000000855d7423 */ /* 0x000fe20000002074 */
[----:B------:R-:W-:Y:S01]  /*3970*/  FMUL R90, R105, R90 ;  /* 0x0000005a695a7220 */ /* 0x000fe20000400000 */
[----:B------:R-:W-:Y:S01]  /*3980*/  FFMA R54, R131, 1.4426950216293334961, -R54 ;  /* 0x3fb8aa3b83367823 */ /* 0x000fe20000000836 */
[----:B------:R-:W-:Y:S01]  /*3990*/  MUFU.EX2 R55, R127 ;  /* 0x0000007f00377308 */ /* 0x000fe20000000800 */
[-C--:B---3--:R-:W-:Y:S01]  /*39a0*/  FFMA.RM R125, R137, R114.reuse, 12582913 ;  /* 0x4b400001897d7423 */ /* 0x088fe20000004072 */
[----:B------:R-:W-:Y:S01]  /*39b0*/  FFMA.RM R114, R93, R114, 12582913 ;  /* 0x4b4000015d727423 */ /* 0x000fe20000004072 */
[----:B------:R-:W-:Y:S01]  /*39c0*/  FMUL R89, R102, R89 ;  /* 0x0000005966597220 */ /* 0x000fe20000400000 */
[----:B------:R-:W-:Y:S01]  /*39d0*/  FMUL R88, R103, R88 ;  /* 0x0000005867587220 */ /* 0x000fe20000400000 */
[----:B------:R-:W-:Y:S01]  /*39e0*/  FADD R92, R125, -12583039 ;  /* 0xcb40007f7d5c7421 */ /* 0x000fe20000000000 */
[----:B------:R-:W-:Y:S01]  /*39f0*/  FFMA R131, R131, 1.925963033500011079e-08, R54 ;  /* 0x32a5706083837823 */ /* 0x000fe20000000036 */
[----:B------:R-:W-:Y:S01]  /*3a00*/  FADD R54, R114, -12583039 ;  /* 0xcb40007f72367421 */ /* 0x000fe20000000000 */
[----:B------:R-:W-:Y:S01]  /*3a10*/  MUFU.EX2 R127, R129 ;  /* 0x00000081007f7308 */ /* 0x000fe20000000800 */
[----:B------:R-:W-:Y:S01]  /*3a20*/  FFMA R92, R135, 1.4426950216293334961, -R92 ;  /* 0x3fb8aa3b875c7823 */ /* 0x000fe2000000085c */
[----:B------:R-:W-:Y:S01]  /*3a30*/  FMUL R59, R120, R59 ;  /* 0x0000003b783b7220 */ /* 0x000fe20000400000 */
[----:B------:R-:W-:Y:S01]  /*3a40*/  FMUL R58, R117, R58 ;  /* 0x0000003a753a7220 */ /* 0x000fe20000400000 */
[----:B------:R-:W-:Y:S01]  /*3a50*/  FMUL R57, R118, R57 ;  /* 0x0000003976397220 */ /* 0x000fe20000400000 */
[----:B------:R-:W-:Y:S01]  /*3a60*/  FFMA R135, R135, 1.925963033500011079e-08, R92 ;  /* 0x32a5706087877823 */ /* 0x000fe2000000005c */
[----:B------:R-:W-:Y:S01]  /*3a70*/  IADD3 R92, PT, PT, R53, 0x6c60, RZ ;  /* 0x00006c60355c7810 */ /* 0x000fe20007ffe0ff */
[----:B------:R-:W-:Y:S01]  /*3a80*/  FMUL R56, R115, R56 ;  /* 0x0000003873387220 */ /* 0x000fe20000400000 */
[----:B------:R-:W2:Y:S01]  /*3a90*/  MUFU.EX2 R124, R124 ;  /* 0x0000007c007c7308 */ /* 0x000ea20000000800 */
[----:B------:R-:W-:Y:S01]  /*3aa0*/  FFMA R54, R133, 1.4426950216293334961, -R54 ;  /* 0x3fb8aa3b85367823 */ /* 0x000fe20000000836 */
[----:B------:R-:W-:Y:S01]  /*3ab0*/  IMAD.SHL.U32 R119, R119, 0x800000, RZ ;  /* 0x0080000077777824 */ /* 0x000fe200078e00ff */
[----:B------:R-:W-:Y:S01]  /*3ac0*/  LEA R92, R113, R92, 0x1 ;  /* 0x0000005c715c7211 */ /* 0x000fe200078e08ff */
[----:B------:R-:W-:Y:S01]  /*3ad0*/  FMUL R75, R120, R75 ;  /* 0x0000004b784b7220 */ /* 0x000fe20000400000 */
[----:B------:R-:W-:Y:S01]  /*3ae0*/  SHF.L.U32 R53, R121, 0x17, RZ ;  /* 0x0000001779357819 */ /* 0x000fe200000006ff */
[----:B------:R-:W-:Y:S01]  /*3af0*/  FFMA R133, R133, 1.925963033500011079e-08, R54 ;  /* 0x32a5706085857823 */ /* 0x000fe20000000036 */
[----:B----4-:R-:W-:Y:S01]  /*3b00*/  FMUL R54, R119, R126 ;  /* 0x0000007e77367220 */ /* 0x010fe20000400000 */
[C---:B------:R-:W-:Y:S01]  /*3b10*/  HMMA.16816.F32 R56, R80.reuse, R94, R56 ;  /* 0x0000005e5038723c */ /* 0x040fe20000001838 */
[----:B------:R-:W-:Y:S01]  /*3b20*/  LDSM.16.MT88.4 R92, [R92] ;  /* 0x000000005c5c783b */ /* 0x000fe20000004200 */
[----:B------:R-:W3:Y:S01]  /*3b30*/  MUFU.EX2 R116, R128 ;  /* 0x0000008000747308 */ /* 0x000ee20000000800 */
[----:B------:R-:W-:Y:S01]  /*3b40*/  SHF.L.U32 R122, R122, 0x17, RZ ;  /* 0x000000177a7a7819 */ /* 0x000fe200000006ff */
[----:B------:R-:W-:Y:S01]  /*3b50*/  FMUL R74, R117, R74 ;  /* 0x0000004a754a7220 */ /* 0x000fe20000400000 */
[----:B------:R-:W-:Y:S01]  /*3b60*/  FMUL R73, R118, R73 ;  /* 0x0000004976497220 */ /* 0x000fe20000400000 */
[----:B------:R-:W-:Y:S01]  /*3b70*/  FMUL R72, R115, R72 ;  /* 0x0000004873487220 */ /* 0x000fe20000400000 */
[----:B------:R-:W-:Y:S01]  /*3b80*/  SHF.L.U32 R123, R123, 0x17, RZ ;  /* 0x000000177b7b7819 */ /* 0x000fe200000006ff */
[----:B-1----:R-:W-:Y:S01]  /*3b90*/  HMMA.16816.F32 R88, R80, R96, R88 ;  /* 0x000000605058723c */ /* 0x002fe20000001858 */
[----:B------:R-:W-:-:S02]  /*3ba0*/  IMAD.SHL.U32 R96, R101, 0x800000, RZ ;  /* 0x0080000065607824 */ /* 0x000fc400078e00ff */
[----:B--2---:R-:W-:Y:S01]  /*3bb0*/  FMUL R53, R53, R124 ;  /* 0x0000007c35357220 */ /* 0x004fe20000400000 */
[----:B------:R-:W1:Y:S01]  /*3bc0*/  MUFU.EX2 R131, R131 ;  /* 0x0000008300837308 */ /* 0x000e620000000800 */
[----:B------:R-:W-:Y:S01]  /*3bd0*/  FMUL R122, R122, R55 ;  /* 0x000000377a7a7220 */ /* 0x000fe20000400000 */
[----:B------:R-:W-:Y:S01]  /*3be0*/  FMUL R126, R96, R127 ;  /* 0x0000007f607e7220 */ /* 0x000fe20000400000 */
[----:B------:R-:W-:Y:S01]  /*3bf0*/  SHF.L.U32 R55, R114, 0x17, RZ ;  /* 0x0000001772377819 */ /* 0x000fe200000006ff */
[----:B------:R-:W2:Y:S01]  /*3c00*/  SHFL.IDX PT, R97, R112, 0x3, 0x1f ;  /* 0x00601f0070617f89 */ /* 0x000ea200000e0000 */
[----:B------:R-:W-:Y:S01]  /*3c10*/  SHF.L.U32 R100, R100, 0x17, RZ ;  /* 0x0000001764647819 */ /* 0x000fe200000006ff */
[----:B------:R-:W-:Y:S01]  /*3c20*/  HMMA.16816.F32 R72, R80, R98, R72 ;  /* 0x000000625048723c */ /* 0x000fe20000001848 */
[----:B------:R-:W-:Y:S01]  /*3c30*/  SHF.L.U32 R125, R125, 0x17, RZ ;  /* 0x000000177d7d7819 */ /* 0x000fe200000006ff */
[----:B------:R-:W4:Y:S01]  /*3c40*/  MUFU.EX2 R96, R133 ;  /* 0x0000008500607308 */ /* 0x000f220000000800 */
[----:B---3--:R-:W-:Y:S01]  /*3c50*/  FMUL R123, R123, R116 ;  /* 0x000000747b7b7220 */ /* 0x008fe20000400000 */
[----:B------:R-:W3:Y:S01]  /*3c60*/  SHFL.IDX PT, R113, R112, 0x9, 0x1f ;  /* 0x01201f0070717f89 */ /* 0x000ee200000e0000 */
[----:B------:R-:W-:-:S02]  /*3c70*/  VIADD R48, R48, 0x1 ;  /* 0x0000000130307836 */ /* 0x000fc40000000000 */
[----:B------:R-:W-:Y:S01]  /*3c80*/  FMUL R79, R104, R79 ;  /* 0x0000004f684f7220 */ /* 0x000fe20000400000 */
[----:B------:R-:W-:Y:S01]  /*3c90*/  FMUL R78, R105, R78 ;  /* 0x0000004e694e7220 */ /* 0x000fe20000400000 */
[----:B------:R-:W5:Y:S01]  /*3ca0*/  SHFL.IDX PT, R116, R112, 0x8, 0x1f ;  /* 0x01001f0070747f89 */ /* 0x000f6200000e0000 */
[----:B------:R-:W-:Y:S01]  /*3cb0*/  FMUL R77, R102, R77 ;  /* 0x0000004d664d7220 */ /* 0x000fe20000400000 */
[----:B------:R-:W3:Y:S01]  /*3cc0*/  MUFU.EX2 R124, R135 ;  /* 0x00000087007c7308 */ /* 0x000ee20000000800 */
[----:B-1----:R-:W-:Y:S01]  /*3cd0*/  FMUL R131, R100, R131 ;  /* 0x0000008364837220 */ /* 0x002fe20000400000 */
[----:B------:R-:W1:Y:S01]  /*3ce0*/  SHFL.IDX PT, R119, R112, 0xa, 0x1f ;  /* 0x01401f0070777f89 */ /* 0x000e6200000e0000 */
[----:B------:R-:W-:Y:S01]  /*3cf0*/  ISETP.NE.AND P1, PT, R48, 0x4, PT ;  /* 0x000000043000780c */ /* 0x000fe20003f25270 */
[----:B------:R-:W-:Y:S01]  /*3d00*/  FMUL R76, R103, R76 ;  /* 0x0000004c674c7220 */ /* 0x000fe20000400000 */
[----:B------:R-:W-:Y:S01]  /*3d10*/  FMUL R87, R120, R87 ;  /* 0x0000005778577220 */ /* 0x000fe20000400000 */
[----:B------:R-:W1:Y:S01]  /*3d20*/  SHFL.IDX PT, R121, R112, 0xc, 0x1f ;  /* 0x01801f0070797f89 */ /* 0x000e6200000e0000 */
[----:B------:R-:W-:Y:S01]  /*3d30*/  FMUL R86, R117, R86 ;  /* 0x0000005675567220 */ /* 0x000fe20000400000 */
[----:B------:R-:W-:Y:S01]  /*3d40*/  FMUL R85, R118, R85 ;  /* 0x0000005576557220 */ /* 0x000fe20000400000 */
[----:B----4-:R-:W-:Y:S01]  /*3d50*/  FMUL R127, R55, R96 ;  /* 0x00000060377f7220 */ /* 0x010fe20000400000 */
[----:B------:R-:W4:Y:S01]  /*3d60*/  SHFL.IDX PT, R128, R112, 0xd, 0x1f ;  /* 0x01a01f0070807f89 */ /* 0x000f2200000e0000 */
[----:B------:R-:W-:Y:S01]  /*3d70*/  FMUL R84, R115, R84 ;  /* 0x0000005473547220 */ /* 0x000fe20000400000 */
[----:B--2---:R-:W-:Y:S01]  /*3d80*/  FFMA R31, R104, R31, R97 ;  /* 0x0000001f681f7223 */ /* 0x004fe20000000061 */
[----:B------:R-:W-:Y:S01]  /*3d90*/  MOV R104, R15 ;  /* 0x0000000f00687202 */ /* 0x000fe20000000f00 */
[----:B------:R-:W2:Y:S01]  /*3da0*/  SHFL.IDX PT, R55, R112, 0x1, 0x1f ;  /* 0x00201f0070377f89 */ /* 0x000ea200000e0000 */
[----:B------:R-:W-:Y:S01]  /*3db0*/  HMMA.16816.F32 R76, R80, R92, R76 ;  /* 0x0000005c504c723c */ /* 0x000fe2000000184c */
[----:B---3--:R-:W-:-:S02]  /*3dc0*/  FMUL R130, R125, R124 ;  /* 0x0000007c7d827220 */ /* 0x008fc40000400000 */
[----:B------:R-:W3:Y:S01]  /*3dd0*/  SHFL.IDX PT, R101, R112, 0x7, 0x1f ;  /* 0x00e01f0070657f89 */ /* 0x000ee200000e0000 */
[----:B------:R-:W-:-:S03]  /*3de0*/  FFMA R9, R54, R9, R113 ;  /* 0x0000000936097223 */ /* 0x000fc60000000071 */
[----:B------:R-:W3:Y:S01]  /*3df0*/  SHFL.IDX PT, R124, R112, 0xb, 0x1f ;  /* 0x01601f00707c7f89 */ /* 0x000ee200000e0000 */
[----:B------:R-:W-:Y:S01]  /*3e00*/  HMMA.16816.F32 R84, R80, R94, R84 ;  /* 0x0000005e5054723c */ /* 0x000fe20000001854 */
[----:B-----5:R-:W-:Y:S02]  /*3e10*/  FFMA R8, R53, R8, R116 ;  /* 0x0000000835087223 */ /* 0x020fe40000000074 */
[----:B------:R-:W5:Y:S01]  /*3e20*/  SHFL.IDX PT, R125, R112, 0xe, 0x1f ;  /* 0x01c01f00707d7f89 */ /* 0x000f6200000e0000 */
[----:B-1----:R-:W-:-:S03]  /*3e30*/  FFMA R10, R122, R10, R119 ;  /* 0x0000000a7a0a7223 */ /* 0x002fc60000000077 */
[----:B------:R-:W1:Y:S01]  /*3e40*/  SHFL.IDX PT, R114, R112, 0x6, 0x1f ;  /* 0x00c01f0070727f89 */ /* 0x000e6200000e0000 */
[----:B------:R-:W-:-:S03]  /*3e50*/  FFMA R4, R126, R4, R121 ;  /* 0x000000047e047223 */ /* 0x000fc60000000079 */
[----:B------:R-:W1:Y:S01]  /*3e60*/  SHFL.IDX PT, R99, R112, 0x5, 0x1f ;  /* 0x00a01f0070637f89 */ /* 0x000e6200000e0000 */
[----:B----4-:R-:W-:-:S03]  /*3e70*/  FFMA R5, R131, R5, R128 ;  /* 0x0000000583057223 */ /* 0x010fc60000000080 */
[----:B------:R-:W4:Y:S01]  /*3e80*/  SHFL.IDX PT, R100, R112, 0x4, 0x1f ;  /* 0x00801f0070647f89 */ /* 0x000f2200000e0000 */
[----:B--2---:R-:W-:Y:S01]  /*3e90*/  FFMA R29, R102, R29, R55 ;  /* 0x0000001d661d7223 */ /* 0x004fe20000000037 */
[----:B------:R-:W-:Y:S02]  /*3ea0*/  MOV R102, R19 ;  /* 0x0000001300667202 */ /* 0x000fe40000000f00 */
[----:B------:R-:W2:Y:S01]  /*3eb0*/  SHFL.IDX PT, R98, R112, 0x2, 0x1f ;  /* 0x00401f0070627f89 */ /* 0x000ea200000e0000 */
[----:B---3--:R-:W-:-:S03]  /*3ec0*/  FFMA R35, R120, R35, R101 ;  /* 0x0000002378237223 */ /* 0x008fc60000000065 */
[----:B------:R-:W3:Y:S01]  /*3ed0*/  SHFL.IDX PT, R96, R112, RZ, 0x1f ;  /* 0x00001fff70607589 */ /* 0x000ee200000e0000 */
[----:B------:R-:W-:-:S03]  /*3ee0*/  FFMA R11, R123, R11, R124 ;  /* 0x0000000b7b0b7223 */ /* 0x000fc6000000007c */
[----:B------:R-:W3:Y:S01]  /*3ef0*/  SHFL.IDX PT, R132, R112, 0xf, 0x1f ;  /* 0x01e01f0070847f89 */ /* 0x000ee200000e0000 */
[----:B-----5:R-:W-:Y:S01]  /*3f00*/  FFMA R6, R130, R6, R125 ;  /* 0x0000000682067223 */ /* 0x020fe2000000007d */
[----:B-1----:R-:W-:Y:S01]  /*3f10*/  FFMA R34, R117, R34, R114 ;  /* 0x0000002275227223 */ /* 0x002fe20000000072 */
[----:B------:R-:W-:Y:S01]  /*3f20*/  FFMA R33, R118, R33, R99 ;  /* 0x0000002176217223 */ /* 0x000fe20000000063 */
[----:B----4-:R-:W-:Y:S01]  /*3f30*/  FFMA R32, R115, R32, R100 ;  /* 0x0000002073207223 */ /* 0x010fe20000000064 */
[----:B--2---:R-:W-:Y:S01]  /*3f40*/  FFMA R30, R105, R30, R98 ;  /* 0x0000001e691e7223 */ /* 0x004fe20000000062 */
[----:B---3--:R-:W-:Y:S01]  /*3f50*/  FFMA R28, R103, R28, R96 ;  /* 0x0000001c671c7223 */ /* 0x008fe20000000060 */
[----:B------:R-:W-:Y:S01]  /*3f60*/  FFMA R7, R127, R7, R132 ;  /* 0x000000077f077223 */ /* 0x000fe20000000084 */
[----:B------:R-:W-:Y:S06]  /*3f70*/  @!P1 BRA `(.L_x_178) ;  /* 0x00000000003c9947 */ /* 0x000fec0003800000 */
[----:B------:R-:W-:Y:S01]  /*3f80*/  MOV R105, R14 ;  /* 0x0000000e00697202 */ /* 0x000fe20000000f00 */
[----:B------:R-:W-:Y:S01]  /*3f90*/  IMAD.MOV.U32 R98, RZ, RZ, R13 ;  /* 0x000000ffff627224 */ /* 0x000fe200078e000d */
[----:B------:R-:W-:Y:S01]  /*3fa0*/  MOV R103, R12 ;  /* 0x0000000c00677202 */ /* 0x000fe20000000f00 */
[----:B------:R-:W-:Y:S01]  /*3fb0*/  IMAD.MOV.U32 R97, RZ, RZ, R16 ;  /* 0x000000ffff617224 */ /* 0x000fe200078e0010 */
[----:B------:R-:W-:Y:S01]  /*3fc0*/  MOV R99, R18 ;  /* 0x0000001200637202 */ /* 0x000fe20000000f00 */
[----:B------:R-:W-:Y:S01]  /*3fd0*/  IMAD.MOV.U32 R92, RZ, RZ, R23 ;  /* 0x000000ffff5c7224 */ /* 0x000fe200078e0017 */
[----:B------:R-:W-:Y:S01]  /*3fe0*/  MOV R96, R17 ;  /* 0x0000001100607202 */ /* 0x000fe20000000f00 */
[----:B------:R-:W-:Y:S01]  /*3ff0*/  IMAD.MOV.U32 R54, RZ, RZ, R27 ;  /* 0x000000ffff367224 */ /* 0x000fe200078e001b */
[----:B------:R-:W-:Y:S02]  /*4000*/  MOV R95, R20 ;  /* 0x00000014005f7202 */ /* 0x000fe40000000f00 */
[----:B------:R-:W-:-:S02]  /*4010*/  MOV R94, R21 ;  /* 0x00000015005e7202 */ /* 0x000fc40000000f00 */
[----:B------:R-:W-:Y:S02]  /*4020*/  MOV R93, R22 ;  /* 0x00000016005d7202 */ /* 0x000fe40000000f00 */
[----:B------:R-:W-:Y:S02]  /*4030*/  MOV R101, R24 ;  /* 0x0000001800657202 */ /* 0x000fe40000000f00 */
[----:B------:R-:W-:Y:S02]  /*4040*/  MOV R100, R25 ;  /* 0x0000001900647202 */ /* 0x000fe40000000f00 */
[----:B------:R-:W-:Y:S01]  /*4050*/  MOV R55, R26 ;  /* 0x0000001a00377202 */ /* 0x000fe20000000f00 */
[----:B------:R-:W-:Y:S06]  /*4060*/  BRA `(.L_x_179) ;  /* 0xffffffcc00ec7947 */ /* 0x000fec000383ffff */
.L_x_178:
[----:B------:R-:W-:Y:S05]  /*4070*/  BSYNC B0 ;  /* 0x0000000000007941 */ /* 0x000fea0003800000 */
.L_x_173:
[----:B------:R-:W-:Y:S05]  /*4080*/  BRA `(.L_x_180) ;  /* 0x0000000400887947 */ /* 0x000fea0003800000 */
.L_x_172:
[----:B------:R-:W-:-:S04]  /*4090*/  IADD3 R92, PT, PT, R38, 0x2, RZ ;  /* 0x00000002265c7810 */ /* 0x000fc80007ffe0ff */
        /* <DEDUP_REMOVED lines=9> */
.L_x_185:
[----:B-1----:R-:W-:Y:S01]  /*4130*/  SHF.R.U32.HI R51, RZ, 0x6, R19 ;  /* 0x00000006ff337819 */ /* 0x002fe20000011613 */
[C---:B------:R-:W-:Y:S01]  /*4140*/  VIADD R15, R19.reuse, 0x100 ;  /* 0x00000100130f7836 */ /* 0x040fe20000000000 */
[----:B------:R-:W-:Y:S01]  /*4150*/  IADD3 R50, PT, PT, R19, 0x200, RZ ;  /* 0x0000020013327810 */ /* 0x000fe20007ffe0ff */
[----:B------:R-:W-:Y:S01]  /*4160*/  BSSY.RECONVERGENT B1, `(.L_x_183) ;  /* 0x000004e000017945 */ /* 0x000fe20003800200 */
[----:B------:R-:W-:Y:S02]  /*4170*/  LEA R53, R92, R51, 0x6 ;  /* 0x000000335c357211 */ /* 0x000fe400078e30ff */
[----:B------:R-:W-:Y:S02]  /*4180*/  SHF.R.U32.HI R83, RZ, 0x6, R15 ;  /* 0x00000006ff537819 */ /* 0x000fe4000001160f */
[----:B------:R-:W-:Y:S02]  /*4190*/  SHF.R.U32.HI R95, RZ, 0x6, R50 ;  /* 0x00000006ff5f7819 */ /* 0x000fe40000011632 */
[----:B-1----:R-:W-:-:S02]  /*41a0*/  ISETP.GE.AND P0, PT, R53, R48, PT ;  /* 0x000000303500720c */ /* 0x002fc40003f06270 */
[C---:B------:R-:W-:Y:S02]  /*41b0*/  LEA R97, R92.reuse, R83, 0x6 ;  /* 0x000000535c617211 */ /* 0x040fe400078e30ff */
[----:B------:R-:W-:Y:S02]  /*41c0*/  LEA R99, R92, R95, 0x6 ;  /* 0x0000005f5c637211 */ /* 0x000fe400078e30ff */
[CC--:B------:R-:W-:Y:S02]  /*41d0*/  ISETP.GE.OR P0, PT, R36.reuse, R49.reuse, P0 ;  /* 0x000000312400720c */ /* 0x0c0fe40000706670 */
[-C--:B------:R-:W-:Y:S02]  /*41e0*/  ISETP.GE.AND P1, PT, R97, R48.reuse, PT ;  /* 0x000000306100720c */ /* 0x080fe40003f26270 */
[----:B------:R-:W-:Y:S02]  /*41f0*/  ISETP.GE.AND P2, PT, R99, R48, PT ;  /* 0x000000306300720c */ /* 0x000fe40003f46270 */
[----:B------:R-:W-:-:S02]  /*4200*/  ISETP.GE.OR P1, PT, R36, R49, P1 ;  /* 0x000000312400720c */ /* 0x000fc40000f26670 */
[----:B------:R-:W-:-:S05]  /*4210*/  ISETP.GE.OR P2, PT, R36, R49, P2 ;  /* 0x000000312400720c */ /* 0x000fca0001746670 */
[----:B------:R-:W1:Y:S01]  /*4220*/  @!P0 S2R R50, SR_CgaCtaId ;  /* 0x0000000000328919 */ /* 0x000e620000008800 */
[----:B------:R-:W-:Y:S01]  /*4230*/  @!P0 MOV R15, 0x400 ;  /* 0x00000400000f8802 */ /* 0x000fe20000000f00 */
[----:B------:R-:W-:Y:S01]  /*4240*/  @!P0 IMAD R53, R53, R49, R36 ;  /* 0x0000003135358224 */ /* 0x000fe200078e0224 */
[----:B------:R-:W2:Y:S03]  /*4250*/  @!P0 S2R R55, SR_SWINHI ;  /* 0x0000000000378919 */ /* 0x000ea60000002f00 */
[----:B------:R-:W-:Y:S01]  /*4260*/  @!P1 MOV R52, 0x400 ;  /* 0x0000040000349802 */ /* 0x000fe20000000f00 */
[--C-:B------:R-:W-:Y:S01]  /*4270*/  @!P1 IMAD R83, R83, 0x48, R94.reuse ;  /* 0x0000004853539824 */ /* 0x100fe200078e025e */
[----:B------:R-:W3:Y:S01]  /*4280*/  @!P1 S2R R81, SR_CgaCtaId ;  /* 0x0000000000519919 */ /* 0x000ee20000008800 */
[----:B------:R-:W-:Y:S01]  /*4290*/  @!P2 MOV R54, 0x400 ;  /* 0x000004000036a802 */ /* 0x000fe20000000f00 */
[--C-:B------:R-:W-:Y:S01]  /*42a0*/  @!P2 IMAD R95, R95, 0x48, R94.reuse ;  /* 0x000000485f5fa824 */ /* 0x100fe200078e025e */
[----:B------:R-:W4:Y:S01]  /*42b0*/  @!P2 S2R R101, SR_CgaCtaId ;  /* 0x000000000065a919 */ /* 0x000f220000008800 */
[----:B------:R-:W5:Y:S01]  /*42c0*/  @!P1 S2R R93, SR_SWINHI ;  /* 0x00000000005d9919 */ /* 0x000f620000002f00 */
[----:B------:R-:W5:Y:S01]  /*42d0*/  @!P2 S2R R103, SR_SWINHI ;  /* 0x000000000067a919 */ /* 0x000f620000002f00 */
[----:B-1----:R-:W-:Y:S01]  /*42e0*/  @!P0 LEA R50, R50, R15, 0x18 ;  /* 0x0000000f32328211 */ /* 0x002fe200078ec0ff */
[----:B------:R-:W-:-:S03]  /*42f0*/  @!P0 IMAD R15, R51, 0x48, R94 ;  /* 0x00000048330f8824 */ /* 0x000fc600078e025e */
[----:B------:R-:W-:Y:S02]  /*4300*/  @!P0 MOV R50, R50 ;  /* 0x0000003200328202 */ /* 0x000fe40000000f00 */
[----:B--2---:R-:W-:Y:S02]  /*4310*/  @!P0 MOV R51, R55 ;  /* 0x0000003700338202 */ /* 0x004fe40000000f00 */
[----:B---3--:R-:W-:Y:S01]  /*4320*/  @!P1 LEA R52, R81, R52, 0x18 ;  /* 0x0000003451349211 */ /* 0x008fe200078ec0ff */
[----:B------:R-:W-:Y:S02]  /*4330*/  @!P0 IMAD.U32 R15, R15, 0x2, R50 ;  /* 0x000000020f0f8824 */ /* 0x000fe400078e0032 */
[----:B------:R-:W-:Y:S01]  /*4340*/  @!P0 IMAD.WIDE R50, R53, 0x2, R110 ;  /* 0x0000000235328825 */ /* 0x000fe200078e026e */
[----:B----4-:R-:W-:Y:S02]  /*4350*/  @!P2 LEA R80, R101, R54, 0x18 ;  /* 0x000000366550a211 */ /* 0x010fe400078ec0ff */
[----:B------:R-:W-:-:S02]  /*4360*/  @!P1 MOV R54, R52 ;  /* 0x0000003400369202 */ /* 0x000fc40000000f00 */
[----:B-----5:R-:W-:Y:S01]  /*4370*/  @!P1 MOV R55, R93 ;  /* 0x0000005d00379202 */ /* 0x020fe20000000f00 */
[----:B------:R-:W-:Y:S01]  /*4380*/  @!P1 IMAD R55, R97, R49, R36 ;  /* 0x0000003161379224 */ /* 0x000fe200078e0224 */
[----:B------:R-:W-:Y:S01]  /*4390*/  @!PT LDS RZ, [RZ] ;  /* 0x00000000fffff984 */ /* 0x000fe20000000800 */
[----:B------:R-:W-:Y:S01]  /*43a0*/  @!PT LDS RZ, [RZ] ;  /* 0x00000000fffff984 */ /* 0x000fe20000000800 */
[----:B------:R-:W-:Y:S01]  /*43b0*/  @!PT LDS RZ, [RZ] ;  /* 0x00000000fffff984 */ /* 0x000fe20000000800 */
[----:B------:R1:W-:Y:S01]  /*43c0*/  @!P0 LDGSTS.E.BYPASS.128 [R15], desc[UR8][R50.64] ;  /* 0x00000000320f8fae */ /* 0x0003e2000b981808 */
[----:B------:R-:W-:Y:S01]  /*43d0*/  @!P0 IMAD.WIDE R52, R53, 0x2, R108 ;  /* 0x0000000235348825 */ /* 0x000fe200078e026c */
[----:B------:R-:W-:Y:S02]  /*43e0*/  @!P2 MOV R80, R80 ;  /* 0x000000500050a202 */ /* 0x000fe40000000f00 */
[----:B------:R-:W-:Y:S02]  /*43f0*/  @!P2 MOV R81, R103 ;  /* 0x000000670051a202 */ /* 0x000fe40000000f00 */
[----:B------:R-:W-:Y:S02]  /*4400*/  IADD3 R81, PT, PT, R19, 0x300, RZ ;  /* 0x0000030013517810 */ /* 0x000fe40007ffe0ff */
[----:B------:R-:W-:Y:S01]  /*4410*/  @!P1 LEA R93, R83, R54, 0x1 ;  /* 0x00000036535d9211 */ /* 0x000fe200078e08ff */
[----:B------:R-:W-:Y:S01]  /*4420*/  @!P2 IMAD R83, R99, R49, R36 ;  /* 0x000000316353a224 */ /* 0x000fe200078e0224 */
[----:B------:R-:W-:Y:S01]  /*4430*/  SHF.R.U32.HI R97, RZ, 0x6, R81 ;  /* 0x00000006ff617819 */ /* 0x000fe20000011651 */
[----:B------:R2:W-:Y:S01]  /*4440*/  @!P0 LDGSTS.E.BYPASS.128 [R15+0x6c00], desc[UR8][R52.64] ;  /* 0x06c00000340f8fae */ /* 0x0005e2000b981808 */
[----:B------:R-:W-:Y:S01]  /*4450*/  @!P2 LEA R95, R95, R80, 0x1 ;  /* 0x000000505f5fa211 */ /* 0x000fe200078e08ff */
[----:B------:R-:W-:-:S04]  /*4460*/  @!P2 IMAD.WIDE R80, R83, 0x2, R110 ;  /* 0x000000025350a825 */ /* 0x000fc800078e026e */
[----:B-1----:R-:W-:-:S04]  /*4470*/  @!P1 IMAD.WIDE R50, R55, 0x2, R110 ;  /* 0x0000000237329825 */ /* 0x002fc800078e026e */
[--C-:B------:R-:W-:Y:S01]  /*4480*/  @!P1 IMAD.WIDE R54, R55, 0x2, R108.reuse ;  /* 0x0000000237369825 */ /* 0x100fe200078e026c */
[----:B------:R2:W-:Y:S03]  /*4490*/  @!P1 LDGSTS.E.BYPASS.128 [R93], desc[UR8][R50.64] ;  /* 0x00000000325d9fae */ /* 0x0005e6000b981808 */
[----:B------:R-:W-:Y:S01]  /*44a0*/  @!P2 IMAD.WIDE R82, R83, 0x2, R108 ;  /* 0x000000025352a825 */ /* 0x000fe200078e026c */
[----:B------:R2:W-:Y:S01]  /*44b0*/  @!P1 LDGSTS.E.BYPASS.128 [R93+0x6c00], desc[UR8][R54.64] ;  /* 0x06c00000365d9fae */ /* 0x0005e2000b981808 */
[C---:B------:R-:W-:Y:S02]  /*44c0*/  ISETP.GE.U32.AND P1, PT, R19.reuse, 0xc00, PT ;  /* 0x00000c001300780c */ /* 0x040fe40003f26070 */
[----:B------:R-:W-:Y:S01]  /*44d0*/  IMAD R99, R92, 0x40, R97 ;  /* 0x000000405c637824 */ /* 0x000fe200078e0261 */
[----:B------:R2:W-:Y:S01]  /*44e0*/  @!P2 LDGSTS.E.BYPASS.128 [R95], desc[UR8][R80.64] ;  /* 0x00000000505fafae */ /* 0x0005e2000b981808 */
[----:B------:R-:W-:-:S03]  /*44f0*/  IADD3 R19, PT, PT, R19, 0x400, RZ ;  /* 0x0000040013137810 */ /* 0x000fc60007ffe0ff */
[----:B------:R2:W-:Y:S01]  /*4500*/  @!P2 LDGSTS.E.BYPASS.128 [R95+0x6c00], desc[UR8][R82.64] ;  /* 0x06c00000525fafae */ /* 0x0005e2000b981808 */
        /* <DEDUP_REMOVED lines=8> */
[----:B------:R-:W-:-:S04]  /*4590*/  IMAD.WIDE R50, R53, 0x2, R110 ;  /* 0x0000000235327825 */ /* 0x000fc800078e026e */
[----:B------:R-:W-:Y:S01]  /*45a0*/  IMAD.WIDE R52, R53, 0x2, R108 ;  /* 0x0000000235347825 */ /* 0x000fe200078e026c */
[----:B-1----:R-:W-:-:S07]  /*45b0*/  ULEA UR4, UR5, UR4, 0x18 ;  /* 0x0000000405047291 */ /* 0x002fce000f8ec0ff */
[----:B------:R-:W-:Y:S01]  /*45c0*/  UMOV UR4, UR4 ;  /* 0x0000000400047c82 */ /* 0x000fe20008000000 */
[----:B--2---:R-:W-:Y:S01]  /*45d0*/  UMOV UR5, UR6 ;  /* 0x0000000600057c82 */ /* 0x004fe20008000000 */
[----:B------:R-:W-:-:S05]  /*45e0*/  LEA R15, R15, UR4, 0x1 ;  /* 0x000000040f0f7c11 */ /* 0x000fca000f8e08ff */
[----:B------:R-:W-:Y:S01]  /*45f0*/  @!PT LDS RZ, [RZ] ;  /* 0x00000000fffff984 */ /* 0x000fe20000000800 */
[----:B------:R-:W-:Y:S01]  /*4600*/  @!PT LDS RZ, [RZ] ;  /* 0x00000000fffff984 */ /* 0x000fe20000000800 */
[----:B------:R-:W-:Y:S01]  /*4610*/  @!PT LDS RZ, [RZ] ;  /* 0x00000000fffff984 */ /* 0x000fe20000000800 */
[----:B------:R1:W-:Y:S04]  /*4620*/  LDGSTS.E.BYPASS.128 [R15], desc[UR8][R50.64] ;  /* 0x00000000320f7fae */ /* 0x0003e8000b981808 */
[----:B------:R1:W-:Y:S02]  /*4630*/  LDGSTS.E.BYPASS.128 [R15+0x6c00], desc[UR8][R52.64] ;  /* 0x06c00000340f7fae */ /* 0x0003e4000b981808 */
.L_x_184:
[----:B------:R-:W-:Y:S05]  /*4640*/  BSYNC.RECONVERGENT B1 ;  /* 0x0000000000017941 */ /* 0x000fea0003800200 */
.L_x_183:
[----:B------:R-:W-:Y:S05]  /*4650*/  @!P1 BRA `(.L_x_185) ;  /* 0xfffffff800b49947 */ /* 0x000fea000383ffff */
[----:B------:R-:W-:Y:S05]  /*4660*/  BSYNC.RECONVERGENT B0 ;  /* 0x0000000000007941 */ /* 0x000fea0003800200 */
.L_x_182:
[----:B------:R-:W0:Y:S01]  /*4670*/  LDGDEPBAR ;  /* 0x00000000000079af */ /* 0x000e220000000000 */
[----:B------:R-:W-:-:S04]  /*4680*/  DEPBAR.LE SB0, 0x1 ;  /* 0x000080400000791a */ /* 0x000fc80000000000 */
[----:B------:R-:W-:Y:S05]  /*4690*/  BRA `(.L_x_180) ;  /* 0x0000000000047947 */ /* 0x000fea0003800000 */
.L_x_181:
[----:B------:R-:W-:-:S04]  /*46a0*/  DEPBAR.LE SB0, 0x0 ;  /* 0x000080000000791a */ /* 0x000fc80000000000 */
.L_x_180:
[----:B------:R-:W-:Y:S01]  /*46b0*/  IADD3 R38, PT, PT, R38, 0x1, RZ ;  /* 0x0000000126267810 */ /* 0x000fe20007ffe0ff */
[----:B------:R-:W-:Y:S05]  /*46c0*/  WARPSYNC.ALL ;  /* 0x0000000000007948 */ /* 0x000fea0003800000 */
[----:B------:R-:W-:Y:S01]  /*46d0*/  BAR.SYNC.DEFER_BLOCKING 0x0 ;  /* 0x0000000000007b1d */ /* 0x000fe20000010000 */
[----:B------:R-:W-:-:S13]  /*46e0*/  ISETP.NE.AND P0, PT, R38, R39, PT ;  /* 0x000000272600720c */ /* 0x000fda0003f05270 */
[----:B------:R-:W-:Y:S05]  /*46f0*/  @P0 BRA `(.L_x_186) ;  /* 0xffffffc400ac0947 */ /* 0x000fea000383ffff */
[----:B------:R2:W-:Y:S04]  /*4700*/  STL.128 [R1], R28 ;  /* 0x0000001c01007387 */ /* 0x0005e80000100c00 */
[----:B------:R2:W-:Y:S04]  /*4710*/  STL.128 [R1+0x10], R32 ;  /* 0x0000102001007387 */ /* 0x0005e80000100c00 */
[----:B------:R2:W-:Y:S04]  /*4720*/  STL.128 [R1+0x20], R8 ;  /* 0x0000200801007387 */ /* 0x0005e80000100c00 */
[----:B------:R2:W-:Y:S02]  /*4730*/  STL.128 [R1+0x30], R4 ;  /* 0x0000300401007387 */ /* 0x0005e40000100c00 */
.L_x_171:
[----:B------:R-:W3:Y:S02]  /*4740*/  LDC R12, c[0x0][0x3a8] ;  /* 0x0000ea00ff0c7b82 */ /* 0x000ee40000000800 */
[----:B---3--:R-:W-:-:S04]  /*4750*/  ISETP.GE.AND P0, PT, R45, R12, PT ;  /* 0x0000000c2d00720c */ /* 0x008fc80003f06270 */
[----:B------:R-:W-:-:S13]  /*4760*/  ISETP.LT.U32.OR P0, PT, R47, 0x20, P0 ;  /* 0x000000202f00780c */ /* 0x000fda0000701470 */
[----:B------:R-:W-:Y:S05]  /*4770*/  @P0 EXIT ;  /* 0x000000000000094d */ /* 0x000fea0003800000 */
[----:B-12---:R-:W1:Y:S01]  /*4780*/  S2R R4, SR_CgaCtaId ;  /* 0x0000000000047919 */ /* 0x006e620000008800 */
        /* <DEDUP_REMOVED lines=12> */
[----:B------:R-:W-:Y:S02]  /*4850*/  LEA R5, R4, R5, 0x5 ;  /* 0x0000000504057211 */ /* 0x000fe400078e28ff */
[C---:B------:R-:W-:Y:S02]  /*4860*/  IADD3 R4, PT, PT, R3.reuse, 0x1e800, RZ ;  /* 0x0001e80003047810 */ /* 0x040fe40007ffe0ff */
[----:B------:R-:W-:Y:S01]  /*4870*/  IADD3 R10, PT, PT, R3, 0x1e8c0, RZ ;  /* 0x0001e8c0030a7810 */ /* 0x000fe20007ffe0ff */
[C---:B------:R-:W-:Y:S01]  /*4880*/  IMAD.U32 R8, R5.reuse, 0x8, R8 ;  /* 0x0000000805087824 */ /* 0x040fe200078e0008 */
[----:B------:R-:W-:-:S02]  /*4890*/  LEA R4, R5, R4, 0x3 ;  /* 0x0000000405047211 */ /* 0x000fc400078e18ff */
[C---:B------:R-:W-:Y:S02]  /*48a0*/  LEA R6, R5.reuse, R6, 0x3 ;  /* 0x0000000605067211 */ /* 0x040fe400078e18ff */
[----:B------:R-:W-:Y:S01]  /*48b0*/  LEA R10, R5, R10, 0x3 ;  /* 0x0000000a050a7211 */ /* 0x000fe200078e18ff */
        /* <DEDUP_REMOVED lines=18> */
[----:B------:R-:W-:Y:S01]  /*49e0*/  LEA R3, R46, R1, 0x2 ;  /* 0x000000012e037211 */ /* 0x000fe200078e10ff */
[----:B------:R-:W2:Y:S05]  /*49f0*/  LDCU UR4, c[0x0][0x3ac] ;  /* 0x00007580ff0477ac */ /* 0x000eaa0008000800 */
[----:B------:R-:W3:Y:S01]  /*4a00*/  LDL R3, [R3] ;  /* 0x0000000003037983 */ /* 0x000ee20000100800 */
[----:B------:R-:W-:Y:S01]  /*4a10*/  LEA R0, R0, R46, 0x4 ;  /* 0x0000002e00007211 */ /* 0x000fe200078e20ff */
[----:B------:R-:W-:Y:S04]  /*4a20*/  BSSY.RECONVERGENT B2, `(.L_x_187) ;  /* 0x0000013000027945 */ /* 0x000fe80003800200 */
[----:B------:R-:W-:-:S05]  /*4a30*/  IMAD.SHL.U32 R0, R0, 0x40, RZ ;  /* 0x0000004000007824 */ /* 0x000fca00078e00ff */
[----:B------:R-:W-:-:S05]  /*4a40*/  LEA R11, R0, R11, 0x2 ;  /* 0x0000000b000b7211 */ /* 0x000fca00078e10ff */
[----:B-1----:R-:W1:Y:S01]  /*4a50*/  LDS.128 R4, [R11+0x1e800] ;  /* 0x01e800000b047984 */ /* 0x002e620000000c00 */
[----:B---3--:R-:W-:-:S04]  /*4a60*/  FADD R10, R3, 9.9999999747524270788e-07 ;  /* 0x358637bd030a7421 */ /* 0x008fc80000000000 */
[----:B------:R-:W3:Y:S08]  /*4a70*/  MUFU.RCP R9, R10 ;  /* 0x0000000a00097308 */ /* 0x000ef00000001000 */
[----:B-1----:R-:W1:Y:S01]  /*4a80*/  FCHK P0, R4, R10 ;  /* 0x0000000a04007302 */ /* 0x002e620000000000 */
[----:B---3--:R-:W-:-:S04]  /*4a90*/  FFMA R0, -R10, R9, 1 ;  /* 0x3f8000000a007423 */ /* 0x008fc80000000109 */
[----:B------:R-:W-:Y:S01]  /*4aa0*/  FFMA R13, R9, R0, R9 ;  /* 0x00000000090d7223 */ /* 0x000fe20000000009 */
[----:B--2---:R-:W-:-:S03]  /*4ab0*/  IMAD R9, R45, UR4, RZ ;  /* 0x000000042d097c24 */ /* 0x004fc6000f8e02ff */
[----:B------:R-:W-:Y:S02]  /*4ac0*/  FFMA R0, R4, R13, RZ ;  /* 0x0000000d04007223 */ /* 0x000fe400000000ff */
[C---:B------:R-:W-:Y:S02]  /*4ad0*/  IADD3 R106, P1, PT, R9.reuse, R106, RZ ;  /* 0x0000006a096a7210 */ /* 0x040fe40007f3e0ff */
[----:B------:R-:W-:Y:S02]  /*4ae0*/  FFMA R3, -R10, R0, R4 ;  /* 0x000000000a037223 */ /* 0x000fe40000000104 */
[----:B------:R-:W-:Y:S02]  /*4af0*/  LEA.HI.X.SX32 R9, R9, R2, 0x1, P1 ;  /* 0x0000000209097211 */ /* 0x000fe400008f0eff */
[----:B------:R-:W-:Y:S01]  /*4b00*/  FFMA R0, R13, R3, R0 ;  /* 0x000000030d007223 */ /* 0x000fe20000000000 */
[----:B-1----:R-:W-:Y:S06]  /*4b10*/  @!P0 BRA `(.L_x_188) ;  /* 0x00000000000c8947 */ /* 0x002fec0003800000 */
[----:B------:R-:W-:Y:S02]  /*4b20*/  MOV R3, R10 ;  /* 0x0000000a00037202 */ /* 0x000fe40000000f00 */
[----:B------:R-:W-:-:S07]  /*4b30*/  MOV R16, 0x4b50 ;  /* 0x00004b5000107802 */ /* 0x000fce0000000f00 */
[----:B------:R-:W-:Y:S05]  /*4b40*/  CALL.REL.NOINC `($__internal_1_$__cuda_sm3x_div_rn_noftz_f32_slowpath) ;  /* 0x0000004000d87944 */ /* 0x000fea0003c00000 */
.L_x_188:
[----:B------:R-:W-:Y:S05]  /*4b50*/  BSYNC.RECONVERGENT B2 ;  /* 0x0000000000027941 */ /* 0x000fea0003800200 */
.L_x_187:
        /* <DEDUP_REMOVED lines=15> */
[----:B------:R-:W-:Y:S01]  /*4c50*/  MOV R4, R5 ;  /* 0x0000000500047202 */ /* 0x000fe20000000f00 */
[----:B------:R-:W-:Y:S01]  /*4c60*/  IMAD.MOV.U32 R3, RZ, RZ, R10 ;  /* 0x000000ffff037224 */ /* 0x000fe200078e000a */
[----:B------:R-:W-:-:S07]  /*4c70*/  MOV R16, 0x4c90 ;  /* 0x00004c9000107802 */ /* 0x000fce0000000f00 */
[----:B------:R-:W-:Y:S05]  /*4c80*/  CALL.REL.NOINC `($__internal_1_$__cuda_sm3x_div_rn_noftz_f32_slowpath) ;  /* 0x0000004000887944 */ /* 0x000fea0003c00000 */
.L_x_190:
[----:B------:R-:W-:Y:S05]  /*4c90*/  BSYNC.RECONVERGENT B2 ;  /* 0x0000000000027941 */ /* 0x000fea0003800200 */
.L_x_189:
        /* <DEDUP_REMOVED lines=15> */
[----:B------:R-:W-:Y:S05]  /*4d90*/  CALL.REL.NOINC `($__internal_1_$__cuda_sm3x_div_rn_noftz_f32_slowpath) ;  /* 0x0000004000447944 */ /* 0x000fea0003c00000 */
.L_x_192:
[----:B------:R-:W-:Y:S05]  /*4da0*/  BSYNC.RECONVERGENT B2 ;  /* 0x0000000000027941 */ /* 0x000fea0003800200 */
.L_x_191:
        /* <DEDUP_REMOVED lines=15> */
[----:B------:R-:W-:Y:S05]  /*4ea0*/  CALL.REL.NOINC `($__internal_1_$__cuda_sm3x_div_rn_noftz_f32_slowpath) ;  /* 0x0000004000007944 */ /* 0x000fea0003c00000 */
.L_x_194:
[----:B------:R-:W-:Y:S05]  /*4eb0*/  BSYNC.RECONVERGENT B2 ;  /* 0x0000000000027941 */ /* 0x000fea0003800200 */
.L_x_193:
        /* <DEDUP_REMOVED lines=15> */
[----:B------:R-:W-:Y:S05]  /*4fb0*/  CALL.REL.NOINC `($__internal_1_$__cuda_sm3x_div_rn_noftz_f32_slowpath) ;  /* 0x0000003c00bc7944 */ /* 0x000fea0003c00000 */
.L_x_196:
[----:B------:R-:W-:Y:S05]  /*4fc0*/  BSYNC.RECONVERGENT B2 ;  /* 0x0000000000027941 */ /* 0x000fea0003800200 */
.L_x_195:
        /* <DEDUP_REMOVED lines=16> */
.L_x_198:
[----:B------:R-:W-:Y:S05]  /*50d0*/  BSYNC.RECONVERGENT B2 ;  /* 0x0000000000027941 */ /* 0x000fea0003800200 */
.L_x_197:
        /* <DEDUP_REMOVED lines=15> */
[----:B------:R-:W-:Y:S05]  /*51d0*/  CALL.REL.NOINC `($__internal_1_$__cuda_sm3x_div_rn_noftz_f32_slowpath) ;  /* 0x0000003c00347944 */ /* 0x000fea0003c00000 */
.L_x_200:
[----:B------:R-:W-:Y:S05]  /*51e0*/  BSYNC.RECONVERGENT B2 ;  /* 0x0000000000027941 */ /* 0x000fea0003800200 */
.L_x_199:
        /* <DEDUP_REMOVED lines=16> */
.L_x_202:
[----:B------:R-:W-:Y:S05]  /*52f0*/  BSYNC.RECONVERGENT B2 ;  /* 0x0000000000027941 */ /* 0x000fea0003800200 */
.L_x_201:
        /* <DEDUP_REMOVED lines=15> */
[----:B------:R-:W-:Y:S05]  /*53f0*/  CALL.REL.NOINC `($__internal_1_$__cuda_sm3x_div_rn_noftz_f32_slowpath) ;  /* 0x0000003800ac7944 */ /* 0x000fea0003c00000 */
.L_x_204:
[----:B------:R-:W-:Y:S05]  /*5400*/  BSYNC.RECONVERGENT B2 ;  /* 0x0000000000027941 */ /* 0x000fea0003800200 */
.L_x_203:
        /* <DEDUP_REMOVED lines=16> */
.L_x_206:
[----:B------:R-:W-:Y:S05]  /*5510*/  BSYNC.RECONVERGENT B2 ;  /* 0x0000000000027941 */ /* 0x000fea0003800200 */
.L_x_205:
        /* <DEDUP_REMOVED lines=16> */
.L_x_208:
[----:B------:R-:W-:Y:S05]  /*5620*/  BSYNC.RECONVERGENT B2 ;  /* 0x0000000000027941 */ /* 0x000fea0003800200 */
.L_x_207:
        /* <DEDUP_REMOVED lines=16> */
.L_x_210:
[----:B------:R-:W-:Y:S05]  /*5730*/  BSYNC.RECONVERGENT B2 ;  /* 0x0000000000027941 */ /* 0x000fea0003800200 */
.L_x_209:
        /* <DEDUP_REMOVED lines=16> */
.L_x_212:
[----:B------:R-:W-:Y:S05]  /*5840*/  BSYNC.RECONVERGENT B2 ;  /* 0x0000000000027941 */ /* 0x000fea0003800200 */
.L_x_211:
        /* <DEDUP_REMOVED lines=16> */
.L_x_214:
[----:B------:R-:W-:Y:S05]  /*5950*/  BSYNC.RECONVERGENT B2 ;  /* 0x0000000000027941 */ /* 0x000fea0003800200 */
.L_x_213:
        /* <DEDUP_REMOVED lines=16> */
.L_x_216:
[----:B------:R-:W-:Y:S05]  /*5a60*/  BSYNC.RECONVERGENT B2 ;  /* 0x0000000000027941 */ /* 0x000fea0003800200 */
.L_x_215:
        /* <DEDUP_REMOVED lines=16> */
.L_x_218:
[----:B------:R-:W-:Y:S05]  /*5b70*/  BSYNC.RECONVERGENT B2 ;  /* 0x0000000000027941 */ /* 0x000fea0003800200 */
.L_x_217:
        /* <DEDUP_REMOVED lines=16> */
.L_x_220:
[----:B------:R-:W-:Y:S05]  /*5c80*/  BSYNC.RECONVERGENT B2 ;  /* 0x0000000000027941 */ /* 0x000fea0003800200 */
.L_x_219:
        /* <DEDUP_REMOVED lines=16> */
.L_x_222:
[----:B------:R-:W-:Y:S05]  /*5d90*/  BSYNC.RECONVERGENT B2 ;  /* 0x0000000000027941 */ /* 0x000fea0003800200 */
.L_x_221:
        /* <DEDUP_REMOVED lines=16> */
.L_x_224:
[----:B------:R-:W-:Y:S05]  /*5ea0*/  BSYNC.RECONVERGENT B2 ;  /* 0x0000000000027941 */ /* 0x000fea0003800200 */
.L_x_223:
        /* <DEDUP_REMOVED lines=16> */
.L_x_226:
[----:B------:R-:W-:Y:S05]  /*5fb0*/  BSYNC.RECONVERGENT B2 ;  /* 0x0000000000027941 */ /* 0x000fea0003800200 */
.L_x_225:
        /* <DEDUP_REMOVED lines=16> */
.L_x_228:
[----:B------:R-:W-:Y:S05]  /*60c0*/  BSYNC.RECONVERGENT B2 ;  /* 0x0000000000027941 */ /* 0x000fea0003800200 */
.L_x_227:
        /* <DEDUP_REMOVED lines=16> */
.L_x_230:
[----:B------:R-:W-:Y:S05]  /*61d0*/  BSYNC.RECONVERGENT B2 ;  /* 0x0000000000027941 */ /* 0x000fea0003800200 */
.L_x_229:
        /* <DEDUP_REMOVED lines=16> */
.L_x_232:
[----:B------:R-:W-:Y:S05]  /*62e0*/  BSYNC.RECONVERGENT B2 ;  /* 0x0000000000027941 */ /* 0x000fea0003800200 */
.L_x_231:
        /* <DEDUP_REMOVED lines=16> */
.L_x_234:
[----:B------:R-:W-:Y:S05]  /*63f0*/  BSYNC.RECONVERGENT B2 ;  /* 0x0000000000027941 */ /* 0x000fea0003800200 */
.L_x_233:
        /* <DEDUP_REMOVED lines=16> */
.L_x_236:
[----:B------:R-:W-:Y:S05]  /*6500*/  BSYNC.RECONVERGENT B2 ;  /* 0x0000000000027941 */ /* 0x000fea0003800200 */
.L_x_235:
        /* <DEDUP_REMOVED lines=16> */
.L_x_238:
[----:B------:R-:W-:Y:S05]  /*6610*/  BSYNC.RECONVERGENT B2 ;  /* 0x0000000000027941 */ /* 0x000fea0003800200 */
.L_x_237:
        /* <DEDUP_REMOVED lines=16> */
.L_x_240:
[----:B------:R-:W-:Y:S05]  /*6720*/  BSYNC.RECONVERGENT B2 ;  /* 0x0000000000027941 */ /* 0x000fea0003800200 */
.L_x_239:
        /* <DEDUP_REMOVED lines=16> */
.L_x_242:
[----:B------:R-:W-:Y:S05]  /*6830*/  BSYNC.RECONVERGENT B2 ;  /* 0x0000000000027941 */ /* 0x000fea0003800200 */
.L_x_241:
        /* <DEDUP_REMOVED lines=16> */
.L_x_244:
[----:B------:R-:W-:Y:S05]  /*6940*/  BSYNC.RECONVERGENT B2 ;  /* 0x0000000000027941 */ /* 0x000fea0003800200 */
.L_x_243:
        /* <DEDUP_REMOVED lines=16> */
.L_x_246:
[----:B------:R-:W-:Y:S05]  /*6a50*/  BSYNC.RECONVERGENT B2 ;  /* 0x0000000000027941 */ /* 0x000fea0003800200 */
.L_x_245:
        /* <DEDUP_REMOVED lines=16> */
.L_x_248:
[----:B------:R-:W-:Y:S05]  /*6b60*/  BSYNC.RECONVERGENT B2 ;  /* 0x0000000000027941 */ /* 0x000fea0003800200 */
.L_x_247:
        /* <DEDUP_REMOVED lines=16> */
.L_x_250:
[----:B------:R-:W-:Y:S05]  /*6c70*/  BSYNC.RECONVERGENT B2 ;  /* 0x0000000000027941 */ /* 0x000fea0003800200 */
.L_x_249:
        /* <DEDUP_REMOVED lines=16> */
.L_x_252:
[----:B------:R-:W-:Y:S05]  /*6d80*/  BSYNC.RECONVERGENT B2 ;  /* 0x0000000000027941 */ /* 0x000fea0003800200 */
.L_x_251:
        /* <DEDUP_REMOVED lines=16> */
.L_x_254:
[----:B------:R-:W-:Y:S05]  /*6e90*/  BSYNC.RECONVERGENT B2 ;  /* 0x0000000000027941 */ /* 0x000fea0003800200 */
.L_x_253:
        /* <DEDUP_REMOVED lines=16> */
.L_x_256:
[----:B------:R-:W-:Y:S05]  /*6fa0*/  BSYNC.RECONVERGENT B2 ;  /* 0x0000000000027941 */ /* 0x000fea0003800200 */
.L_x_255:
        /* <DEDUP_REMOVED lines=16> */
.L_x_258:
[----:B------:R-:W-:Y:S05]  /*70b0*/  BSYNC.RECONVERGENT B2 ;  /* 0x0000000000027941 */ /* 0x000fea0003800200 */
.L_x_257:
        /* <DEDUP_REMOVED lines=16> */
.L_x_260:
[----:B------:R-:W-:Y:S05]  /*71c0*/  BSYNC.RECONVERGENT B2 ;  /* 0x0000000000027941 */ /* 0x000fea0003800200 */
.L_x_259:
        /* <DEDUP_REMOVED lines=16> */
.L_x_262:
[----:B------:R-:W-:Y:S05]  /*72d0*/  BSYNC.RECONVERGENT B2 ;  /* 0x0000000000027941 */ /* 0x000fea0003800200 */
.L_x_261:
        /* <DEDUP_REMOVED lines=16> */
.L_x_264:
[----:B------:R-:W-:Y:S05]  /*73e0*/  BSYNC.RECONVERGENT B2 ;  /* 0x0000000000027941 */ /* 0x000fea0003800200 */
.L_x_263:
        /* <DEDUP_REMOVED lines=16> */
.L_x_266:
[----:B------:R-:W-:Y:S05]  /*74f0*/  BSYNC.RECONVERGENT B2 ;  /* 0x0000000000027941 */ /* 0x000fea0003800200 */
.L_x_265:
        /* <DEDUP_REMOVED lines=16> */
.L_x_268:
[----:B------:R-:W-:Y:S05]  /*7600*/  BSYNC.RECONVERGENT B2 ;  /* 0x0000000000027941 */ /* 0x000fea0003800200 */
.L_x_267:
        /* <DEDUP_REMOVED lines=16> */
.L_x_270:
[----:B------:R-:W-:Y:S05]  /*7710*/  BSYNC.RECONVERGENT B2 ;  /* 0x0000000000027941 */ /* 0x000fea0003800200 */
.L_x_269:
        /* <DEDUP_REMOVED lines=16> */
.L_x_272:
[----:B------:R-:W-:Y:S05]  /*7820*/  BSYNC.RECONVERGENT B2 ;  /* 0x0000000000027941 */ /* 0x000fea0003800200 */
.L_x_271:
        /* <DEDUP_REMOVED lines=16> */
.L_x_274:
[----:B------:R-:W-:Y:S05]  /*7930*/  BSYNC.RECONVERGENT B2 ;  /* 0x0000000000027941 */ /* 0x000fea0003800200 */
.L_x_273:
        /* <DEDUP_REMOVED lines=16> */
.L_x_276:
[----:B------:R-:W-:Y:S05]  /*7a40*/  BSYNC.RECONVERGENT B2 ;  /* 0x0000000000027941 */ /* 0x000fea0003800200 */
.L_x_275:
        /* <DEDUP_REMOVED lines=16> */
.L_x_278:
[----:B------:R-:W-:Y:S05]  /*7b50*/  BSYNC.RECONVERGENT B2 ;  /* 0x0000000000027941 */ /* 0x000fea0003800200 */
.L_x_277:
        /* <DEDUP_REMOVED lines=16> */
.L_x_280:
[----:B------:R-:W-:Y:S05]  /*7c60*/  BSYNC.RECONVERGENT B2 ;  /* 0x0000000000027941 */ /* 0x000fea0003800200 */
.L_x_279:
        /* <DEDUP_REMOVED lines=16> */
.L_x_282:
[----:B------:R-:W-:Y:S05]  /*7d70*/  BSYNC.RECONVERGENT B2 ;  /* 0x0000000000027941 */ /* 0x000fea0003800200 */
.L_x_281:
        /* <DEDUP_REMOVED lines=16> */
.L_x_284:
[----:B------:R-:W-:Y:S05]  /*7e80*/  BSYNC.RECONVERGENT B2 ;  /* 0x0000000000027941 */ /* 0x000fea0003800200 */
.L_x_283:
        /* <DEDUP_REMOVED lines=16> */
.L_x_286:
[----:B------:R-:W-:Y:S05]  /*7f90*/  BSYNC.RECONVERGENT B2 ;  /* 0x0000000000027941 */ /* 0x000fea0003800200 */
.L_x_285:
        /* <DEDUP_REMOVED lines=16> */
.L_x_288:
[----:B------:R-:W-:Y:S05]  /*80a0*/  BSYNC.RECONVERGENT B2 ;  /* 0x0000000000027941 */ /* 0x000fea0003800200 */
.L_x_287:
        /* <DEDUP_REMOVED lines=16> */
.L_x_290:
[----:B------:R-:W-:Y:S05]  /*81b0*/  BSYNC.RECONVERGENT B2 ;  /* 0x0000000000027941 */ /* 0x000fea0003800200 */
.L_x_289:
        /* <DEDUP_REMOVED lines=16> */
.L_x_292:
[----:B------:R-:W-:Y:S05]  /*82c0*/  BSYNC.RECONVERGENT B2 ;  /* 0x0000000000027941 */ /* 0x000fea0003800200 */
.L_x_291:
        /* <DEDUP_REMOVED lines=16> */
.L_x_294:
[----:B------:R-:W-:Y:S05]  /*83d0*/  BSYNC.RECONVERGENT B2 ;  /* 0x0000000000027941 */ /* 0x000fea0003800200 */
.L_x_293:
        /* <DEDUP_REMOVED lines=16> */
.L_x_296:
[----:B------:R-:W-:Y:S05]  /*84e0*/  BSYNC.RECONVERGENT B2 ;  /* 0x0000000000027941 */ /* 0x000fea0003800200 */
.L_x_295:
        /* <DEDUP_REMOVED lines=16> */
.L_x_298:
[----:B------:R-:W-:Y:S05]  /*85f0*/  BSYNC.RECONVERGENT B2 ;  /* 0x0000000000027941 */ /* 0x000fea0003800200 */
.L_x_297:
        /* <DEDUP_REMOVED lines=16> */
.L_x_300:
[----:B------:R-:W-:Y:S05]  /*8700*/  BSYNC.RECONVERGENT B2 ;  /* 0x0000000000027941 */ /* 0x000fea0003800200 */
.L_x_299:
        /* <DEDUP_REMOVED lines=16> */
.L_x_302:
[----:B------:R-:W-:Y:S05]  /*8810*/  BSYNC.RECONVERGENT B2 ;  /* 0x0000000000027941 */ /* 0x000fea0003800200 */
.L_x_301:
        /* <DEDUP_REMOVED lines=16> */
.L_x_304:
[----:B------:R-:W-:Y:S05]  /*8920*/  BSYNC.RECONVERGENT B2 ;  /* 0x0000000000027941 */ /* 0x000fea0003800200 */
.L_x_303:
        /* <DEDUP_REMOVED lines=16> */
.L_x_306:
[----:B------:R-:W-:Y:S05]  /*8a30*/  BSYNC.RECONVERGENT B2 ;  /* 0x0000000000027941 */ /* 0x000fea0003800200 */
.L_x_305:
        /* <DEDUP_REMOVED lines=16> */
.L_x_308:
[----:B------:R-:W-:Y:S05]  /*8b40*/  BSYNC.RECONVERGENT B2 ;  /* 0x0000000000027941 */ /* 0x000fea0003800200 */
.L_x_307:
        /* <DEDUP_REMOVED lines=16> */
.L_x_310:
[----:B------:R-:W-:Y:S05]  /*8c50*/  BSYNC.RECONVERGENT B2 ;  /* 0x0000000000027941 */ /* 0x000fea0003800200 */
.L_x_309:
        /* <DEDUP_REMOVED lines=16> */
.L_x_312:
[----:B------:R-:W-:Y:S05]  /*8d60*/  BSYNC.RECONVERGENT B2 ;  /* 0x0000000000027941 */ /* 0x000fea0003800200 */
.L_x_311:
        /* <DEDUP_REMOVED lines=16> */
.L_x_314:
[----:B------:R-:W-:Y:S05]  /*8e70*/  BSYNC.RECONVERGENT B2 ;  /* 0x0000000000027941 */ /* 0x000fea0003800200 */
.L_x_313:
[----:B------:R-:W-:-:S05]  /*8e80*/  F2FP.F16.F32.PACK_AB R0, RZ, R0 ;  /* 0x00000000ff00723e */ /* 0x000fca00000000ff */
[----:B------:R-:W-:Y:S01]  /*8e90*/  STG.E.U16 desc[UR8][R8.64+0x7e], R0 ;  /* 0x00007e0008007986 */ /* 0x000fe2000c101508 */
[----:B------:R-:W-:Y:S05]  /*8ea0*/  EXIT ;  /* 0x000000000000794d */ /* 0x000fea0003800000 */
        .weak           $__internal_1_$__cuda_sm3x_div_rn_noftz_f32_slowpath
        .type           $__internal_1_$__cuda_sm3x_div_rn_noftz_f32_slowpath,@function
        .size           $__internal_1_$__cuda_sm3x_div_rn_noftz_f32_slowpath,(.L_x_490 - $__internal_1_$__cuda_sm3x_div_rn_noftz_f32_slowpath)
$__internal_1_$__cuda_sm3x_div_rn_noftz_f32_slowpath:
[----:B------:R-:W-:Y:S01]  /*8eb0*/  SHF.R.U32.HI R2, RZ, 0x17, R3 ;  /* 0x00000017ff027819 */ /* 0x000fe20000011603 */
[----:B------:R-:W-:Y:S01]  /*8ec0*/  BSSY.RECONVERGENT B0, `(.L_x_315) ;  /* 0x0000062000007945 */ /* 0x000fe20003800200 */
[----:B------:R-:W-:Y:S02]  /*8ed0*/  SHF.R.U32.HI R0, RZ, 0x17, R4 ;  /* 0x00000017ff007819 */ /* 0x000fe40000011604 */
[----:B------:R-:W-:Y:S02]  /*8ee0*/  LOP3.LUT R18, R2, 0xff, RZ, 0xc0, !PT ;  /* 0x000000ff02127812 */ /* 0x000fe400078ec0ff */
[----:B------:R-:W-:Y:S02]  /*8ef0*/  LOP3.LUT R14, R0, 0xff, RZ, 0xc0, !PT ;  /* 0x000000ff000e7812 */ /* 0x000fe400078ec0ff */
[----:B------:R-:W-:Y:S02]  /*8f00*/  IADD3 R12, PT, PT, R18, -0x1, RZ ;  /* 0xffffffff120c7810 */ /* 0x000fe40007ffe0ff */
[----:B------:R-:W-:-:S02]  /*8f10*/  IADD3 R0, PT, PT, R14, -0x1, RZ ;  /* 0xffffffff0e007810 */ /* 0x000fc40007ffe0ff */
[----:B------:R-:W-:-:S04]  /*8f20*/  ISETP.GT.U32.AND P0, PT, R12, 0xfd, PT ;  /* 0x000000fd0c00780c */ /* 0x000fc80003f04070 */
[----:B------:R-:W-:-:S13]  /*8f30*/  ISETP.GT.U32.OR P0, PT, R0, 0xfd, P0 ;  /* 0x000000fd0000780c */ /* 0x000fda0000704470 */
[----:B------:R-:W-:Y:S01]  /*8f40*/  @!P0 IMAD.MOV.U32 R2, RZ, RZ, RZ ;  /* 0x000000ffff028224 */ /* 0x000fe200078e00ff */
        /* <DEDUP_REMOVED lines=19> */
[----:B------:R-:W-:Y:S01]  /*9080*/  @P0 MOV R2, RZ ;  /* 0x000000ff00020202 */ /* 0x000fe20000000f00 */
[----:B------:R-:W-:Y:S01]  /*9090*/  @!P0 FFMA R4, R4, 1.84467440737095516160e+19, RZ ;  /* 0x5f80000004048823 */ /* 0x000fe200000000ff */
[----:B------:R-:W-:Y:S01]  /*90a0*/  @!P0 MOV R2, 0xffffffc0 ;  /* 0xffffffc000028802 */ /* 0x000fe20000000f00 */
[----:B------:R-:W-:-:S03]  /*90b0*/  @!P1 FFMA R3, R3, 1.84467440737095516160e+19, RZ ;  /* 0x5f80000003039823 */ /* 0x000fc600000000ff */
[----:B------:R-:W-:-:S07]  /*90c0*/  @!P1 IADD3 R2, PT, PT, R2, 0x40, RZ ;  /* 0x0000004002029810 */ /* 0x000fce0007ffe0ff */
.L_x_316:
[----:B------:R-:W-:Y:S01]  /*90d0*/  LEA R0, R18, 0xc0800000, 0x17 ;  /* 0xc080000012007811 */ /* 0x000fe200078eb8ff */
[----:B------:R-:W-:Y:S04]  /*90e0*/  BSSY.RECONVERGENT B1, `(.L_x_321) ;  /* 0x0000036000017945 */ /* 0x000fe80003800200 */
[----:B------:R-:W-:Y:S01]  /*90f0*/  IMAD.IADD R12, R3, 0x1, -R0 ;  /* 0x00000001030c7824 */ /* 0x000fe200078e0a00 */
[----:B------:R-:W-:-:S03]  /*9100*/  IADD3 R3, PT, PT, R14, -0x7f, RZ ;  /* 0xffffff810e037810 */ /* 0x000fc60007ffe0ff */
[----:B------:R-:W1:Y:S01]  /*9110*/  MUFU.RCP R13, R12 ;  /* 0x0000000c000d7308 */ /* 0x000e620000001000 */
[----:B------:R-:W-:Y:S01]  /*9120*/  FADD.FTZ R15, -R12, -RZ ;  /* 0x800000ff0c0f7221 */ /* 0x000fe20000010100 */
[C---:B------:R-:W-:Y:S01]  /*9130*/  IMAD R0, R3.reuse, -0x800000, R4 ;  /* 0xff80000003007824 */ /* 0x040fe200078e0204 */
[----:B------:R-:W-:-:S04]  /*9140*/  IADD3 R3, PT, PT, R3, 0x7f, -R18 ;  /* 0x0000007f03037810 */ /* 0x000fc80007ffe812 */
[----:B------:R-:W-:Y:S01]  /*9150*/  IADD3 R3, PT, PT, R3, R2, RZ ;  /* 0x0000000203037210 */ /* 0x000fe20007ffe0ff */
[----:B-1----:R-:W-:-:S04]  /*9160*/  FFMA R14, R13, R15, 1 ;  /* 0x3f8000000d0e7423 */ /* 0x002fc8000000000f */
[----:B------:R-:W-:-:S04]  /*9170*/  FFMA R17, R13, R14, R13 ;  /* 0x0000000e0d117223 */ /* 0x000fc8000000000d */
[----:B------:R-:W-:-:S04]  /*9180*/  FFMA R4, R0, R17, RZ ;  /* 0x0000001100047223 */ /* 0x000fc800000000ff */
[----:B------:R-:W-:-:S04]  /*9190*/  FFMA R13, R15, R4, R0 ;  /* 0x000000040f0d7223 */ /* 0x000fc80000000000 */
[----:B------:R-:W-:-:S04]  /*91a0*/  FFMA R14, R17, R13, R4 ;  /* 0x0000000d110e7223 */ /* 0x000fc80000000004 */
[----:B------:R-:W-:-:S04]  /*91b0*/  FFMA R15, R15, R14, R0 ;  /* 0x0000000e0f0f7223 */ /* 0x000fc80000000000 */
[----:B------:R-:W-:-:S05]  /*91c0*/  FFMA R4, R17, R15, R14 ;  /* 0x0000000f11047223 */ /* 0x000fca000000000e */
[----:B------:R-:W-:-:S04]  /*91d0*/  SHF.R.U32.HI R0, RZ, 0x17, R4 ;  /* 0x00000017ff007819 */ /* 0x000fc80000011604 */
[----:B------:R-:W-:-:S04]  /*91e0*/  LOP3.LUT R0, R0, 0xff, RZ, 0xc0, !PT ;  /* 0x000000ff00007812 */ /* 0x000fc800078ec0ff */
[----:B------:R-:W-:-:S05]  /*91f0*/  IADD3 R12, PT, PT, R0, R3, RZ ;  /* 0x00000003000c7210 */ /* 0x000fca0007ffe0ff */
[----:B------:R-:W-:-:S05]  /*9200*/  VIADD R0, R12, 0xffffffff ;  /* 0xffffffff0c007836 */ /* 0x000fca0000000000 */
        /* <DEDUP_REMOVED lines=15> */
[----:B------:R-:W-:Y:S02]  /*9300*/  ISETP.NE.AND P1, PT, R12, RZ, PT ;  /* 0x000000ff0c00720c */ /* 0x000fe40003f25270 */
[----:B------:R-:W-:Y:S02]  /*9310*/  LOP3.LUT R2, R2, 0x800000, RZ, 0xfc, !PT ;  /* 0x0080000002027812 */ /* 0x000fe400078efcff */
[----:B------:R-:W-:-:S02]  /*9320*/  IADD3 R12, PT, PT, -R12, RZ, RZ ;  /* 0x000000ff0c0c7210 */ /* 0x000fc40007ffe1ff */
[----:B------:R-:W-:Y:S02]  /*9330*/  SHF.L.U32 R13, R2, R13, RZ ;  /* 0x0000000d020d7219 */ /* 0x000fe400000006ff */
[----:B------:R-:W-:Y:S02]  /*9340*/  FSETP.NEU.FTZ.AND P0, PT, R0, R3, PT ;  /* 0x000000030000720b */ /* 0x000fe40003f1d000 */
[----:B------:R-:W-:Y:S02]  /*9350*/  SEL R3, R12, RZ, P2 ;  /* 0x000000ff0c037207 */ /* 0x000fe40001000000 */
[----:B------:R-:W-:Y:S02]  /*9360*/  ISETP.NE.AND P1, PT, R13, RZ, P1 ;  /* 0x000000ff0d00720c */ /* 0x000fe40000f25270 */
[----:B------:R-:W-:Y:S02]  /*9370*/  SHF.R.U32.HI R3, RZ, R3, R2 ;  /* 0x00000003ff037219 */ /* 0x000fe40000011602 */
[----:B------:R-:W-:-:S02]  /*9380*/  PLOP3.LUT P0, PT, P0, P1, PT, 0xf8, 0x8f ;  /* 0x00000000008f781c */ /* 0x000fc40000703f70 */
[----:B------:R-:W-:Y:S02]  /*9390*/  SHF.R.U32.HI R13, RZ, 0x1, R3 ;  /* 0x00000001ff0d7819 */ /* 0x000fe40000011603 */
[----:B------:R-:W-:-:S04]  /*93a0*/  SEL R0, RZ, 0x1, !P0 ;  /* 0x00000001ff007807 */ /* 0x000fc80004000000 */
[----:B------:R-:W-:-:S04]  /*93b0*/  LOP3.LUT R0, R0, 0x1, R13, 0xf8, !PT ;  /* 0x0000000100007812 */ /* 0x000fc800078ef80d */
[----:B------:R-:W-:-:S04]  /*93c0*/  LOP3.LUT R0, R0, R3, RZ, 0xc0, !PT ;  /* 0x0000000300007212 */ /* 0x000fc800078ec0ff */
[----:B------:R-:W-:-:S04]  /*93d0*/  IADD3 R13, PT, PT, R13, R0, RZ ;  /* 0x000000000d0d7210 */ /* 0x000fc80007ffe0ff */
[----:B------:R-:W-:Y:S01]  /*93e0*/  LOP3.LUT R4, R13, R4, RZ, 0xfc, !PT ;  /* 0x000000040d047212 */ /* 0x000fe200078efcff */
[----:B------:R-:W-:Y:S06]  /*93f0*/  BRA `(.L_x_324) ;  /* 0x0000000000107947 */ /* 0x000fec0003800000 */
.L_x_323:
[----:B------:R-:W-:-:S04]  /*9400*/  LOP3.LUT R4, R4, 0x80000000, RZ, 0xc0, !PT ;  /* 0x8000000004047812 */ /* 0x000fc800078ec0ff */
[----:B------:R-:W-:Y:S01]  /*9410*/  LOP3.LUT R4, R4, 0x7f800000, RZ, 0xfc, !PT ;  /* 0x7f80000004047812 */ /* 0x000fe200078efcff */
[----:B------:R-:W-:Y:S06]  /*9420*/  BRA `(.L_x_324) ;  /* 0x0000000000047947 */ /* 0x000fec0003800000 */
.L_x_322:
[----:B------:R-:W-:-:S07]  /*9430*/  IMAD R4, R3, 0x800000, R4 ;  /* 0x0080000003047824 */ /* 0x000fce00078e0204 */
.L_x_324:
[----:B------:R-:W-:Y:S05]  /*9440*/  BSYNC.RECONVERGENT B1 ;  /* 0x0000000000017941 */ /* 0x000fea0003800200 */
.L_x_321:
[----:B------:R-:W-:Y:S05]  /*9450*/  BRA `(.L_x_325) ;  /* 0x0000000000207947 */ /* 0x000fea0003800000 */
.L_x_320:
[----:B------:R-:W-:-:S04]  /*9460*/  LOP3.LUT R4, R3, 0x80000000, R4, 0x48, !PT ;  /* 0x8000000003047812 */ /* 0x000fc800078e4804 */
[----:B------:R-:W-:Y:S01]  /*9470*/  LOP3.LUT R4, R4, 0x7f800000, RZ, 0xfc, !PT ;  /* 0x7f80000004047812 */ /* 0x000fe200078efcff */
[----:B------:R-:W-:Y:S06]  /*9480*/  BRA `(.L_x_325) ;  /* 0x0000000000147947 */ /* 0x000fec0003800000 */
.L_x_319:
[----:B------:R-:W-:Y:S01]  /*9490*/  LOP3.LUT R4, R3, 0x80000000, R4, 0x48, !PT ;  /* 0x8000000003047812 */ /* 0x000fe200078e4804 */
[----:B------:R-:W-:Y:S06]  /*94a0*/  BRA `(.L_x_325) ;  /* 0x00000000000c7947 */ /* 0x000fec0003800000 */
.L_x_318:
[----:B------:R-:W1:Y:S01]  /*94b0*/  MUFU.RSQ R4, -QNAN ;  /* 0xffc0000000047908 */ /* 0x000e620000001400 */
[----:B------:R-:W-:Y:S05]  /*94c0*/  BRA `(.L_x_325) ;  /* 0x0000000000047947 */ /* 0x000fea0003800000 */
.L_x_317:
[----:B------:R-:W-:-:S07]  /*94d0*/  FADD.FTZ R4, R4, R3 ;  /* 0x0000000304047221 */ /* 0x000fce0000010000 */
.L_x_325:
[----:B------:R-:W-:Y:S05]  /*94e0*/  BSYNC.RECONVERGENT B0 ;  /* 0x0000000000007941 */ /* 0x000fea0003800200 */
.L_x_315:
[----:B------:R-:W-:Y:S02]  /*94f0*/  MOV R2, R16 ;  /* 0x0000001000027202 */ /* 0x000fe40000000f00 */
[----:B------:R-:W-:Y:S02]  /*9500*/  MOV R3, 0x0 ;  /* 0x0000000000037802 */ /* 0x000fe40000000f00 */
[----:B-1----:R-:W-:Y:S02]  /*9510*/  MOV R0, R4 ;  /* 0x0000000400007202 */ /* 0x002fe40000000f00 */
[----:B------:R-:W-:Y:S05]  /*9520*/  RET.REL.NODEC R2 `(_Z19fa2_template_kernelILi3ELi0ELi1ELi0ELi128ELi64ELi64EEvPK6__halfS2_S2_PS0_iiiif) ;  /* 0xffffff6802b47950 */ /* 0x000fea0003c3ffff */
.L_x_326:
        /* <DEDUP_REMOVED lines=13> */
.L_x_490:


//--------------------- .text._Z19fa2_template_kernelILi2ELi0ELi0ELi0ELi64ELi32ELi64EEvPK6__halfS2_S2_PS0_iiiif --------------------------
	.section	.text._Z19fa2_template_kernelILi2ELi0ELi0ELi0ELi64ELi32ELi64EEvPK6__halfS2_S2_PS0_iiiif,"ax",@progbits
	.align	128
        .global         _Z19fa2_template_kernelILi2ELi0ELi0ELi0ELi64ELi32ELi64EEvPK6__halfS2_S2_PS0_iiiif
        .type           _Z19fa2_template_kernelILi2ELi0ELi0ELi0ELi64ELi32ELi64EEvPK6__halfS2_S2_PS0_iiiif,@function
        .size           _Z19fa2_template_kernelILi2ELi0ELi0ELi0ELi64ELi32ELi64EEvPK6__halfS2_S2_PS0_iiiif,(.L_x_491 - _Z19fa2_template_kernelILi2ELi0ELi0ELi0ELi64ELi32ELi64EEvPK6__halfS2_S2_PS0_iiiif)
        .other          _Z19fa2_template_kernelILi2ELi0ELi0ELi0ELi64ELi32ELi64EEvPK6__halfS2_S2_PS0_iiiif,@"STO_CUDA_ENTRY STV_DEFAULT"
_Z19fa2_template_kernelILi2ELi0ELi0ELi0ELi64ELi32ELi64EEvPK6__halfS2_S2_PS0_iiiif:
.text._Z19fa2_template_kernelILi2ELi0ELi0ELi0ELi64ELi32ELi64EEvPK6__halfS2_S2_PS0_iiiif:
[----:B------:R-:W1:Y:S08]  /*0000*/  LDC R1, c[0x0][0x37c] ;  /* 0x0000df00ff017b82 */ /* 0x000e700000000800 */
[----:B------:R-:W2:Y:S01]  /*0010*/  S2UR UR6, SR_CTAID.Z ;  /* 0x00000000000679c3 */ /* 0x000ea20000002700 */
[----:B------:R-:W3:Y:S01]  /*0020*/  LDCU UR8, c[0x0][0x3a4] ;  /* 0x00007480ff0877ac */ /* 0x000ee20008000800 */
[----:B------:R-:W4:Y:S01]  /*0030*/  S2R R3, SR_TID.X ;  /* 0x0000000000037919 */ /* 0x000f220000002100 */
[----:B-1----:R-:W-:Y:S01]  /*0040*/  IADD3 R1, PT, PT, R1, -0x80, RZ ;  /* 0xffffff8001017810 */ /* 0x002fe20007ffe0ff */
[----:B------:R-:W-:Y:S01]  /*0050*/  BSSY.RECONVERGENT B0, `(.L_x_327) ;  /* 0x0000047000007945 */ /* 0x000fe20003800200 */
[----:B------:R-:W1:Y:S01]  /*0060*/  LDCU.64 UR12, c[0x0][0x3a8] ;  /* 0x00007500ff0c77ac */ /* 0x000e620008000a00 */
[----:B------:R-:W5:Y:S02]  /*0070*/  S2R R7, SR_CTAID.X ;  /* 0x0000000000077919 */ /* 0x000f640000002500 */
[----:B------:R-:W4:Y:S01]  /*0080*/  S2UR UR4, SR_CTAID.Y ;  /* 0x00000000000479c3 */ /* 0x000f220000002600 */
[----:B------:R-:W-:Y:S01]  /*0090*/  UMOV UR5, URZ ;  /* 0x000000ff00057c82 */ /* 0x000fe20008000000 */
[----:B------:R-:W5:Y:S01]  /*00a0*/  LDCU.64 UR10, c[0x0][0x388] ;  /* 0x00007100ff0a77ac */ /* 0x000f620008000a00 */
[----:B------:R1:W-:Y:S04]  /*00b0*/  STL.128 [R1], RZ ;  /* 0x000000ff01007387 */ /* 0x0003e80000100c00 */
[----:B------:R1:W-:Y:S01]  /*00c0*/  STL.128 [R1+0x10], RZ ;  /* 0x000010ff01007387 */ /* 0x0003e20000100c00 */
[----:B---3--:R-:W-:-:S03]  /*00d0*/  USHF.R.S32.HI UR7, URZ, 0x1f, UR8 ;  /* 0x0000001fff077899 */ /* 0x008fc60008011408 */
[----:B------:R3:W-:Y:S01]  /*00e0*/  STL.128 [R1+0x20], RZ ;  /* 0x000020ff01007387 */ /* 0x0007e20000100c00 */
[----:B-1----:R-:W-:Y:S01]  /*00f0*/  MOV R10, UR12 ;  /* 0x0000000c000a7c02 */ /* 0x002fe20008000f00 */
[----:B--2---:R-:W-:Y:S02]  /*0100*/  UIMAD UR7, UR7, UR6, URZ ;  /* 0x00000006070772a4 */ /* 0x004fe4000f8e02ff */
[----:B------:R3:W-:Y:S01]  /*0110*/  STL.128 [R1+0x30], RZ ;  /* 0x000030ff01007387 */ /* 0x0007e20000100c00 */
[----:B------:R-:W1:Y:S01]  /*0120*/  LDCU UR12, c[0x0][0x3ac] ;  /* 0x00007580ff0c77ac */ /* 0x000e620008000800 */
[----:B------:R-:W-:Y:S01]  /*0130*/  IMAD.WIDE R112, R10, UR13, RZ ;  /* 0x0000000d0a707c25 */ /* 0x000fe2000f8e02ff */
[----:B----4-:R-:W-:Y:S01]  /*0140*/  UIMAD.WIDE.U32 UR4, UR6, UR8, UR4 ;  /* 0x00000008060472a5 */ /* 0x010fe2000f8e0004 */
[----:B------:R-:W-:Y:S01]  /*0150*/  BAR.SYNC.DEFER_BLOCKING 0x0 ;  /* 0x0000000000007b1d */ /* 0x000fe20000010000 */
[----:B------:R-:W-:Y:S02]  /*0160*/  ISETP.GT.U32.AND P0, PT, R3, 0x1f, PT ;  /* 0x0000001f0300780c */ /* 0x000fe40003f04070 */
[----:B------:R-:W-:Y:S01]  /*0170*/  UIADD3 UR5, UPT, UPT, UR5, UR7, URZ ;  /* 0x0000000705057290 */ /* 0x000fe2000fffe0ff */
[----:B------:R-:W-:Y:S01]  /*0180*/  SHF.R.U32.HI R38, RZ, 0x5, R3 ;  /* 0x00000005ff267819 */ /* 0x000fe20000011603 */
[----:B------:R-:W-:Y:S01]  /*0190*/  IMAD R5, R113, UR4, RZ ;  /* 0x0000000471057c24 */ /* 0x000fe2000f8e02ff */
[----:B------:R-:W2:Y:S01]  /*01a0*/  LDCU.64 UR6, c[0x0][0x390] ;  /* 0x00007200ff0677ac */ /* 0x000ea20008000a00 */
[----:B------:R-:W-:-:S02]  /*01b0*/  LOP3.LUT R37, R3, 0x1f, RZ, 0xc0, !PT ;  /* 0x0000001f03257812 */ /* 0x000fc400078ec0ff */
[----:B------:R-:W-:Y:S01]  /*01c0*/  IMAD R5, R112, UR5, R5 ;  /* 0x0000000570057c24 */ /* 0x000fe2000f8e0205 */
[----:B------:R-:W-:Y:S01]  /*01d0*/  IADD3 R2, PT, PT, R38, -0x1, RZ ;  /* 0xffffffff26027810 */ /* 0x000fe20007ffe0ff */
[----:B------:R-:W-:Y:S01]  /*01e0*/  IMAD.WIDE.U32 R112, R112, UR4, RZ ;  /* 0x0000000470707c25 */ /* 0x000fe2000f8e00ff */
[----:B------:R-:W4:Y:S03]  /*01f0*/  LDCU.64 UR8, c[0x0][0x358] ;  /* 0x00006b00ff0877ac */ /* 0x000f260008000a00 */
[----:B------:R-:W-:Y:S01]  /*0200*/  IMAD.SHL.U32 R114, R112, 0x2, RZ ;  /* 0x0000000270727824 */ /* 0x000fe200078e00ff */
[----:B------:R-:W-:Y:S01]  /*0210*/  IADD3 R0, PT, PT, R113, R5, RZ ;  /* 0x0000000571007210 */ /* 0x000fe20007ffe0ff */
[----:B-----5:R-:W-:-:S03]  /*0220*/  IMAD R7, R7, 0x4, R2 ;  /* 0x0000000407077824 */ /* 0x020fc600078e0202 */
[----:B------:R-:W-:Y:S02]  /*0230*/  IADD3 R116, P1, PT, R114, UR10, RZ ;  /* 0x0000000a72747c10 */ /* 0x000fe4000ff3e0ff */
[----:B------:R-:W-:Y:S02]  /*0240*/  SHF.L.U64.HI R4, R112, 0x1, R0 ;  /* 0x0000000170047819 */ /* 0x000fe40000010200 */
[----:B--2---:R-:W-:Y:S02]  /*0250*/  IADD3 R114, P2, PT, R114, UR6, RZ ;  /* 0x0000000672727c10 */ /* 0x004fe4000ff5e0ff */
[C---:B------:R-:W-:Y:S02]  /*0260*/  IADD3.X R117, PT, PT, R4.reuse, UR11, RZ, P1, !PT ;  /* 0x0000000b04757c10 */ /* 0x040fe40008ffe4ff */
[----:B------:R-:W-:Y:S02]  /*0270*/  IADD3.X R115, PT, PT, R4, UR7, RZ, P2, !PT ;  /* 0x0000000704737c10 */ /* 0x000fe400097fe4ff */
[----:B------:R-:W-:Y:S01]  /*0280*/  SHF.L.U32 R36, R7, 0x4, RZ ;  /* 0x0000000407247819 */ /* 0x000fe200000006ff */
[----:B-1-34-:R-:W-:Y:S06]  /*0290*/  @P0 BRA `(.L_x_328) ;  /* 0x0000000000880947 */ /* 0x01afec0003800000 */
[----:B------:R-:W-:-:S13]  /*02a0*/  ISETP.GE.AND P0, PT, R10, 0x1, PT ;  /* 0x000000010a00780c */ /* 0x000fda0003f06270 */
[----:B------:R-:W-:Y:S05]  /*02b0*/  @!P0 BRA `(.L_x_329) ;  /* 0x00000000007c8947 */ /* 0x000fea0003800000 */
[----:B------:R-:W1:Y:S01]  /*02c0*/  LDC R10, c[0x0][0x3a8] ;  /* 0x0000ea00ff0a7b82 */ /* 0x000e620000000800 */
[----:B------:R-:W-:Y:S01]  /*02d0*/  SHF.L.U32 R9, R3, 0x3, RZ ;  /* 0x0000000303097819 */ /* 0x000fe200000006ff */
[----:B------:R-:W-:Y:S03]  /*02e0*/  BSSY.RECONVERGENT B1, `(.L_x_330) ;  /* 0x000001b000017945 */ /* 0x000fe60003800200 */
[----:B------:R-:W-:-:S04]  /*02f0*/  LOP3.LUT R8, R9, 0x38, RZ, 0xc0, !PT ;  /* 0x0000003809087812 */ /* 0x000fc800078ec0ff */
[----:B------:R-:W-:-:S13]  /*0300*/  ISETP.GE.AND P0, PT, R8, UR13, PT ;  /* 0x0000000d08007c0c */ /* 0x000fda000bf06270 */
.L_x_333:
[----:B-1----:R-:W-:Y:S01]  /*0310*/  SHF.R.U32.HI R7, RZ, 0x6, R9 ;  /* 0x00000006ff077819 */ /* 0x002fe20000011609 */
[----:B------:R-:W-:Y:S01]  /*0320*/  BSSY.RECONVERGENT B2, `(.L_x_331) ;  /* 0x0000014000027945 */ /* 0x000fe20003800200 */
[----:B------:R-:W-:Y:S02]  /*0330*/  ISETP.GE.U32.AND P2, PT, R9, 0x700, PT ;  /* 0x000007000900780c */ /* 0x000fe40003f46070 */
[----:B-1----:R-:W-:-:S13]  /*0340*/  ISETP.GE.OR P1, PT, R7, R10, P0 ;  /* 0x0000000a0700720c */ /* 0x002fda0000726670 */
[----:B------:R-:W-:Y:S05]  /*0350*/  @P1 BRA `(.L_x_332) ;  /* 0x0000000000401947 */ /* 0x000fea0003800000 */
[----:B------:R-:W1:Y:S01]  /*0360*/  S2UR UR5, SR_CgaCtaId ;  /* 0x00000000000579c3 */ /* 0x000e620000008800 */
[----:B------:R-:W-:Y:S01]  /*0370*/  UMOV UR4, 0x400 ;  /* 0x0000040000047882 */ /* 0x000fe20000000000 */
[C-C-:B------:R-:W-:Y:S02]  /*0380*/  IMAD R6, R7.reuse, 0x48, R8.reuse ;  /* 0x0000004807067824 */ /* 0x140fe400078e0208 */
[----:B------:R-:W-:-:S04]  /*0390*/  IMAD R7, R7, UR12, R8 ;  /* 0x0000000c07077c24 */ /* 0x000fc8000f8e0208 */
        /* <DEDUP_REMOVED lines=12> */
.L_x_332:
[----:B------:R-:W-:Y:S05]  /*0460*/  BSYNC.RECONVERGENT B2 ;  /* 0x0000000000027941 */ /* 0x000fea0003800200 */
.L_x_331:
[----:B------:R-:W-:Y:S01]  /*0470*/  VIADD R9, R9, 0x100 ;  /* 0x0000010009097836 */ /* 0x000fe20000000000 */
[----:B------:R-:W-:Y:S06]  /*0480*/  @!P2 BRA `(.L_x_333) ;  /* 0xfffffffc00a0a947 */ /* 0x000fec000383ffff */
[----:B------:R-:W-:Y:S05]  /*0490*/  BSYNC.RECONVERGENT B1 ;  /* 0x0000000000017941 */ /* 0x000fea0003800200 */
.L_x_330:
[----:B------:R-:W0:Y:S02]  /*04a0*/  LDGDEPBAR ;  /* 0x00000000000079af */ /* 0x000e240000000000 */
.L_x_329:
[----:B------:R-:W-:-:S04]  /*04b0*/  DEPBAR.LE SB0, 0x0 ;  /* 0x000080000000791a */ /* 0x000fc80000000000 */
.L_x_328:
[----:B------:R-:W-:Y:S05]  /*04c0*/  BSYNC.RECONVERGENT B0 ;  /* 0x0000000000007941 */ /* 0x000fea0003800200 */
.L_x_327:
[C---:B------:R-:W-:Y:S01]  /*04d0*/  ISETP.GE.AND P0, PT, R10.reuse, 0x1, PT ;  /* 0x000000010a00780c */ /* 0x040fe20003f06270 */
[----:B------:R-:W2:Y:S01]  /*04e0*/  LDCU UR10, c[0x0][0x3a8] ;  /* 0x00007500ff0a77ac */ /* 0x000ea20008000800 */
[----:B-1----:R-:W-:Y:S02]  /*04f0*/  IADD3 R4, PT, PT, R10, 0x1f, RZ ;  /* 0x0000001f0a047810 */ /* 0x002fe40007ffe0ff */
[----:B------:R-:W-:Y:S02]  /*0500*/  CS2R R72, SRZ ;  /* 0x0000000000487805 */ /* 0x000fe4000001ff00 */
[----:B------:R-:W-:Y:S01]  /*0510*/  CS2R R74, SRZ ;  /* 0x00000000004a7805 */ /* 0x000fe2000001ff00 */
[----:B------:R-:W1:Y:S01]  /*0520*/  LDCU UR7, c[0x0][0x3b0] ;  /* 0x00007600ff0777ac */ /* 0x000e620008000800 */
[----:B------:R-:W-:Y:S02]  /*0530*/  SHF.R.S32.HI R5, RZ, 0x1f, R4 ;  /* 0x0000001fff057819 */ /* 0x000fe40000011404 */
[----:B------:R-:W-:-:S02]  /*0540*/  CS2R R100, SRZ ;  /* 0x0000000000647805 */ /* 0x000fc4000001ff00 */
[----:B------:R-:W-:Y:S02]  /*0550*/  CS2R R102, SRZ ;  /* 0x0000000000667805 */ /* 0x000fe4000001ff00 */
[----:B------:R-:W-:Y:S02]  /*0560*/  CS2R R68, SRZ ;  /* 0x0000000000447805 */ /* 0x000fe4000001ff00 */
[----:B------:R-:W-:Y:S02]  /*0570*/  LEA.HI R5, R5, R4, RZ, 0x5 ;  /* 0x0000000405057211 */ /* 0x000fe400078f28ff */
        /* <DEDUP_REMOVED lines=10> */
[----:B------:R-:W-:Y:S01]  /*0620*/  CS2R R54, SRZ ;  /* 0x0000000000367805 */ /* 0x000fe2000001ff00 */
[----:B------:R-:W-:Y:S06]  /*0630*/  BAR.SYNC.DEFER_BLOCKING 0x0 ;  /* 0x0000000000007b1d */ /* 0x000fec0000010000 */
[----:B-12---:R-:W-:Y:S05]  /*0640*/  @!P0 BRA `(.L_x_334) ;  /* 0x0000003c00208947 */ /* 0x006fea0003800000 */
[----:B------:R-:W-:Y:S01]  /*0650*/  MOV R7, 0x280 ;  /* 0x0000028000077802 */ /* 0x000fe20000000f00 */
[----:B------:R-:W-:Y:S01]  /*0660*/  VIADD R6, R3, 0xffffff60 ;  /* 0xffffff6003067836 */ /* 0x000fe20000000000 */
[----:B------:R-:W-:Y:S01]  /*0670*/  LOP3.LUT R4, R38, 0x7, RZ, 0x3c, !PT ;  /* 0x0000000726047812 */ /* 0x000fe200078e3cff */
[----:B------:R-:W-:Y:S01]  /*0680*/  IMAD R41, R2, 0x10, R37 ;  /* 0x0000001002297824 */ /* 0x000fe200078e0225 */
[----:B------:R-:W-:Y:S01]  /*0690*/  SHF.R.S32.HI R39, RZ, 0x5, R5 ;  /* 0x00000005ff277819 */ /* 0x000fe20000011405 */
[----:B------:R-:W-:Y:S01]  /*06a0*/  IMAD R38, R38, R7, -0x280 ;  /* 0xfffffd8026267424 */ /* 0x000fe200078e0207 */
[----:B------:R-:W-:Y:S01]  /*06b0*/  IADD3 R44, PT, PT, R1, 0x40, RZ ;  /* 0x00000040012c7810 */ /* 0x000fe20007ffe0ff */
[----:B------:R-:W-:Y:S01]  /*06c0*/  IMAD.MOV.U32 R19, RZ, RZ, -0x38bcb000 ;  /* 0xc7435000ff137424 */ /* 0x000fe200078e00ff */
[----:B------:R-:W-:Y:S02]  /*06d0*/  SHF.L.U32 R42, R3, 0x3, RZ ;  /* 0x00000003032a7819 */ /* 0x000fe400000006ff */
[----:B------:R-:W-:-:S02]  /*06e0*/  CS2R R34, SRZ ;  /* 0x0000000000227805 */ /* 0x000fc4000001ff00 */
[----:B------:R-:W-:Y:S02]  /*06f0*/  ISETP.GE.U32.AND P2, PT, R4, 0x3, PT ;  /* 0x000000030400780c */ /* 0x000fe40003f46070 */
[----:B------:R-:W-:Y:S02]  /*0700*/  CS2R R32, SRZ ;  /* 0x0000000000207805 */ /* 0x000fe4000001ff00 */
[----:B------:R-:W-:Y:S02]  /*0710*/  ISETP.GE.U32.AND P3, PT, R6, -0x80, PT ;  /* 0xffffff800600780c */ /* 0x000fe40003f66070 */
[----:B------:R-:W-:Y:S02]  /*0720*/  CS2R R30, SRZ ;  /* 0x00000000001e7805 */ /* 0x000fe4000001ff00 */
[----:B------:R-:W-:Y:S02]  /*0730*/  IADD3 R40, PT, PT, R37, R36, RZ ;  /* 0x0000002425287210 */ /* 0x000fe40007ffe0ff */
[----:B------:R-:W-:-:S02]  /*0740*/  CS2R R28, SRZ ;  /* 0x00000000001c7805 */ /* 0x000fc4000001ff00 */
[----:B------:R-:W-:Y:S02]  /*0750*/  MOV R43, RZ ;  /* 0x000000ff002b7202 */ /* 0x000fe40000000f00 */
[----:B------:R-:W-:Y:S02]  /*0760*/  CS2R R26, SRZ ;  /* 0x00000000001a7805 */ /* 0x000fe4000001ff00 */
[----:B------:R-:W-:Y:S02]  /*0770*/  MOV R15, 0xc7435000 ;  /* 0xc7435000000f7802 */ /* 0x000fe40000000f00 */
[----:B------:R-:W-:Y:S02]  /*0780*/  CS2R R24, SRZ ;  /* 0x0000000000187805 */ /* 0x000fe4000001ff00 */
[----:B------:R-:W-:Y:S02]  /*0790*/  CS2R R22, SRZ ;  /* 0x0000000000167805 */ /* 0x000fe4000001ff00 */
[----:B------:R-:W-:-:S02]  /*07a0*/  CS2R R20, SRZ ;  /* 0x0000000000147805 */ /* 0x000fc4000001ff00 */
        /* <DEDUP_REMOVED lines=32> */
[----:B------:R-:W-:Y:S02]  /*09b0*/  LOP3.LUT R46, R42, 0x38, RZ, 0xc0, !PT ;  /* 0x000000382a2e7812 */ /* 0x000fe400078ec0ff */
[----:B------:R-:W-:-:S07]  /*09c0*/  VIMNMX R48, PT, PT, R39, 0x1, !PT ;  /* 0x0000000127307848 */ /* 0x000fce0007fe0100 */
.L_x_348:
[----:B-12---:R-:W-:Y:S05]  /*09d0*/  @!P3 BRA `(.L_x_335) ;  /* 0x000000300084b947 */ /* 0x006fea0003800000 */
[----:B------:R-:W1:Y:S01]  /*09e0*/  S2R R47, SR_LANEID ;  /* 0x00000000002f7919 */ /* 0x000e620000000000 */
[----:B------:R-:W2:Y:S01]  /*09f0*/  S2UR UR5, SR_CgaCtaId ;  /* 0x00000000000579c3 */ /* 0x000ea20000008800 */
[----:B------:R-:W-:Y:S01]  /*0a00*/  IMAD.MOV.U32 R109, RZ, RZ, R4 ;  /* 0x000000ffff6d7224 */ /* 0x000fe200078e0004 */
[----:B------:R-:W-:Y:S01]  /*0a10*/  MOV R106, R5 ;  /* 0x00000005006a7202 */ /* 0x000fe20000000f00 */
[----:B------:R-:W-:Y:S01]  /*0a20*/  IMAD.MOV.U32 R108, RZ, RZ, R7 ;  /* 0x000000ffff6c7224 */ /* 0x000fe200078e0007 */
[----:B------:R-:W-:Y:S01]  /*0a30*/  MOV R107, R6 ;  /* 0x00000006006b7202 */ /* 0x000fe20000000f00 */
[----:B------:R-:W-:Y:S01]  /*0a40*/  IMAD.MOV.U32 R110, RZ, RZ, R9 ;  /* 0x000000ffff6e7224 */ /* 0x000fe200078e0009 */
[----:B------:R-:W-:Y:S01]  /*0a50*/  MOV R87, R12 ;  /* 0x0000000c00577202 */ /* 0x000fe20000000f00 */
[----:B------:R-:W-:Y:S01]  /*0a60*/  UMOV UR4, 0x400 ;  /* 0x0000040000047882 */ /* 0x000fe20000000000 */
[----:B------:R-:W-:Y:S01]  /*0a70*/  MOV R93, R10 ;  /* 0x0000000a005d7202 */ /* 0x000fe20000000f00 */
[----:B------:R-:W-:Y:S01]  /*0a80*/  IMAD.MOV.U32 R84, RZ, RZ, R17 ;  /* 0x000000ffff547224 */ /* 0x000fe200078e0011 */
[----:B------:R-:W-:Y:S01]  /*0a90*/  MOV R95, R8 ;  /* 0x00000008005f7202 */ /* 0x000fe20000000f00 */
[----:B------:R-:W-:Y:S01]  /*0aa0*/  IMAD.MOV.U32 R82, RZ, RZ, R13 ;  /* 0x000000ffff527224 */ /* 0x000fe200078e000d */
[----:B------:R-:W-:Y:S01]  /*0ab0*/  MOV R94, R11 ;  /* 0x0000000b005e7202 */ /* 0x000fe20000000f00 */
[----:B------:R-:W-:Y:S01]  /*0ac0*/  IMAD.MOV.U32 R80, RZ, RZ, R19 ;  /* 0x000000ffff507224 */ /* 0x000fe200078e0013 */
[----:B------:R-:W-:-:S02]  /*0ad0*/  LOP3.LUT R11, R43, 0x1, RZ, 0xc0, !PT ;  /* 0x000000012b0b7812 */ /* 0x000fc400078ec0ff */
[----:B------:R-:W-:Y:S02]  /*0ae0*/  MOV R85, R18 ;  /* 0x0000001200557202 */ /* 0x000fe40000000f00 */
[----:B------:R-:W-:Y:S02]  /*0af0*/  ISETP.NE.U32.AND P1, PT, R11, 0x1, PT ;  /* 0x000000010b00780c */ /* 0x000fe40003f25070 */
[----:B------:R-:W-:Y:S02]  /*0b00*/  MOV R83, R16 ;  /* 0x0000001000537202 */ /* 0x000fe40000000f00 */
[----:B------:R-:W-:Y:S01]  /*0b10*/  MOV R81, R14 ;  /* 0x0000000e00517202 */ /* 0x000fe20000000f00 */
[----:B--2---:R-:W-:Y:S01]  /*0b20*/  ULEA UR4, UR5, UR4, 0x18 ;  /* 0x0000000405047291 */ /* 0x004fe2000f8ec0ff */
[----:B------:R-:W-:Y:S02]  /*0b30*/  PLOP3.LUT P0, PT, PT, PT, PT, 0x80, 0x8 ;  /* 0x000000000008781c */ /* 0x000fe40003f0f070 */
[----:B------:R-:W-:-:S02]  /*0b40*/  MOV R86, R15 ;  /* 0x0000000f00567202 */ /* 0x000fc40000000f00 */
[----:B------:R-:W-:Y:S01]  /*0b50*/  ISETP.GT.U32.AND P4, PT, R37, 0xf, PT ;  /* 0x0000000f2500780c */ /* 0x000fe20003f84070 */
[----:B------:R-:W-:Y:S01]  /*0b60*/  IMAD.U32 R49, RZ, RZ, UR4 ;  /* 0x00000004ff317e24 */ /* 0x000fe2000f8e00ff */
[--C-:B-1----:R-:W-:Y:S02]  /*0b70*/  SHF.R.U32.HI R4, RZ, 0x3, R47.reuse ;  /* 0x00000003ff047819 */ /* 0x102fe4000001162f */
[----:B------:R-:W-:Y:S02]  /*0b80*/  LOP3.LUT R5, R47, 0x7, RZ, 0xc0, !PT ;  /* 0x000000072f057812 */ /* 0x000fe400078ec0ff */
[----:B------:R-:W-:Y:S02]  /*0b90*/  SHF.R.U32.HI R6, RZ, 0x4, R47 ;  /* 0x00000004ff067819 */ /* 0x000fe4000001162f */
[C---:B------:R-:W-:Y:S02]  /*0ba0*/  SHF.L.U32 R10, R4.reuse, 0x3, RZ ;  /* 0x00000003040a7819 */ /* 0x040fe400000006ff */
[----:B------:R-:W-:Y:S01]  /*0bb0*/  SHF.L.U32 R12, R4, 0x3, RZ ;  /* 0x00000003040c7819 */ /* 0x000fe200000006ff */
[----:B------:R-:W-:Y:S01]  /*0bc0*/  IMAD R7, R6, 0x8, R5 ;  /* 0x0000000806077824 */ /* 0x000fe200078e0205 */
[----:B------:R-:W-:-:S02]  /*0bd0*/  SHF.R.U32.HI R8, RZ, 0x2, R47 ;  /* 0x00000002ff087819 */ /* 0x000fc4000001162f */
[----:B------:R-:W-:Y:S02]  /*0be0*/  LOP3.LUT R9, R47, 0x3, RZ, 0xc0, !PT ;  /* 0x000000032f097812 */ /* 0x000fe400078ec0ff */
[----:B------:R-:W-:Y:S02]  /*0bf0*/  LOP3.LUT R4, R10, 0x8, RZ, 0xe2, !PT ;  /* 0x000000080a047812 */ /* 0x000fe400078ee2ff */
[----:B------:R-:W-:Y:S01]  /*0c00*/  LOP3.LUT R5, R12, 0x8, R5, 0xe2, !PT ;  /* 0x000000080c057812 */ /* 0x000fe200078ee205 */
[----:B------:R-:W-:Y:S01]  /*0c10*/  IMAD R8, R8, 0x14, R9 ;  /* 0x0000001408087824 */ /* 0x000fe200078e0209 */
[----:B------:R-:W-:Y:S01]  /*0c20*/  SHF.L.U32 R6, R6, 0x3, RZ ;  /* 0x0000000306067819 */ /* 0x000fe200000006ff */
[----:B------:R-:W-:Y:S01]  /*0c30*/  IMAD R4, R7, 0x48, R4 ;  /* 0x0000004807047824 */ /* 0x000fe200078e0204 */
[----:B------:R-:W-:Y:S02]  /*0c40*/  MOV R88, RZ ;  /* 0x000000ff00587202 */ /* 0x000fe40000000f00 */
[C---:B------:R-:W-:Y:S01]  /*0c50*/  LEA R104, R5.reuse, R6, 0x5 ;  /* 0x0000000605687211 */ /* 0x040fe200078e28ff */
[----:B------:R-:W-:Y:S01]  /*0c60*/  IMAD R105, R5, 0x48, R6 ;  /* 0x0000004805697824 */ /* 0x000fe200078e0206 */
[----:B------:R-:W-:-:S02]  /*0c70*/  SEL R47, RZ, 0x900, P1 ;  /* 0x00000900ff2f7807 */ /* 0x000fc40000800000 */
[----:B------:R-:W-:Y:S01]  /*0c80*/  SHF.L.U32 R50, R8, 0x3, RZ ;  /* 0x0000000308327819 */ /* 0x000fe200000006ff */
[----:B------:R-:W-:Y:S01]  /*0c90*/  IMAD.SHL.U32 R104, R104, 0x2, RZ ;  /* 0x0000000268687824 */ /* 0x000fe200078e00ff */
[----:B------:R-:W-:Y:S02]  /*0ca0*/  SHF.L.U32 R51, R4, 0x1, RZ ;  /* 0x0000000104337819 */ /* 0x000fe400000006ff */
[----:B------:R-:W-:-:S07]  /*0cb0*/  SHF.L.U32 R105, R105, 0x1, RZ ;  /* 0x0000000169697819 */ /* 0x000fce00000006ff */
.L_x_340:
[----:B------:R-:W-:Y:S01]  /*0cc0*/  IMAD R92, R88, 0x480, R47 ;  /* 0x00000480585c7824 */ /* 0x000fe200078e022f */
[----:B------:R-:W-:Y:S05]  /*0cd0*/  WARPSYNC.ALL ;  /* 0x0000000000007948 */ /* 0x000fea0003800000 */
[----:B------:R-:W-:Y:S01]  /*0ce0*/  LEA R92, R92, R49, 0x1 ;  /* 0x000000315c5c7211 */ /* 0x000fe200078e08ff */
[----:B------:R-:W-:Y:S03]  /*0cf0*/  BSSY.RECONVERGENT B0, `(.L_x_336) ;  /* 0x0000092000007945 */ /* 0x000fe60003800200 */
[C-C-:B------:R-:W-:Y:S01]  /*0d00*/  IADD3 R4, PT, PT, R51.reuse, 0x20, R92.reuse ;  /* 0x0000002033047810 */ /* 0x140fe20007ffe05c */
[----:B------:R-:W-:Y:S01]  /*0d10*/  IMAD.IADD R89, R92, 0x1, R51 ;  /* 0x000000015c597824 */ /* 0x000fe200078e0233 */
[----:B------:R-:W-:-:S02]  /*0d20*/  IADD3 R8, PT, PT, R51, 0x40, R92 ;  /* 0x0000004033087810 */ /* 0x000fc40007ffe05c */
[----:B------:R-:W-:Y:S02]  /*0d30*/  IADD3 R77, PT, PT, R51, 0x60, R92 ;  /* 0x00000060334d7810 */ /* 0x000fe40007ffe05c */
[----:B------:R-:W1:Y:S04]  /*0d40*/  LDSM.16.M88.4 R12, [R89] ;  /* 0x00000000590c783b */ /* 0x000e680000000200 */
[----:B------:R-:W2:Y:S04]  /*0d50*/  LDSM.16.M88.4 R4, [R4] ;  /* 0x000000000404783b */ /* 0x000ea80000000200 */
[----:B------:R-:W3:Y:S04]  /*0d60*/  LDSM.16.M88.4 R8, [R8] ;  /* 0x000000000808783b */ /* 0x000ee80000000200 */
[----:B------:R-:W4:Y:S01]  /*0d70*/  LDSM.16.M88.4 R76, [R77] ;  /* 0x000000004d4c783b */ /* 0x000f220000000200 */
[----:B-1----:R-:W-:Y:S08]  /*0d80*/  HMMA.16816.F32 R16, R16, R12, RZ ;  /* 0x0000000c1010723c */ /* 0x002ff000000018ff */
[----:B------:R-:W-:-:S12]  /*0d90*/  HMMA.16816.F32 R12, R0, R14, RZ ;  /* 0x0000000e000c723c */ /* 0x000fd800000018ff */
[----:B--2---:R-:W-:Y:S01]  /*0da0*/  HMMA.16816.F32 R16, R0, R4, R16 ;  /* 0x000000040010723c */ /* 0x004fe20000001810 */
[----:B------:R-:W-:-:S07]  /*0db0*/  MOV R4, 0xc7435000 ;  /* 0xc743500000047802 */ /* 0x000fce0000000f00 */
[----:B------:R-:W-:-:S12]  /*0dc0*/  HMMA.16816.F32 R12, R0, R6, R12 ;  /* 0x00000006000c723c */ /* 0x000fd8000000180c */
[C---:B---3--:R-:W-:Y:S08]  /*0dd0*/  HMMA.16816.F32 R16, R0.reuse, R8, R16 ;  /* 0x000000080010723c */ /* 0x048ff00000001810 */
[----:B------:R-:W-:-:S12]  /*0de0*/  HMMA.16816.F32 R12, R0, R10, R12 ;  /* 0x0000000a000c723c */ /* 0x000fd8000000180c */
[----:B----4-:R-:W-:Y:S01]  /*0df0*/  HMMA.16816.F32 R16, R0, R76, R16 ;  /* 0x0000004c0010723c */ /* 0x010fe20000001810 */
[----:B------:R-:W-:-:S04]  /*0e00*/  LEA R76, R88, R38, 0x4 ;  /* 0x00000026584c7211 */ /* 0x000fc800078e20ff */
[----:B------:R-:W-:-:S03]  /*0e10*/  LEA R5, R76, R49, 0x2 ;  /* 0x000000314c057211 */ /* 0x000fc600078e10ff */
[----:B------:R-:W-:Y:S01]  /*0e20*/  HMMA.16816.F32 R12, R0, R78, R12 ;  /* 0x0000004e000c723c */ /* 0x000fe2000000180c */
[----:B------:R-:W-:Y:S01]  /*0e30*/  IADD3 R5, PT, PT, R50, 0x4800, R5 ;  /* 0x0000480032057810 */ /* 0x000fe20007ffe005 */
[----:B------:R-:W-:-:S09]  /*0e40*/  IMAD.SHL.U32 R78, R88, 0x10, RZ ;  /* 0x00000010584e7824 */ /* 0x000fd200078e00ff */
[----:B------:R1:W-:Y:S04]  /*0e50*/  STS.64 [R5], R16 ;  /* 0x0000001005007388 */ /* 0x0003e80000000a00 */
[----:B------:R1:W-:Y:S04]  /*0e60*/  STS.64 [R5+0x500], R18 ;  /* 0x0005001205007388 */ /* 0x0003e80000000a00 */
[----:B------:R1:W-:Y:S04]  /*0e70*/  STS.64 [R5+0x20], R12 ;  /* 0x0000200c05007388 */ /* 0x0003e80000000a00 */
[----:B------:R1:W-:Y:S01]  /*0e80*/  STS.64 [R5+0x520], R14 ;  /* 0x0005200e05007388 */ /* 0x0003e20000000a00 */
[----:B------:R-:W-:Y:S01]  /*0e90*/  NOP ;  /* 0x0000000000007918 */ /* 0x000fe20000000000 */
[----:B------:R-:W-:Y:S05]  /*0ea0*/  @P4 BRA `(.L_x_337) ;  /* 0x0000000400d84947 */ /* 0x000fea0003800000 */
[-C--:B------:R-:W-:Y:S02]  /*0eb0*/  IADD3 R4, PT, PT, R45, R78.reuse, RZ ;  /* 0x0000004e2d047210 */ /* 0x080fe40007ffe0ff */
[----:B-1----:R-:W-:Y:S02]  /*0ec0*/  LEA R12, R43, R78, 0x5 ;  /* 0x0000004e2b0c7211 */ /* 0x002fe400078e28ff */
[----:B------:R-:W-:Y:S01]  /*0ed0*/  ISETP.GE.AND P1, PT, R40, UR10, PT ;  /* 0x0000000a28007c0c */ /* 0x000fe2000bf26270 */
[----:B------:R-:W-:Y:S01]  /*0ee0*/  IMAD R13, R4, 0x4, R49 ;  /* 0x00000004040d7824 */ /* 0x000fe200078e0231 */
[C---:B------:R-:W-:Y:S02]  /*0ef0*/  IADD3 R14, PT, PT, R12.reuse, 0x1, RZ ;  /* 0x000000010c0e7810 */ /* 0x040fe40007ffe0ff */
[----:B------:R-:W-:Y:S02]  /*0f00*/  ISETP.GE.AND P4, PT, R12, UR10, PT ;  /* 0x0000000a0c007c0c */ /* 0x000fe4000bf86270 */
[----:B------:R-:W1:Y:S01]  /*0f10*/  LDS.128 R8, [R13+0x4800] ;  /* 0x004800000d087984 */ /* 0x000e620000000c00 */
[----:B------:R-:W-:Y:S01]  /*0f20*/  ISETP.GE.AND P5, PT, R14, UR10, PT ;  /* 0x0000000a0e007c0c */ /* 0x000fe2000bfa6270 */
[C---:B------:R-:W-:Y:S01]  /*0f30*/  VIADD R14, R12.reuse, 0x2 ;  /* 0x000000020c0e7836 */ /* 0x040fe20000000000 */
[----:B------:R-:W-:Y:S01]  /*0f40*/  IADD3 R16, PT, PT, R12, 0x4, RZ ;  /* 0x000000040c107810 */ /* 0x000fe20007ffe0ff */
        /* <DEDUP_REMOVED lines=22> */
[----:B------:R-:W-:Y:S02]  /*10b0*/  FSEL R15, R15, R8, P4 ;  /* 0x000000080f0f7208 */ /* 0x000fe40002000000 */
[----:B------:R-:W-:Y:S02]  /*10c0*/  FSEL R14, R11, -50000, !P1 ;  /* 0xc74350000b0e7808 */ /* 0x000fe40004800000 */
[----:B------:R-:W1:Y:S01]  /*10d0*/  LDS.128 R8, [R13+0x4820] ;  /* 0x004820000d087984 */ /* 0x000e620000000c00 */
[----:B------:R-:W-:-:S02]  /*10e0*/  FSEL R4, R4, -50000, !P1 ;  /* 0xc743500004047808 */ /* 0x000fc40004800000 */
[----:B------:R-:W-:Y:S02]  /*10f0*/  FSEL R14, R14, -50000, !P5 ;  /* 0xc74350000e0e7808 */ /* 0x000fe40006800000 */
[----:B------:R-:W-:Y:S02]  /*1100*/  ISETP.GE.AND P5, PT, R16, UR10, PT ;  /* 0x0000000a10007c0c */ /* 0x000fe4000bfa6270 */
[-C--:B------:R-:W-:Y:S02]  /*1110*/  FSETP.GT.AND P4, PT, R14, R15.reuse, PT ;  /* 0x0000000f0e00720b */ /* 0x080fe40003f84000 */
[----:B------:R-:W-:Y:S01]  /*1120*/  FSEL R17, R4, -50000, !P5 ;  /* 0xc743500004117808 */ /* 0x000fe20006800000 */
[----:B------:R-:W-:Y:S01]  /*1130*/  VIADD R4, R12, 0x5 ;  /* 0x000000050c047836 */ /* 0x000fe20000000000 */
[----:B------:R-:W-:Y:S02]  /*1140*/  FSEL R14, R14, R15, P4 ;  /* 0x0000000f0e0e7208 */ /* 0x000fe40002000000 */
[----:B------:R-:W-:-:S02]  /*1150*/  FSEL R5, R5, -50000, !P1 ;  /* 0xc743500005057808 */ /* 0x000fc40004800000 */
[CC--:B------:R-:W-:Y:S02]  /*1160*/  FSETP.GT.AND P4, PT, R17.reuse, R14.reuse, PT ;  /* 0x0000000e1100720b */ /* 0x0c0fe40003f84000 */
[----:B------:R-:W-:Y:S02]  /*1170*/  ISETP.GE.AND P5, PT, R4, UR10, PT ;  /* 0x0000000a04007c0c */ /* 0x000fe4000bfa6270 */
[C---:B------:R-:W-:Y:S02]  /*1180*/  IADD3 R4, PT, PT, R12.reuse, 0x6, RZ ;  /* 0x000000060c047810 */ /* 0x040fe40007ffe0ff */
[----:B------:R-:W-:Y:S01]  /*1190*/  FSEL R14, R17, R14, P4 ;  /* 0x0000000e110e7208 */ /* 0x000fe20002000000 */
[----:B------:R-:W-:Y:S01]  /*11a0*/  VIADD R17, R12, 0x8 ;  /* 0x000000080c117836 */ /* 0x000fe20000000000 */
[----:B------:R-:W-:Y:S02]  /*11b0*/  FSEL R5, R5, -50000, !P5 ;  /* 0xc743500005057808 */ /* 0x000fe40006800000 */
[----:B------:R-:W-:-:S02]  /*11c0*/  ISETP.GE.AND P5, PT, R4, UR10, PT ;  /* 0x0000000a04007c0c */ /* 0x000fc4000bfa6270 */
[----:B------:R-:W-:Y:S02]  /*11d0*/  FSEL R6, R6, -50000, !P1 ;  /* 0xc743500006067808 */ /* 0x000fe40004800000 */
[----:B------:R-:W-:Y:S02]  /*11e0*/  IADD3 R4, PT, PT, R12, 0x7, RZ ;  /* 0x000000070c047810 */ /* 0x000fe40007ffe0ff */
[CC--:B------:R-:W-:Y:S02]  /*11f0*/  FSETP.GT.AND P4, PT, R5.reuse, R14.reuse, PT ;  /* 0x0000000e0500720b */ /* 0x0c0fe40003f84000 */
[----:B------:R-:W-:Y:S02]  /*1200*/  FSEL R15, R6, -50000, !P5 ;  /* 0xc7435000060f7808 */ /* 0x000fe40006800000 */
[----:B------:R-:W-:Y:S02]  /*1210*/  FSEL R14, R5, R14, P4 ;  /* 0x0000000e050e7208 */ /* 0x000fe40002000000 */
        /* <DEDUP_REMOVED lines=12> */
[CC--:B------:R-:W-:Y:S02]  /*12e0*/  FSETP.GT.AND P4, PT, R15.reuse, R14.reuse, PT ;  /* 0x0000000e0f00720b */ /* 0x0c0fe40003f84000 */
[----:B------:R-:W-:Y:S02]  /*12f0*/  IADD3 R16, PT, PT, R12, 0x9, RZ ;  /* 0x000000090c107810 */ /* 0x000fe40007ffe0ff */
[----:B------:R-:W-:Y:S02]  /*1300*/  FSEL R14, R15, R14, P4 ;  /* 0x0000000e0f0e7208 */ /* 0x000fe40002000000 */
[----:B------:R-:W-:Y:S02]  /*1310*/  FSEL R15, R8, -50000, !P5 ;  /* 0xc7435000080f7808 */ /* 0x000fe40006800000 */
[----:B------:R-:W-:-:S02]  /*1320*/  ISETP.GE.AND P5, PT, R16, UR10, PT ;  /* 0x0000000a10007c0c */ /* 0x000fc4000bfa6270 */
[-C--:B------:R-:W-:Y:S02]  /*1330*/  FSETP.GT.AND P4, PT, R15, R14.reuse, PT ;  /* 0x0000000e0f00720b */ /* 0x080fe40003f84000 */
[----:B------:R-:W-:Y:S02]  /*1340*/  FSEL R9, R9, -50000, !P1 ;  /* 0xc743500009097808 */ /* 0x000fe40004800000 */
[----:B------:R-:W-:Y:S02]  /*1350*/  FSEL R14, R15, R14, P4 ;  /* 0x0000000e0f0e7208 */ /* 0x000fe40002000000 */
[----:B------:R-:W-:Y:S02]  /*1360*/  IADD3 R8, PT, PT, R12, 0xa, RZ ;  /* 0x0000000a0c087810 */ /* 0x000fe40007ffe0ff */
[----:B------:R-:W-:Y:S02]  /*1370*/  FSEL R9, R9, -50000, !P5 ;  /* 0xc743500009097808 */ /* 0x000fe40006800000 */
[----:B------:R-:W-:Y:S01]  /*1380*/  ISETP.GE.AND P5, PT, R8, UR10, PT ;  /* 0x0000000a08007c0c */ /* 0x000fe2000bfa6270 */
[----:B------:R-:W-:Y:S01]  /*1390*/  VIADD R8, R12, 0xb ;  /* 0x0000000b0c087836 */ /* 0x000fe20000000000 */
[----:B------:R-:W-:-:S02]  /*13a0*/  FSETP.GT.AND P4, PT, R9, R14, PT ;  /* 0x0000000e0900720b */ /* 0x000fc40003f84000 */
[----:B------:R-:W-:Y:S02]  /*13b0*/  FSEL R10, R10, -50000, !P1 ;  /* 0xc74350000a0a7808 */ /* 0x000fe40004800000 */
[----:B------:R-:W-:Y:S02]  /*13c0*/  FSEL R9, R9, R14, P4 ;  /* 0x0000000e09097208 */ /* 0x000fe40002000000 */
[----:B------:R-:W-:Y:S01]  /*13d0*/  FSEL R10, R10, -50000, !P5 ;  /* 0xc74350000a0a7808 */ /* 0x000fe20006800000 */
[----:B-1----:R-:W-:Y:S01]  /*13e0*/  FMUL R5, R5, UR7 ;  /* 0x0000000705057c20 */ /* 0x002fe20008400000 */
[----:B------:R-:W-:Y:S01]  /*13f0*/  ISETP.GE.AND P5, PT, R8, UR10, PT ;  /* 0x0000000a08007c0c */ /* 0x000fe2000bfa6270 */
[----:B------:R-:W-:Y:S01]  /*1400*/  FMUL R8, R4, UR7 ;  /* 0x0000000704087c20 */ /* 0x000fe20008400000 */
[----:B------:R-:W-:Y:S01]  /*1410*/  FSETP.GT.AND P4, PT, R10, R9, PT ;  /* 0x000000090a00720b */ /* 0x000fe20003f84000 */
[----:B------:R-:W-:Y:S01]  /*1420*/  FMUL R6, R6, UR7 ;  /* 0x0000000706067c20 */ /* 0x000fe20008400000 */
[----:B------:R-:W-:Y:S01]  /*1430*/  FSEL R11, R11, -50000, !P1 ;  /* 0xc74350000b0b7808 */ /* 0x000fe20004800000 */
[----:B------:R-:W-:Y:S01]  /*1440*/  FMUL R7, R7, UR7 ;  /* 0x0000000707077c20 */ /* 0x000fe20008400000 */
[----:B------:R-:W-:-:S02]  /*1450*/  IADD3 R13, PT, PT, R12, 0xc, RZ ;  /* 0x0000000c0c0d7810 */ /* 0x000fc40007ffe0ff */
[----:B------:R-:W-:Y:S02]  /*1460*/  FSEL R9, R10, R9, P4 ;  /* 0x000000090a097208 */ /* 0x000fe40002000000 */
[----:B------:R-:W-:Y:S02]  /*1470*/  FSEL R4, R11, -50000, !P5 ;  /* 0xc74350000b047808 */ /* 0x000fe40006800000 */
[----:B------:R-:W-:Y:S02]  /*1480*/  ISETP.GE.AND P5, PT, R13, UR10, PT ;  /* 0x0000000a0d007c0c */ /* 0x000fe4000bfa6270 */
[----:B------:R-:W-:Y:S02]  /*1490*/  FSEL R8, R8, -50000, !P1 ;  /* 0xc743500008087808 */ /* 0x000fe40004800000 */
[----:B------:R-:W-:Y:S02]  /*14a0*/  FSETP.GT.AND P4, PT, R4, R9, PT ;  /* 0x000000090400720b */ /* 0x000fe40003f84000 */
[----:B------:R-:W-:-:S02]  /*14b0*/  FSEL R11, R8, -50000, !P5 ;  /* 0xc7435000080b7808 */ /* 0x000fc40006800000 */
[----:B------:R-:W-:Y:S02]  /*14c0*/  FSEL R4, R4, R9, P4 ;  /* 0x0000000904047208 */ /* 0x000fe40002000000 */
[----:B------:R-:W-:Y:S02]  /*14d0*/  IADD3 R8, PT, PT, R12, 0xd, RZ ;  /* 0x0000000d0c087810 */ /* 0x000fe40007ffe0ff */
[-C--:B------:R-:W-:Y:S02]  /*14e0*/  FSETP.GT.AND P4, PT, R11, R4.reuse, PT ;  /* 0x000000040b00720b */ /* 0x080fe40003f84000 */
[----:B------:R-:W-:Y:S01]  /*14f0*/  ISETP.GE.AND P5, PT, R8, UR10, PT ;  /* 0x0000000a08007c0c */ /* 0x000fe2000bfa6270 */
[----:B------:R-:W-:Y:S01]  /*1500*/  VIADD R8, R12, 0xe ;  /* 0x0000000e0c087836 */ /* 0x000fe20000000000 */
[----:B------:R-:W-:Y:S02]  /*1510*/  FSEL R5, R5, -50000, !P1 ;  /* 0xc743500005057808 */ /* 0x000fe40004800000 */
[----:B------:R-:W-:-:S02]  /*1520*/  FSEL R4, R11, R4, P4 ;  /* 0x000000040b047208 */ /* 0x000fc40002000000 */
[----:B------:R-:W-:Y:S02]  /*1530*/  FSEL R5, R5, -50000, !P5 ;  /* 0xc743500005057808 */ /* 0x000fe40006800000 */
[----:B------:R-:W-:Y:S02]  /*1540*/  ISETP.GE.AND P5, PT, R8, UR10, PT ;  /* 0x0000000a08007c0c */ /* 0x000fe4000bfa6270 */
[CC--:B------:R-:W-:Y:S02]  /*1550*/  FSETP.GT.AND P4, PT, R5.reuse, R4.reuse, PT ;  /* 0x000000040500720b */ /* 0x0c0fe40003f84000 */
[----:B------:R-:W-:Y:S02]  /*1560*/  FSEL R6, R6, -50000, !P1 ;  /* 0xc743500006067808 */ /* 0x000fe40004800000 */
[----:B------:R-:W-:Y:S02]  /*1570*/  FSEL R4, R5, R4, P4 ;  /* 0x0000000405047208 */ /* 0x000fe40002000000 */
[----:B------:R-:W-:-:S02]  /*1580*/  IADD3 R12, PT, PT, R12, 0xf, RZ ;  /* 0x0000000f0c0c7810 */ /* 0x000fc40007ffe0ff */
[----:B------:R-:W-:Y:S02]  /*1590*/  FSEL R5, R6, -50000, !P5 ;  /* 0xc743500006057808 */ /* 0x000fe40006800000 */
[----:B------:R-:W-:Y:S02]  /*15a0*/  FSEL R7, R7, -50000, !P1 ;  /* 0xc743500007077808 */ /* 0x000fe40004800000 */
[----:B------:R-:W-:Y:S02]  /*15b0*/  ISETP.GE.AND P4, PT, R12, UR10, PT ;  /* 0x0000000a0c007c0c */ /* 0x000fe4000bf86270 */
[-C--:B------:R-:W-:Y:S02]  /*15c0*/  FSETP.GT.AND P1, PT, R5, R4.reuse, PT ;  /* 0x000000040500720b */ /* 0x080fe40003f24000 */
[----:B------:R-:W-:Y:S02]  /*15d0*/  FSEL R7, R7, -50000, !P4 ;  /* 0xc743500007077808 */ /* 0x000fe40006000000 */
[----:B------:R-:W-:-:S04]  /*15e0*/  FSEL R4, R5, R4, P1 ;  /* 0x0000000405047208 */ /* 0x000fc80000800000 */
[----:B------:R-:W-:-:S04]  /*15f0*/  FSETP.GT.AND P1, PT, R7, R4, PT ;  /* 0x000000040700720b */ /* 0x000fc80003f24000 */
[----:B------:R-:W-:-:S09]  /*1600*/  FSEL R4, R7, R4, P1 ;  /* 0x0000000407047208 */ /* 0x000fd20000800000 */
.L_x_337:
[----:B------:R-:W-:Y:S05]  /*1610*/  BSYNC.RECONVERGENT B0 ;  /* 0x0000000000007941 */ /* 0x000fea0003800200 */
.L_x_336:
[----:B-1----:R-:W1:Y:S01]  /*1620*/  SHFL.IDX PT, R12, R4, RZ, 0x1f ;  /* 0x00001fff040c7589 */ /* 0x002e6200000e0000 */
[----:B------:R-:W-:Y:S01]  /*1630*/  MOV R127, 0x3bbb989d ;  /* 0x3bbb989d007f7802 */ /* 0x000fe20000000f00 */
[----:B------:R-:W-:Y:S01]  /*1640*/  IMAD.MOV.U32 R126, RZ, RZ, 0x437c0000 ;  /* 0x437c0000ff7e7424 */ /* 0x000fe200078e00ff */
[----:B------:R-:W-:Y:S01]  /*1650*/  ISETP.GT.U32.AND P4, PT, R37, 0xf, PT ;  /* 0x0000000f2500780c */ /* 0x000fe20003f84070 */
[----:B------:R-:W2:Y:S01]  /*1660*/  SHFL.IDX PT, R13, R4, 0x1, 0x1f ;  /* 0x00201f00040d7f89 */ /* 0x000ea200000e0000 */
[----:B------:R-:W-:Y:S01]  /*1670*/  BSSY.RECONVERGENT B0, `(.L_x_338) ;  /* 0x00001a6000007945 */ /* 0x000fe20003800200 */
[----:B------:R-:W-:Y:S02]  /*1680*/  PLOP3.LUT P1, PT, P0, PT, PT, 0x80, 0x8 ;  /* 0x000000000008781c */ /* 0x000fe4000072f070 */
[----:B------:R-:W3:Y:S01]  /*1690*/  SHFL.IDX PT, R14, R4, 0x2, 0x1f ;  /* 0x00401f00040e7f89 */ /* 0x000ee200000e0000 */
[----:B------:R-:W-:-:S03]  /*16a0*/  MOV R121, RZ ;  /* 0x000000ff00797202 */ /* 0x000fc60000000f00 */
[----:B------:R-:W4:Y:S04]  /*16b0*/  SHFL.IDX PT, R15, R4, 0x3, 0x1f ;  /* 0x00601f00040f7f89 */ /* 0x000f2800000e0000 */
[----:B------:R-:W5:Y:S04]  /*16c0*/  SHFL.IDX PT, R16, R4, 0x4, 0x1f ;  /* 0x00801f0004107f89 */ /* 0x000f6800000e0000 */
[----:B------:R-:W5:Y:S01]  /*16d0*/  SHFL.IDX PT, R17, R4, 0x5, 0x1f ;  /* 0x00a01f0004117f89 */ /* 0x000f6200000e0000 */
[----:B-1----:R-:W-:-:S03]  /*16e0*/  FMNMX R12, R12, R87, !PT ;  /* 0x000000570c0c7209 */ /* 0x002fc60007800000 */
[----:B------:R-:W1:Y:S01]  /*16f0*/  SHFL.IDX PT, R18, R4, 0x6, 0x1f ;  /* 0x00c01f0004127f89 */ /* 0x000e6200000e0000 */
[----:B--2---:R-:W-:Y:S01]  /*1700*/  FMNMX R13, R13, R82, !PT ;  /* 0x000000520d0d7209 */ /* 0x004fe20007800000 */
[----:B------:R-:W-:Y:S01]  /*1710*/  FADD R6, -R12, R87 ;  /* 0x000000570c067221 */ /* 0x000fe20000000100 */
[----:B---3--:R-:W-:-:S03]  /*1720*/  FMNMX R14, R14, R81, !PT ;  /* 0x000000510e0e7209 */ /* 0x008fc60007800000 */
[----:B------:R-:W-:Y:S01]  /*1730*/  FFMA.SAT R5, R6, R127, 0.5 ;  /* 0x3f00000006057423 */ /* 0x000fe2000000207f */
[----:B----4-:R-:W-:-:S03]  /*1740*/  FMNMX R15, R15, R86, !PT ;  /* 0x000000560f0f7209 */ /* 0x010fc60007800000 */
[----:B------:R-:W-:Y:S01]  /*1750*/  FFMA.RM R77, R5, R126, 12582913 ;  /* 0x4b400001054d7423 */ /* 0x000fe2000000407e */
[----:B------:R-:W-:Y:S01]  /*1760*/  FADD R8, -R14, R81 ;  /* 0x000000510e087221 */ /* 0x000fe20000000100 */
[----:B-----5:R-:W-:Y:S02]  /*1770*/  FMNMX R16, R16, R83, !PT ;  /* 0x0000005310107209 */ /* 0x020fe40007800000 */
[----:B------:R-:W-:Y:S01]  /*1780*/  FADD R5, R77, -12583039 ;  /* 0xcb40007f4d057421 */ /* 0x000fe20000000000 */
[----:B------:R-:W-:Y:S01]  /*1790*/  FADD R10, -R15, R86 ;  /* 0x000000560f0a7221 */ /* 0x000fe20000000100 */
[-C--:B------:R-:W-:Y:S01]  /*17a0*/  FFMA.SAT R9, R8, R127.reuse, 0.5 ;  /* 0x3f00000008097423 */ /* 0x080fe2000000207f */
[----:B------:R-:W-:Y:S01]  /*17b0*/  FMNMX R17, R17, R84, !PT ;  /* 0x0000005411117209 */ /* 0x000fe20007800000 */
[----:B------:R-:W-:Y:S01]  /*17c0*/  FFMA R5, R6, 1.4426950216293334961, -R5 ;  /* 0x3fb8aa3b06057823 */ /* 0x000fe20000000805 */
[----:B------:R-:W-:Y:S01]  /*17d0*/  FADD R88, -R16, R83 ;  /* 0x0000005310587221 */ /* 0x000fe20000000100 */
[-C--:B------:R-:W-:Y:S01]  /*17e0*/  FFMA.SAT R11, R10, R127.reuse, 0.5 ;  /* 0x3f0000000a0b7423 */ /* 0x080fe2000000207f */
[-C--:B------:R-:W-:Y:S01]  /*17f0*/  FFMA.RM R83, R9, R126.reuse, 12582913 ;  /* 0x4b40000109537423 */ /* 0x080fe2000000407e */
[----:B------:R-:W-:Y:S01]  /*1800*/  FFMA R5, R6, 1.925963033500011079e-08, R5 ;  /* 0x32a5706006057823 */ /* 0x000fe20000000005 */
[----:B------:R-:W-:Y:S01]  /*1810*/  FADD R6, -R13, R82 ;  /* 0x000000520d067221 */ /* 0x000fe20000000100 */
[----:B------:R-:W-:Y:S01]  /*1820*/  FFMA.SAT R111, R88, R127, 0.5 ;  /* 0x3f000000586f7423 */ /* 0x000fe2000000207f */
[----:B-1----:R-:W-:Y:S01]  /*1830*/  FMNMX R18, R18, R85, !PT ;  /* 0x0000005512127209 */ /* 0x002fe20007800000 */
[-C--:B------:R-:W-:Y:S01]  /*1840*/  FFMA.RM R118, R11, R126.reuse, 12582913 ;  /* 0x4b4000010b767423 */ /* 0x080fe2000000407e */
[-C--:B------:R-:W-:Y:S01]  /*1850*/  FFMA.SAT R7, R6, R127.reuse, 0.5 ;  /* 0x3f00000006077423 */ /* 0x080fe2000000207f */
[----:B------:R-:W-:Y:S01]  /*1860*/  FADD R9, R83, -12583039 ;  /* 0xcb40007f53097421 */ /* 0x000fe20000000000 */
[-C--:B------:R-:W-:Y:S01]  /*1870*/  FFMA.RM R111, R111, R126.reuse, 12582913 ;  /* 0x4b4000016f6f7423 */ /* 0x080fe2000000407e */
[----:B------:R-:W-:Y:S01]  /*1880*/  FADD R11, R118, -12583039 ;  /* 0xcb40007f760b7421 */ /* 0x000fe20000000000 */
[----:B------:R-:W-:Y:S01]  /*1890*/  FFMA.RM R79, R7, R126, 12582913 ;  /* 0x4b400001074f7423 */ /* 0x000fe2000000407e */
[----:B------:R-:W-:Y:S01]  /*18a0*/  FFMA R9, R8, 1.4426950216293334961, -R9 ;  /* 0x3fb8aa3b08097823 */ /* 0x000fe20000000809 */
[----:B------:R-:W-:Y:S01]  /*18b0*/  FADD R19, R111, -12583039 ;  /* 0xcb40007f6f137421 */ /* 0x000fe20000000000 */
[----:B------:R-:W-:Y:S01]  /*18c0*/  FADD R90, -R17, R84 ;  /* 0x00000054115a7221 */ /* 0x000fe20000000100 */
[----:B------:R-:W-:Y:S01]  /*18d0*/  FADD R7, R79, -12583039 ;  /* 0xcb40007f4f077421 */ /* 0x000fe20000000000 */
[----:B------:R-:W-:Y:S01]  /*18e0*/  FADD R122, -R18, R85 ;  /* 0x00000055127a7221 */ /* 0x000fe20000000100 */
[----:B------:R1:W-:Y:S01]  /*18f0*/  MUFU.EX2 R86, R5 ;  /* 0x0000000500567308 */ /* 0x0003e20000000800 */
[----:B------:R-:W-:Y:S01]  /*1900*/  FFMA R11, R10, 1.4426950216293334961, -R11 ;  /* 0x3fb8aa3b0a0b7823 */ /* 0x000fe2000000080b */
[----:B------:R-:W-:Y:S01]  /*1910*/  FFMA R7, R6, 1.4426950216293334961, -R7 ;  /* 0x3fb8aa3b06077823 */ /* 0x000fe20000000807 */
[----:B------:R-:W-:Y:S01]  /*1920*/  FFMA R82, R8, 1.925963033500011079e-08, R9 ;  /* 0x32a5706008527823 */ /* 0x000fe20000000009 */
[----:B------:R-:W-:Y:S01]  /*1930*/  FFMA R19, R88, 1.4426950216293334961, -R19 ;  /* 0x3fb8aa3b58137823 */ /* 0x000fe20000000813 */
[----:B------:R-:W-:Y:S01]  /*1940*/  FFMA R87, R10, 1.925963033500011079e-08, R11 ;  /* 0x32a570600a577823 */ /* 0x000fe2000000000b */
[----:B------:R-:W-:Y:S01]  /*1950*/  FFMA R7, R6, 1.925963033500011079e-08, R7 ;  /* 0x32a5706006077823 */ /* 0x000fe20000000007 */
[----:B------:R-:W2:Y:S01]  /*1960*/  SHFL.IDX PT, R8, R4, 0x8, 0x1f ;  /* 0x01001f0004087f89 */ /* 0x000ea200000e0000 */
[----:B------:R-:W-:Y:S01]  /*1970*/  FFMA R88, R88, 1.925963033500011079e-08, R19 ;  /* 0x32a5706058587823 */ /* 0x000fe20000000013 */
[----:B-1----:R-:W-:Y:S01]  /*1980*/  FFMA.SAT R5, R90, R127, 0.5 ;  /* 0x3f0000005a057423 */ /* 0x002fe2000000207f */
[----:B------:R1:W-:Y:S01]  /*1990*/  MUFU.EX2 R81, R7 ;  /* 0x0000000700517308 */ /* 0x0003e20000000800 */
[----:B------:R-:W-:Y:S01]  /*19a0*/  SHFL.IDX PT, R6, R4, 0xc, 0x1f ;  /* 0x01801f0004067f89 */ /* 0x000fe200000e0000 */
[----:B------:R-:W-:-:S02]  /*19b0*/  IMAD.SHL.U32 R123, R83, 0x800000, RZ ;  /* 0x00800000537b7824 */ /* 0x000fc400078e00ff */
[-C--:B------:R-:W-:Y:S01]  /*19c0*/  FFMA.RM R120, R5, R126.reuse, 12582913 ;  /* 0x4b40000105787423 */ /* 0x080fe2000000407e */
[----:B------:R-:W-:Y:S01]  /*19d0*/  SHF.L.U32 R125, R77, 0x17, RZ ;  /* 0x000000174d7d7819 */ /* 0x000fe200000006ff */
[----:B------:R-:W3:Y:S01]  /*19e0*/  SHFL.IDX PT, R19, R4, 0x7, 0x1f ;  /* 0x00e01f0004137f89 */ /* 0x000ee200000e0000 */
[----:B------:R-:W-:Y:S01]  /*19f0*/  SHF.L.U32 R124, R79, 0x17, RZ ;  /* 0x000000174f7c7819 */ /* 0x000fe200000006ff */
[----:B------:R-:W-:Y:S01]  /*1a00*/  FADD R85, R120, -12583039 ;  /* 0xcb40007f78557421 */ /* 0x000fe20000000000 */
[----:B------:R4:W5:Y:S01]  /*1a10*/  MUFU.EX2 R84, R82 ;  /* 0x0000005200547308 */ /* 0x0009620000000800 */
[----:B-1----:R-:W-:Y:S01]  /*1a20*/  FFMA.SAT R7, R122, R127, 0.5 ;  /* 0x3f0000007a077423 */ /* 0x002fe2000000207f */
[----:B------:R-:W1:Y:S01]  /*1a30*/  SHFL.IDX PT, R9, R4, 0x9, 0x1f ;  /* 0x01201f0004097f89 */ /* 0x000e6200000e0000 */
[----:B------:R-:W-:Y:S01]  /*1a40*/  FFMA R85, R90, 1.4426950216293334961, -R85 ;  /* 0x3fb8aa3b5a557823 */ /* 0x000fe20000000855 */
[----:B------:R-:W-:Y:S01]  /*1a50*/  SHF.L.U32 R118, R118, 0x17, RZ ;  /* 0x0000001776767819 */ /* 0x000fe200000006ff */
[----:B------:R-:W-:Y:S01]  /*1a60*/  FFMA.RM R119, R7, R126, 12582913 ;  /* 0x4b40000107777423 */ /* 0x000fe2000000407e */
[----:B------:R-:W1:Y:S01]  /*1a70*/  SHFL.IDX PT, R10, R4, 0xa, 0x1f ;  /* 0x01401f00040a7f89 */ /* 0x000e6200000e0000 */
[----:B------:R-:W-:Y:S01]  /*1a80*/  FFMA R85, R90, 1.925963033500011079e-08, R85 ;  /* 0x32a570605a557823 */ /* 0x000fe20000000055 */
[----:B------:R-:W1:Y:S01]  /*1a90*/  MUFU.EX2 R87, R87 ;  /* 0x0000005700577308 */ /* 0x000e620000000800 */
[----:B------:R-:W-:Y:S01]  /*1aa0*/  FADD R89, R119, -12583039 ;  /* 0xcb40007f77597421 */ /* 0x000fe20000000000 */
[----:B------:R-:W1:Y:S01]  /*1ab0*/  SHFL.IDX PT, R11, R4, 0xb, 0x1f ;  /* 0x01601f00040b7f89 */ /* 0x000e6200000e0000 */
[----:B------:R-:W-:Y:S01]  /*1ac0*/  SHF.L.U32 R111, R111, 0x17, RZ ;  /* 0x000000176f6f7819 */ /* 0x000fe200000006ff */
[----:B------:R-:W-:-:S02]  /*1ad0*/  IMAD.SHL.U32 R120, R120, 0x800000, RZ ;  /* 0x0080000078787824 */ /* 0x000fc400078e00ff */
[----:B------:R-:W-:Y:S01]  /*1ae0*/  FFMA R89, R122, 1.4426950216293334961, -R89 ;  /* 0x3fb8aa3b7a597823 */ /* 0x000fe20000000859 */
[----:B------:R-:W1:Y:S01]  /*1af0*/  SHFL.IDX PT, R5, R4, 0xd, 0x1f ;  /* 0x01a01f0004057f89 */ /* 0x000e6200000e0000 */
[----:B--2---:R-:W-:Y:S01]  /*1b00*/  FMNMX R8, R8, R95, !PT ;  /* 0x0000005f08087209 */ /* 0x004fe20007800000 */
[----:B------:R-:W2:Y:S01]  /*1b10*/  MUFU.EX2 R88, R88 ;  /* 0x0000005800587308 */ /* 0x000ea20000000800 */
[----:B------:R-:W-:Y:S01]  /*1b20*/  FFMA R89, R122, 1.925963033500011079e-08, R89 ;  /* 0x32a570607a597823 */ /* 0x000fe20000000059 */
[----:B----4-:R-:W4:Y:S01]  /*1b30*/  SHFL.IDX PT, R82, R4, 0xe, 0x1f ;  /* 0x01c01f0004527f89 */ /* 0x010f2200000e0000 */
[----:B-----5:R-:W-:Y:S01]  /*1b40*/  FMUL R123, R123, R84 ;  /* 0x000000547b7b7220 */ /* 0x020fe20000400000 */
[----:B------:R-:W-:Y:S01]  /*1b50*/  SHF.L.U32 R119, R119, 0x17, RZ ;  /* 0x0000001777777819 */ /* 0x000fe200000006ff */
[----:B------:R-:W-:Y:S01]  /*1b60*/  FMUL R125, R125, R86 ;  /* 0x000000567d7d7220 */ /* 0x000fe20000400000 */
[----:B------:R5:W4:Y:S01]  /*1b70*/  SHFL.IDX PT, R7, R4, 0xf, 0x1f ;  /* 0x01e01f0004077f89 */ /* 0x000b2200000e0000 */
[----:B---3--:R-:W-:Y:S01]  /*1b80*/  FMNMX R19, R19, R80, !PT ;  /* 0x0000005013137209 */ /* 0x008fe20007800000 */
[----:B------:R-:W3:Y:S01]  /*1b90*/  MUFU.EX2 R85, R85 ;  /* 0x0000005500557308 */ /* 0x000ee20000000800 */
[----:B------:R-:W-:Y:S01]  /*1ba0*/  FMUL R124, R124, R81 ;  /* 0x000000517c7c7220 */ /* 0x000fe20000400000 */
[----:B-1----:R-:W-:Y:S01]  /*1bb0*/  FMNMX R9, R9, R110, !PT ;  /* 0x0000006e09097209 */ /* 0x002fe20007800000 */
[----:B------:R1:W-:Y:S01]  /*1bc0*/  STL.128 [R1+0x40], R12 ;  /* 0x0000400c01007387 */ /* 0x0003e20000100c00 */
[----:B------:R-:W-:Y:S01]  /*1bd0*/  FMUL R118, R118, R87 ;  /* 0x0000005776767220 */ /* 0x000fe20000400000 */
[----:B------:R-:W-:Y:S01]  /*1be0*/  FADD R122, -R19, R80 ;  /* 0x00000050137a7221 */ /* 0x000fe20000000100 */
[----:B-----5:R-:W-:Y:S01]  /*1bf0*/  FMNMX R4, R6, R109, !PT ;  /* 0x0000006d06047209 */ /* 0x020fe20007800000 */
[----:B------:R1:W-:Y:S01]  /*1c00*/  STL.128 [R1+0x50], R16 ;  /* 0x0000501001007387 */ /* 0x0003e20000100c00 */
[----:B------:R-:W-:Y:S01]  /*1c10*/  FMNMX R10, R10, R93, !PT ;  /* 0x0000005d0a0a7209 */ /* 0x000fe20007800000 */
[----:B------:R-:W5:Y:S01]  /*1c20*/  MUFU.EX2 R84, R89 ;  /* 0x0000005900547308 */ /* 0x000f620000000800 */
[----:B------:R-:W-:Y:S01]  /*1c30*/  FMNMX R11, R11, R94, !PT ;  /* 0x0000005e0b0b7209 */ /* 0x000fe20007800000 */
[----:B--2---:R-:W-:Y:S01]  /*1c40*/  FMUL R111, R111, R88 ;  /* 0x000000586f6f7220 */ /* 0x004fe20000400000 */
[----:B------:R-:W-:Y:S01]  /*1c50*/  FMUL R72, R125, R72 ;  /* 0x000000487d487220 */ /* 0x000fe20000400000 */
[----:B------:R-:W-:Y:S01]  /*1c60*/  FMUL R73, R124, R73 ;  /* 0x000000497c497220 */ /* 0x000fe20000400000 */
[----:B------:R-:W-:Y:S01]  /*1c70*/  FMNMX R5, R5, R106, !PT ;  /* 0x0000006a05057209 */ /* 0x000fe20007800000 */
[----:B------:R1:W-:Y:S01]  /*1c80*/  STL.128 [R1+0x60], R8 ;  /* 0x0000600801007387 */ /* 0x0003e20000100c00 */
[----:B------:R-:W-:Y:S01]  /*1c90*/  FMUL R74, R123, R74 ;  /* 0x0000004a7b4a7220 */ /* 0x000fe20000400000 */
[----:B---3--:R-:W-:Y:S01]  /*1ca0*/  FMUL R120, R120, R85 ;  /* 0x0000005578787220 */ /* 0x008fe20000400000 */
[----:B----4-:R-:W-:Y:S01]  /*1cb0*/  FMNMX R6, R82, R107, !PT ;  /* 0x0000006b52067209 */ /* 0x010fe20007800000 */
[----:B------:R-:W-:Y:S01]  /*1cc0*/  FMUL R75, R118, R75 ;  /* 0x0000004b764b7220 */ /* 0x000fe20000400000 */
[----:B------:R-:W-:Y:S01]  /*1cd0*/  FMUL R100, R111, R100 ;  /* 0x000000646f647220 */ /* 0x000fe20000400000 */
[----:B------:R-:W-:Y:S01]  /*1ce0*/  FMUL R101, R120, R101 ;  /* 0x0000006578657220 */ /* 0x000fe20000400000 */
[----:B------:R-:W-:Y:S01]  /*1cf0*/  FMNMX R7, R7, R108, !PT ;  /* 0x0000006c07077209 */ /* 0x000fe20007800000 */
[----:B-----5:R-:W-:-:S04]  /*1d00*/  FMUL R119, R119, R84 ;  /* 0x0000005477777220 */ /* 0x020fc80000400000 */
[----:B------:R1:W-:Y:S01]  /*1d10*/  STL.128 [R1+0x70], R4 ;  /* 0x0000700401007387 */ /* 0x0003e20000100c00 */
[----:B------:R-:W-:Y:S01]  /*1d20*/  FMUL R102, R119, R102 ;  /* 0x0000006677667220 */ /* 0x000fe20000400000 */
[----:B------:R-:W-:Y:S06]  /*1d30*/  @P4 BRA `(.L_x_339) ;  /* 0x0000001000e44947 */ /* 0x000fec0003800000 */
[----:B------:R-:W2:Y:S01]  /*1d40*/  LDL R80, [R44] ;  /* 0x000000002c507983 */ /* 0x000ea20000100800 */
[----:B------:R-:W3:Y:S01]  /*1d50*/  S2UR UR5, SR_CgaCtaId ;  /* 0x00000000000579c3 */ /* 0x000ee20000008800 */
[----:B------:R-:W-:Y:S01]  /*1d60*/  UMOV UR4, 0x400 ;  /* 0x0000040000047882 */ /* 0x000fe20000000000 */
[--C-:B------:R-:W-:Y:S01]  /*1d70*/  IMAD.IADD R82, R45, 0x1, R78.reuse ;  /* 0x000000012d527824 */ /* 0x100fe200078e024e */
[----:B------:R-:W-:Y:S01]  /*1d80*/  ISETP.GE.AND P0, PT, R40, UR10, PT ;  /* 0x0000000a28007c0c */ /* 0x000fe2000bf06270 */
[----:B------:R-:W-:Y:S01]  /*1d90*/  IMAD R79, R43, 0x20, R78 ;  /* 0x000000202b4f7824 */ /* 0x000fe200078e024e */
[----:B------:R-:W-:-:S04]  /*1da0*/  LEA R78, R41, R78, 0x5 ;  /* 0x0000004e294e7211 */ /* 0x000fc800078e28ff */
[C---:B------:R-:W-:Y:S02]  /*1db0*/  ISETP.GE.AND P5, PT, R79.reuse, UR10, PT ;  /* 0x0000000a4f007c0c */ /* 0x040fe4000bfa6270 */
[----:B------:R-:W-:Y:S01]  /*1dc0*/  IADD3 R84, PT, PT, R79, 0x1, RZ ;  /* 0x000000014f547810 */ /* 0x000fe20007ffe0ff */
[----:B---3--:R-:W-:-:S06]  /*1dd0*/  ULEA UR4, UR5, UR4, 0x18 ;  /* 0x0000000405047291 */ /* 0x008fcc000f8ec0ff */
[----:B------:R-:W-:-:S04]  /*1de0*/  MOV R49, UR4 ;  /* 0x0000000400317c02 */ /* 0x000fc80008000f00 */
[----:B------:R-:W-:Y:S01]  /*1df0*/  LEA R77, R82, R49, 0x2 ;  /* 0x00000031524d7211 */ /* 0x000fe200078e10ff */
[----:B------:R-:W-:-:S04]  /*1e00*/  IMAD R78, R78, 0x2, R49 ;  /* 0x000000024e4e7824 */ /* 0x000fc800078e0231 */
[----:B------:R-:W3:Y:S02]  /*1e10*/  LDS R81, [R77+0x4800] ;  /* 0x004800004d517984 */ /* 0x000ee40000000800 */
[----:B---3--:R-:W-:-:S05]  /*1e20*/  FMUL R81, R81, UR7 ;  /* 0x0000000751517c20 */ /* 0x008fca0008400000 */
[----:B------:R-:W-:-:S04]  /*1e30*/  FSEL R81, R81, -50000, !P0 ;  /* 0xc743500051517808 */ /* 0x000fc80004000000 */
[----:B------:R-:W-:Y:S02]  /*1e40*/  FSEL R81, R81, -50000, !P5 ;  /* 0xc743500051517808 */ /* 0x000fe40006800000 */
[----:B------:R-:W-:Y:S01]  /*1e50*/  ISETP.GE.AND P5, PT, R84, UR10, PT ;  /* 0x0000000a54007c0c */ /* 0x000fe2000bfa6270 */
[----:B------:R-:W-:Y:S02]  /*1e60*/  VIADD R84, R79, 0x2 ;  /* 0x000000024f547836 */ /* 0x000fe40000000000 */
[----:B--2---:R-:W-:-:S04]  /*1e70*/  FADD R82, R81, -R80 ;  /* 0x8000005051527221 */ /* 0x004fc80000000000 */
[----:B------:R-:W-:-:S04]  /*1e80*/  FFMA.SAT R81, R82, R127, 0.5 ;  /* 0x3f00000052517423 */ /* 0x000fc8000000207f */
[----:B------:R-:W-:-:S04]  /*1e90*/  FFMA.RM R81, R81, R126, 12582913 ;  /* 0x4b40000151517423 */ /* 0x000fc8000000407e */
[C---:B------:R-:W-:Y:S01]  /*1ea0*/  FADD R83, R81.reuse, -12583039 ;  /* 0xcb40007f51537421 */ /* 0x040fe20000000000 */
[----:B------:R-:W-:-:S03]  /*1eb0*/  SHF.L.U32 R81, R81, 0x17, RZ ;  /* 0x0000001751517819 */ /* 0x000fc600000006ff */
[----:B------:R-:W-:-:S04]  /*1ec0*/  FFMA R83, R82, 1.4426950216293334961, -R83 ;  /* 0x3fb8aa3b52537823 */ /* 0x000fc80000000853 */
[----:B------:R-:W-:-:S04]  /*1ed0*/  FFMA R83, R82, 1.925963033500011079e-08, R83 ;  /* 0x32a5706052537823 */ /* 0x000fc80000000053 */
[----:B------:R-:W2:Y:S02]  /*1ee0*/  MUFU.EX2 R82, R83 ;  /* 0x0000005300527308 */ /* 0x000ea40000000800 */
[----:B--2---:R-:W-:-:S05]  /*1ef0*/  FMUL R81, R81, R82 ;  /* 0x0000005251517220 */ /* 0x004fca0000400000 */
[----:B------:R-:W-:Y:S01]  /*1f00*/  F2FP.F16.F32.PACK_AB R82, RZ, R81 ;  /* 0x00000051ff52723e */ /* 0x000fe200000000ff */
[----:B------:R-:W-:-:S03]  /*1f10*/  FADD R81, RZ, R81 ;  /* 0x00000051ff517221 */ /* 0x000fc60000000000 */
[----:B------:R-:W-:-:S05]  /*1f20*/  PRMT R86, R82, 0x7610, R86 ;  /* 0x0000761052567816 */ /* 0x000fca0000000056 */
[----:B------:R-:W-:Y:S04]  /*1f30*/  STS.U16 [R78+0x7000], R86 ;  /* 0x007000564e007388 */ /* 0x000fe80000000400 */
[----:B------:R-:W2:Y:S02]  /*1f40*/  LDS R82, [R77+0x4804] ;  /* 0x004804004d527984 */ /* 0x000ea40000000800 */
        /* <DEDUP_REMOVED lines=11> */
[----:B------:R-:W2:Y:S02]  /*2000*/  MUFU.EX2 R85, R85 ;  /* 0x0000005500557308 */ /* 0x000ea40000000800 */
[----:B--2---:R-:W-:-:S05]  /*2010*/  FMUL R82, R82, R85 ;  /* 0x0000005552527220 */ /* 0x004fca0000400000 */
[----:B------:R-:W-:Y:S01]  /*2020*/  F2FP.F16.F32.PACK_AB R83, RZ, R82 ;  /* 0x00000052ff53723e */ /* 0x000fe200000000ff */
[----:B------:R-:W-:-:S03]  /*2030*/  FADD R82, R81, R82 ;  /* 0x0000005251527221 */ /* 0x000fc60000000000 */
[----:B------:R-:W-:-:S05]  /*2040*/  PRMT R86, R83, 0x7610, R86 ;  /* 0x0000761053567816 */ /* 0x000fca0000000056 */
[----:B------:R2:W-:Y:S04]  /*2050*/  STS.U16 [R78+0x7002], R86 ;  /* 0x007002564e007388 */ /* 0x0005e80000000400 */
[----:B------:R-:W3:Y:S01]  /*2060*/  LDS R83, [R77+0x4808] ;  /* 0x004808004d537984 */ /* 0x000ee20000000800 */
[----:B--2---:R-:W-:Y:S01]  /*2070*/  IADD3 R86, PT, PT, R79, 0x3, RZ ;  /* 0x000000034f567810 */ /* 0x004fe20007ffe0ff */
[----:B---3--:R-:W-:-:S05]  /*2080*/  FMUL R83, R83, UR7 ;  /* 0x0000000753537c20 */ /* 0x008fca0008400000 */
[----:B------:R-:W-:-:S04]  /*2090*/  FSEL R83, R83, -50000, !P0 ;  /* 0xc743500053537808 */ /* 0x000fc80004000000 */
[----:B------:R-:W-:Y:S02]  /*20a0*/  FSEL R83, R83, -50000, !P5 ;  /* 0xc743500053537808 */ /* 0x000fe40006800000 */
[----:B------:R-:W-:Y:S01]  /*20b0*/  ISETP.GE.AND P5, PT, R86, UR10, PT ;  /* 0x0000000a56007c0c */ /* 0x000fe2000bfa6270 */
[----:B------:R-:W-:Y:S02]  /*20c0*/  VIADD R86, R79, 0x4 ;  /* 0x000000044f567836 */ /* 0x000fe40000000000 */
[----:B------:R-:W-:-:S04]  /*20d0*/  FADD R84, -R80, R83 ;  /* 0x0000005350547221 */ /* 0x000fc80000000100 */
        /* <DEDUP_REMOVED lines=9> */
[----:B------:R-:W-:-:S03]  /*2170*/  FADD R83, R82, R83 ;  /* 0x0000005352537221 */ /* 0x000fc60000000000 */
        /* <DEDUP_REMOVED lines=114> */
[----:B------:R2:W-:Y:S04]  /*28a0*/  STS.U16 [R78+0x7010], R128 ;  /* 0x007010804e007388 */ /* 0x0005e80000000400 */
[----:B------:R-:W3:Y:S01]  /*28b0*/  LDS R90, [R77+0x4824] ;  /* 0x004824004d5a7984 */ /* 0x000ee20000000800 */
[----:B--2---:R-:W-:Y:S02]  /*28c0*/  VIADD R128, R79, 0xa ;  /* 0x0000000a4f807836 */ /* 0x004fe40000000000 */
[----:B---3--:R-:W-:-:S05]  /*28d0*/  FMUL R90, R90, UR7 ;  /* 0x000000075a5a7c20 */ /* 0x008fca0008400000 */
        /* <DEDUP_REMOVED lines=30> */
[----:B--2---:R-:W-:-:S04]  /*2ac0*/  FMUL R91, R91, R128 ;  /* 0x000000805b5b7220 */ /* 0x004fc80000400000 */
[----:B------:R-:W-:Y:S01]  /*2ad0*/  FADD R90, R90, R91 ;  /* 0x0000005b5a5a7221 */ /* 0x000fe20000000000 */
[----:B------:R-:W-:-:S04]  /*2ae0*/  F2FP.F16.F32.PACK_AB R128, RZ, R91 ;  /* 0x0000005bff80723e */ /* 0x000fc800000000ff */
[----:B------:R-:W-:-:S05]  /*2af0*/  PRMT R130, R128, 0x7610, R130 ;  /* 0x0000761080827816 */ /* 0x000fca0000000082 */
[----:B------:R2:W-:Y:S04]  /*2b00*/  STS.U16 [R78+0x7014], R130 ;  /* 0x007014824e007388 */ /* 0x0005e80000000400 */
[----:B------:R-:W3:Y:S01]  /*2b10*/  LDS R128, [R77+0x482c] ;  /* 0x00482c004d807984 */ /* 0x000ee20000000800 */
[----:B--2---:R-:W-:Y:S02]  /*2b20*/  VIADD R130, R79, 0xc ;  /* 0x0000000c4f827836 */ /* 0x004fe40000000000 */
[----:B---3--:R-:W-:-:S05]  /*2b30*/  FMUL R128, R128, UR7 ;  /* 0x0000000780807c20 */ /* 0x008fca0008400000 */
[----:B------:R-:W-:-:S04]  /*2b40*/  FSEL R128, R128, -50000, !P0 ;  /* 0xc743500080807808 */ /* 0x000fc80004000000 */
[----:B------:R-:W-:Y:S02]  /*2b50*/  FSEL R121, R128, -50000, !P5 ;  /* 0xc743500080797808 */ /* 0x000fe40006800000 */
[----:B------:R-:W-:Y:S02]  /*2b60*/  ISETP.GE.AND P5, PT, R130, UR10, PT ;  /* 0x0000000a82007c0c */ /* 0x000fe4000bfa6270 */
[----:B------:R-:W-:Y:S01]  /*2b70*/  IADD3 R130, PT, PT, R79, 0xd, RZ ;  /* 0x0000000d4f827810 */ /* 0x000fe20007ffe0ff */
        /* <DEDUP_REMOVED lines=49> */
[----:B------:R-:W-:Y:S04]  /*2e90*/  STS.U16 [R78+0x701a], R134 ;  /* 0x00701a864e007388 */ /* 0x000fe80000000400 */
[----:B------:R-:W2:Y:S02]  /*2ea0*/  LDS R130, [R77+0x4838] ;  /* 0x004838004d827984 */ /* 0x000ea40000000800 */
[----:B--2---:R-:W-:-:S05]  /*2eb0*/  FMUL R130, R130, UR7 ;  /* 0x0000000782827c20 */ /* 0x004fca0008400000 */
        /* <DEDUP_REMOVED lines=13> */
[----:B------:R-:W-:Y:S02]  /*2f90*/  PRMT R132, R130, 0x7610, R132 ;  /* 0x0000761082847816 */ /* 0x000fe40000000084 */
[----:B------:R-:W-:-:S03]  /*2fa0*/  IADD3 R130, PT, PT, R79, 0xf, RZ ;  /* 0x0000000f4f827810 */ /* 0x000fc60007ffe0ff */
[----:B------:R-:W-:Y:S01]  /*2fb0*/  STS.U16 [R78+0x701c], R132 ;  /* 0x00701c844e007388 */ /* 0x000fe20000000400 */
[----:B------:R-:W-:-:S03]  /*2fc0*/  ISETP.GE.AND P5, PT, R130, UR10, PT ;  /* 0x0000000a82007c0c */ /* 0x000fc6000bfa6270 */
        /* <DEDUP_REMOVED lines=14> */
[----:B------:R-:W-:-:S05]  /*30b0*/  F2FP.F16.F32.PACK_AB R77, RZ, R79 ;  /* 0x0000004fff4d723e */ /* 0x000fca00000000ff */
[----:B------:R2:W-:Y:S02]  /*30c0*/  STS.U16 [R78+0x701e], R77 ;  /* 0x00701e4d4e007388 */ /* 0x0005e40000000400 */
.L_x_339:
[----:B------:R-:W-:Y:S05]  /*30d0*/  BSYNC.RECONVERGENT B0 ;  /* 0x0000000000007941 */ /* 0x000fea0003800200 */
.L_x_338:
[----:B------:R-:W-:Y:S01]  /*30e0*/  IMAD R76, R2, -0x80, R76 ;  /* 0xffffff80024c7824 */ /* 0x000fe200078e024c */
[----:B------:R-:W-:-:S03]  /*30f0*/  NOP ;  /* 0x0000000000007918 */ /* 0x000fc60000000000 */
[----:B--2---:R-:W-:Y:S01]  /*3100*/  IMAD R77, R76, 0x2, R49 ;  /* 0x000000024c4d7824 */ /* 0x004fe200078e0231 */
[C-C-:B------:R-:W-:Y:S01]  /*3110*/  IADD3 R76, PT, PT, R105.reuse, 0x2400, R92.reuse ;  /* 0x00002400694c7810 */ /* 0x140fe20007ffe05c */
[----:B------:R-:W-:Y:S01]  /*3120*/  FMUL R63, R118, R63 ;  /* 0x0000003f763f7220 */ /* 0x000fe20000400000 */
[--C-:B------:R-:W-:Y:S01]  /*3130*/  IADD3 R88, PT, PT, R105, 0x2440, R92.reuse ;  /* 0x0000244069587810 */ /* 0x100fe20007ffe05c */
[----:B------:R-:W-:Y:S01]  /*3140*/  FMUL R62, R123, R62 ;  /* 0x0000003e7b3e7220 */ /* 0x000fe20000400000 */
[----:B------:R-:W-:Y:S01]  /*3150*/  IADD3 R80, PT, PT, R104, 0x7000, R77 ;  /* 0x0000700068507810 */ /* 0x000fe20007ffe04d */
[----:B------:R-:W-:Y:S01]  /*3160*/  FMUL R61, R124, R61 ;  /* 0x0000003d7c3d7220 */ /* 0x000fe20000400000 */
[----:B------:R-:W-:Y:S01]  /*3170*/  LDSM.16.MT88.4 R76, [R76] ;  /* 0x000000004c4c783b */ /* 0x000fe20000004200 */
[--C-:B------:R-:W-:Y:S01]  /*3180*/  IADD3 R84, PT, PT, R105, 0x2420, R92.reuse ;  /* 0x0000242069547810 */ /* 0x100fe20007ffe05c */
[----:B------:R-:W-:Y:S01]  /*3190*/  FMUL R60, R125, R60 ;  /* 0x0000003c7d3c7220 */ /* 0x000fe20000400000 */
[----:B------:R-:W-:Y:S01]  /*31a0*/  FMUL R71, R118, R71 ;  /* 0x0000004776477220 */ /* 0x000fe20000400000 */
[----:B------:R-:W2:Y:S01]  /*31b0*/  LDSM.16.M88.4 R80, [R80] ;  /* 0x000000005050783b */ /* 0x000ea20000000200 */
[----:B------:R-:W-:Y:S01]  /*31c0*/  FMUL R70, R123, R70 ;  /* 0x000000467b467220 */ /* 0x000fe20000400000 */
[----:B------:R-:W-:Y:S01]  /*31d0*/  FMUL R69, R124, R69 ;  /* 0x000000457c457220 */ /* 0x000fe20000400000 */
[----:B------:R-:W-:Y:S01]  /*31e0*/  FMUL R68, R125, R68 ;  /* 0x000000447d447220 */ /* 0x000fe20000400000 */
[----:B------:R-:W3:Y:S01]  /*31f0*/  LDSM.16.MT88.4 R88, [R88] ;  /* 0x000000005858783b */ /* 0x000ee20000004200 */
[----:B------:R-:W-:Y:S01]  /*3200*/  FADD R130, -R10, R93 ;  /* 0x0000005d0a827221 */ /* 0x000fe20000000100 */
[----:B------:R-:W-:Y:S01]  /*3210*/  IADD3 R92, PT, PT, R105, 0x2460, R92 ;  /* 0x00002460695c7810 */ /* 0x000fe20007ffe05c */
[----:B------:R-:W-:Y:S01]  /*3220*/  FADD R128, -R9, R110 ;  /* 0x0000006e09807221 */ /* 0x000fe20000000100 */
[----:B------:R-:W4:Y:S01]  /*3230*/  LDSM.16.MT88.4 R84, [R84] ;  /* 0x000000005454783b */ /* 0x000f220000004200 */
[----:B------:R-:W-:Y:S01]  /*3240*/  FADD R132, -R11, R94 ;  /* 0x0000005e0b847221 */ /* 0x000fe20000000100 */
[----:B------:R-:W-:Y:S01]  /*3250*/  FADD R134, -R7, R108 ;  /* 0x0000006c07867221 */ /* 0x000fe20000000100 */
[----:B------:R-:W-:Y:S01]  /*3260*/  FMUL R99, R118, R99 ;  /* 0x0000006376637220 */ /* 0x000fe20000400000 */
[----:B------:R-:W-:Y:S01]  /*3270*/  FMUL R98, R123, R98 ;  /* 0x000000627b627220 */ /* 0x000fe20000400000 */
[-C--:B------:R-:W-:Y:S01]  /*3280*/  FFMA.SAT R131, R132, R127.reuse, 0.5 ;  /* 0x3f00000084837423 */ /* 0x080fe2000000207f */
[----:B------:R-:W-:Y:S01]  /*3290*/  FFMA.SAT R139, R134, R127, 0.5 ;  /* 0x3f000000868b7423 */ /* 0x000fe2000000207f */
[----:B------:R-:W-:Y:S01]  /*32a0*/  FMUL R97, R124, R97 ;  /* 0x000000617c617220 */ /* 0x000fe20000400000 */
[----:B------:R-:W-:Y:S01]  /*32b0*/  FMUL R96, R125, R96 ;  /* 0x000000607d607220 */ /* 0x000fe20000400000 */
[----:B------:R-:W-:Y:S01]  /*32c0*/  FMUL R66, R119, R66 ;  /* 0x0000004277427220 */ /* 0x000fe20000400000 */
[C---:B------:R-:W-:Y:S01]  /*32d0*/  FMUL R65, R120.reuse, R65 ;  /* 0x0000004178417220 */ /* 0x040fe20000400000 */
[----:B------:R-:W-:Y:S01]  /*32e0*/  FMUL R64, R111, R64 ;  /* 0x000000406f407220 */ /* 0x000fe20000400000 */
[----:B------:R-:W-:Y:S01]  /*32f0*/  FMUL R58, R119, R58 ;  /* 0x0000003a773a7220 */ /* 0x000fe20000400000 */
[C---:B------:R-:W-:Y:S01]  /*3300*/  FMUL R57, R120.reuse, R57 ;  /* 0x0000003978397220 */ /* 0x040fe20000400000 */
[----:B------:R-:W-:Y:S01]  /*3310*/  FMUL R56, R111, R56 ;  /* 0x000000386f387220 */ /* 0x000fe20000400000 */
[----:B------:R-:W-:Y:S01]  /*3320*/  FMUL R54, R119, R54 ;  /* 0x0000003677367220 */ /* 0x000fe20000400000 */
[----:B------:R-:W-:Y:S01]  /*3330*/  FMUL R53, R120, R53 ;  /* 0x0000003578357220 */ /* 0x000fe20000400000 */
[----:B------:R-:W-:Y:S01]  /*3340*/  FMUL R52, R111, R52 ;  /* 0x000000346f347220 */ /* 0x000fe20000400000 */
[----:B------:R-:W-:Y:S01]  /*3350*/  PLOP3.LUT P0, PT, PT, PT, PT, 0x8, 0x80 ;  /* 0x000000000080781c */ /* 0x000fe20003f0e170 */
[----:B--2---:R-:W-:Y:S01]  /*3360*/  HMMA.16816.F32 R72, R80, R76, R72 ;  /* 0x0000004c5048723c */ /* 0x004fe20000001848 */
[----:B------:R-:W-:-:S04]  /*3370*/  FFMA.SAT R77, R122, R127, 0.5 ;  /* 0x3f0000007a4d7423 */ /* 0x000fc8000000207f */
[----:B------:R-:W-:-:S03]  /*3380*/  FFMA.RM R76, R77, R126, 12582913 ;  /* 0x4b4000014d4c7423 */ /* 0x000fc6000000407e */
[----:B---3--:R-:W-:Y:S01]  /*3390*/  HMMA.16816.F32 R60, R80, R88, R60 ;  /* 0x00000058503c723c */ /* 0x008fe2000000183c */
[----:B------:R-:W-:-:S04]  /*33a0*/  FADD R77, R76, -12583039 ;  /* 0xcb40007f4c4d7421 */ /* 0x000fc80000000000 */
[----:B------:R-:W-:-:S03]  /*33b0*/  FFMA R77, R122, 1.4426950216293334961, -R77 ;  /* 0x3fb8aa3b7a4d7823 */ /* 0x000fc6000000084d */
[----:B----4-:R-:W-:Y:S01]  /*33c0*/  HMMA.16816.F32 R68, R80, R84, R68 ;  /* 0x000000545044723c */ /* 0x010fe20000001844 */
[----:B------:R-:W-:Y:S01]  /*33d0*/  FFMA R88, R122, 1.925963033500011079e-08, R77 ;  /* 0x32a570607a587823 */ /* 0x000fe2000000004d */
[----:B------:R-:W-:Y:S01]  /*33e0*/  FADD R122, -R8, R95 ;  /* 0x0000005f087a7221 */ /* 0x000fe20000000100 */
[-C--:B------:R-:W-:Y:S01]  /*33f0*/  FFMA.SAT R77, R130, R127.reuse, 0.5 ;  /* 0x3f000000824d7423 */ /* 0x080fe2000000207f */
[-C--:B------:R-:W-:Y:S01]  /*3400*/  FFMA.SAT R85, R128, R127.reuse, 0.5 ;  /* 0x3f00000080557423 */ /* 0x080fe2000000207f */
[----:B------:R-:W2:Y:S01]  /*3410*/  LDSM.16.MT88.4 R92, [R92] ;  /* 0x000000005c5c783b */ /* 0x000ea20000004200 */
[-C--:B------:R-:W-:Y:S01]  /*3420*/  FFMA.SAT R89, R122, R127.reuse, 0.5 ;  /* 0x3f0000007a597423 */ /* 0x080fe2000000207f */
[-C--:B------:R-:W-:Y:S01]  /*3430*/  FFMA.RM R77, R77, R126.reuse, 12582913 ;  /* 0x4b4000014d4d7423 */ /* 0x080fe2000000407e */
[-C--:B------:R-:W-:Y:S01]  /*3440*/  FFMA.RM R85, R85, R126.reuse, 12582913 ;  /* 0x4b40000155557423 */ /* 0x080fe2000000407e */
[-C--:B------:R-:W-:Y:S01]  /*3450*/  FFMA.RM R84, R131, R126.reuse, 12582913 ;  /* 0x4b40000183547423 */ /* 0x080fe2000000407e */
[-C--:B------:R-:W-:Y:S01]  /*3460*/  FFMA.RM R89, R89, R126.reuse, 12582913 ;  /* 0x4b40000159597423 */ /* 0x080fe2000000407e */
[----:B------:R-:W-:Y:S01]  /*3470*/  FADD R133, R77, -12583039 ;  /* 0xcb40007f4d857421 */ /* 0x000fe20000000000 */
[----:B------:R-:W-:Y:S01]  /*3480*/  FADD R131, R85, -12583039 ;  /* 0xcb40007f55837421 */ /* 0x000fe20000000000 */
[----:B------:R-:W-:Y:S01]  /*3490*/  FADD R135, R84, -12583039 ;  /* 0xcb40007f54877421 */ /* 0x000fe20000000000 */
[----:B------:R-:W-:Y:S01]  /*34a0*/  FADD R129, R89, -12583039 ;  /* 0xcb40007f59817421 */ /* 0x000fe20000000000 */
[----:B------:R-:W-:Y:S01]  /*34b0*/  FFMA R133, R130, 1.4426950216293334961, -R133 ;  /* 0x3fb8aa3b82857823 */ /* 0x000fe20000000885 */
[----:B------:R-:W-:Y:S01]  /*34c0*/  FFMA R131, R128, 1.4426950216293334961, -R131 ;  /* 0x3fb8aa3b80837823 */ /* 0x000fe20000000883 */
[----:B------:R-:W-:Y:S01]  /*34d0*/  FFMA R135, R132, 1.4426950216293334961, -R135 ;  /* 0x3fb8aa3b84877823 */ /* 0x000fe20000000887 */
[----:B------:R-:W-:Y:S01]  /*34e0*/  FFMA R129, R122, 1.4426950216293334961, -R129 ;  /* 0x3fb8aa3b7a817823 */ /* 0x000fe20000000881 */
[----:B------:R-:W-:Y:S01]  /*34f0*/  FFMA R133, R130, 1.925963033500011079e-08, R133 ;  /* 0x32a5706082857823 */ /* 0x000fe20000000085 */
[----:B------:R-:W-:Y:S01]  /*3500*/  FADD R130, -R5, R106 ;  /* 0x0000006a05827221 */ /* 0x000fe20000000100 */
[----:B------:R-:W-:Y:S01]  /*3510*/  FFMA R131, R128, 1.925963033500011079e-08, R131 ;  /* 0x32a5706080837823 */ /* 0x000fe20000000083 */
[----:B------:R-:W-:Y:S01]  /*3520*/  FFMA R135, R132, 1.925963033500011079e-08, R135 ;  /* 0x32a5706084877823 */ /* 0x000fe20000000087 */
[----:B------:R-:W-:Y:S01]  /*3530*/  FADD R128, -R4, R109 ;  /* 0x0000006d04807221 */ /* 0x000fe20000000100 */
[----:B------:R-:W-:Y:S01]  /*3540*/  FFMA R122, R122, 1.925963033500011079e-08, R129 ;  /* 0x32a570607a7a7823 */ /* 0x000fe20000000081 */
[----:B------:R-:W-:Y:S01]  /*3550*/  FADD R132, -R6, R107 ;  /* 0x0000006b06847221 */ /* 0x000fe20000000100 */
[-C--:B------:R-:W-:Y:S01]  /*3560*/  FFMA.SAT R129, R130, R127.reuse, 0.5 ;  /* 0x3f00000082817423 */ /* 0x080fe2000000207f */
[-C--:B------:R-:W-:Y:S01]  /*3570*/  FFMA.SAT R107, R128, R127.reuse, 0.5 ;  /* 0x3f000000806b7423 */ /* 0x080fe2000000207f */
[----:B------:R3:W4:Y:S01]  /*3580*/  MUFU.EX2 R110, R88 ;  /* 0x00000058006e7308 */ /* 0x0007220000000800 */
[----:B------:R-:W-:Y:S01]  /*3590*/  FFMA.SAT R137, R132, R127, 0.5 ;  /* 0x3f00000084897423 */ /* 0x000fe2000000207f */
[-C--:B------:R-:W-:Y:S01]  /*35a0*/  FFMA.RM R108, R129, R126.reuse, 12582913 ;  /* 0x4b400001816c7423 */ /* 0x080fe2000000407e */
[-C--:B------:R-:W-:Y:S01]  /*35b0*/  FFMA.RM R107, R107, R126.reuse, 12582913 ;  /* 0x4b4000016b6b7423 */ /* 0x080fe2000000407e */
[----:B------:R-:W-:Y:S01]  /*35c0*/  SHF.L.U32 R129, R76, 0x17, RZ ;  /* 0x000000174c817819 */ /* 0x000fe200000006ff */
[----:B------:R-:W-:Y:S01]  /*35d0*/  IMAD.SHL.U32 R77, R77, 0x800000, RZ ;  /* 0x008000004d4d7824 */ /* 0x000fe200078e00ff */
[----:B------:R-:W-:Y:S01]  /*35e0*/  SHF.L.U32 R84, R84, 0x17, RZ ;  /* 0x0000001754547819 */ /* 0x000fe200000006ff */
[----:B------:R-:W-:Y:S01]  /*35f0*/  FADD R127, R107, -12583039 ;  /* 0xcb40007f6b7f7421 */ /* 0x000fe20000000000 */
[----:B------:R5:W-:Y:S01]  /*3600*/  MUFU.EX2 R109, R131 ;  /* 0x00000083006d7308 */ /* 0x000be20000000800 */
[-C--:B---3--:R-:W-:Y:S01]  /*3610*/  FFMA.RM R88, R137, R126.reuse, 12582913 ;  /* 0x4b40000189587423 */ /* 0x088fe2000000407e */
[----:B------:R-:W-:Y:S01]  /*3620*/  FADD R137, R108, -12583039 ;  /* 0xcb40007f6c897421 */ /* 0x000fe20000000000 */
[----:B------:R-:W-:Y:S01]  /*3630*/  FFMA.RM R126, R139, R126, 12582913 ;  /* 0x4b4000018b7e7423 */ /* 0x000fe2000000407e */
[----:B------:R-:W-:-:S02]  /*3640*/  SHF.L.U32 R107, R107, 0x17, RZ ;  /* 0x000000176b6b7819 */ /* 0x000fc400000006ff */
[----:B------:R-:W-:Y:S01]  /*3650*/  FFMA R137, R130, 1.4426950216293334961, -R137 ;  /* 0x3fb8aa3b82897823 */ /* 0x000fe20000000889 */
[----:B------:R-:W-:Y:S01]  /*3660*/  SHF.L.U32 R108, R108, 0x17, RZ ;  /* 0x000000176c6c7819 */ /* 0x000fe200000006ff */
[----:B------:R-:W3:Y:S01]  /*3670*/  MUFU.EX2 R106, R133 ;  /* 0x00000085006a7308 */ /* 0x000ee20000000800 */
[----:B-----5:R-:W-:Y:S01]  /*3680*/  FFMA R131, R128, 1.4426950216293334961, -R127 ;  /* 0x3fb8aa3b80837823 */ /* 0x020fe2000000087f */
[----:B------:R-:W-:Y:S01]  /*3690*/  FFMA R137, R130, 1.925963033500011079e-08, R137 ;  /* 0x32a5706082897823 */ /* 0x000fe20000000089 */
[C---:B--2---:R-:W-:Y:S01]  /*36a0*/  HMMA.16816.F32 R96, R80.reuse, R92, R96 ;  /* 0x0000005c5060723c */ /* 0x044fe20000001860 */
[----:B----4-:R-:W-:Y:S01]  /*36b0*/  FMUL R76, R110, R129 ;  /* 0x000000816e4c7220 */ /* 0x010fe20000400000 */
[----:B------:R-:W-:Y:S01]  /*36c0*/  FFMA R131, R128, 1.925963033500011079e-08, R131 ;  /* 0x32a5706080837823 */ /* 0x000fe20000000083 */
[----:B------:R-:W-:Y:S01]  /*36d0*/  FADD R129, R126, -12583039 ;  /* 0xcb40007f7e817421 */ /* 0x000fe20000000000 */
[----:B------:R-:W-:Y:S01]  /*36e0*/  FADD R93, R88, -12583039 ;  /* 0xcb40007f585d7421 */ /* 0x000fe20000000000 */
[----:B------:R-:W2:Y:S01]  /*36f0*/  MUFU.EX2 R127, R135 ;  /* 0x00000087007f7308 */ /* 0x000ea20000000800 */
[----:B------:R-:W-:Y:S01]  /*3700*/  FMUL R103, R76, R103 ;  /* 0x000000674c677220 */ /* 0x000fe20000400000 */
[----:B------:R-:W-:Y:S01]  /*3710*/  FFMA R129, R134, 1.4426950216293334961, -R129 ;  /* 0x3fb8aa3b86817823 */ /* 0x000fe20000000881 */
[----:B------:R-:W-:Y:S01]  /*3720*/  FFMA R93, R132, 1.4426950216293334961, -R93 ;  /* 0x3fb8aa3b845d7823 */ /* 0x000fe2000000085d */
[----:B------:R-:W-:Y:S01]  /*3730*/  FMUL R67, R76, R67 ;  /* 0x000000434c437220 */ /* 0x000fe20000400000 */
[----:B------:R-:W-:Y:S01]  /*3740*/  SHF.L.U32 R89, R89, 0x17, RZ ;  /* 0x0000001759597819 */ /* 0x000fe200000006ff */
[----:B------:R-:W-:Y:S01]  /*3750*/  FFMA R129, R134, 1.925963033500011079e-08, R129 ;  /* 0x32a5706086817823 */ /* 0x000fe20000000081 */
[----:B------:R-:W-:Y:S01]  /*3760*/  FFMA R132, R132, 1.925963033500011079e-08, R93 ;  /* 0x32a5706084847823 */ /* 0x000fe2000000005d */
[----:B------:R-:W4:Y:S01]  /*3770*/  MUFU.EX2 R92, R131 ;  /* 0x00000083005c7308 */ /* 0x000f220000000800 */
[C---:B------:R-:W-:Y:S01]  /*3780*/  HMMA.16816.F32 R100, R80.reuse, R78, R100 ;  /* 0x0000004e5064723c */ /* 0x040fe20000001864 */
[----:B------:R-:W-:Y:S01]  /*3790*/  SHF.L.U32 R78, R85, 0x17, RZ ;  /* 0x00000017554e7819 */ /* 0x000fe200000006ff */
[----:B---3--:R-:W-:Y:S01]  /*37a0*/  FMUL R110, R77, R106 ;  /* 0x0000006a4d6e7220 */ /* 0x008fe20000400000 */
[----:B------:R-:W3:Y:S01]  /*37b0*/  SHFL.IDX PT, R93, R121, 0xa, 0x1f ;  /* 0x01401f00795d7f89 */ /* 0x000ee200000e0000 */
[C---:B------:R-:W-:Y:S01]  /*37c0*/  FMUL R59, R76.reuse, R59 ;  /* 0x0000003b4c3b7220 */ /* 0x040fe20000400000 */
[----:B------:R-:W-:Y:S01]  /*37d0*/  FMUL R55, R76, R55 ;  /* 0x000000374c377220 */ /* 0x000fe20000400000 */
[----:B------:R-:W-:Y:S01]  /*37e0*/  FMUL R109, R78, R109 ;  /* 0x0000006d4e6d7220 */ /* 0x000fe20000400000 */
[----:B------:R-:W5:Y:S01]  /*37f0*/  MUFU.EX2 R137, R137 ;  /* 0x0000008900897308 */ /* 0x000f620000000800 */
[----:B--2---:R-:W-:Y:S01]  /*3800*/  FMUL R127, R84, R127 ;  /* 0x0000007f547f7220 */ /* 0x004fe20000400000 */
[----:B------:R-:W-:Y:S01]  /*3810*/  HMMA.16816.F32 R64, R80, R86, R64 ;  /* 0x000000565040723c */ /* 0x000fe20000001840 */
[----:B------:R-:W2:Y:S01]  /*3820*/  SHFL.IDX PT, R106, R121, 0x8, 0x1f ;  /* 0x01001f00796a7f89 */ /* 0x000ea200000e0000 */
[----:B------:R-:W-:-:S03]  /*3830*/  IMAD.SHL.U32 R88, R88, 0x800000, RZ ;  /* 0x0080000058587824 */ /* 0x000fc600078e00ff */
[----:B------:R-:W1:Y:S01]  /*3840*/  SHFL.IDX PT, R84, R121, 0x2, 0x1f ;  /* 0x00401f0079547f89 */ /* 0x000e6200000e0000 */
[----:B------:R-:W2:Y:S01]  /*3850*/  MUFU.EX2 R122, R122 ;  /* 0x0000007a007a7308 */ /* 0x000ea20000000800 */
[----:B----4-:R-:W-:Y:S01]  /*3860*/  FMUL R128, R107, R92 ;  /* 0x0000005c6b807220 */ /* 0x010fe20000400000 */
[C---:B------:R-:W-:Y:S01]  /*3870*/  HMMA.16816.F32 R56, R80.reuse, R90, R56 ;  /* 0x0000005a5038723c */ /* 0x040fe20000001838 */
[----:B------:R-:W4:Y:S04]  /*3880*/  SHFL.IDX PT, R107, R121, 0xc, 0x1f ;  /* 0x01801f00796b7f89 */ /* 0x000f2800000e0000 */
[----:B------:R-:W4:Y:S01]  /*3890*/  SHFL.IDX PT, R86, R121, 0x4, 0x1f ;  /* 0x00801f0079567f89 */ /* 0x000f2200000e0000 */
[----:B------:R2:W1:Y:S01]  /*38a0*/  MUFU.EX2 R131, R132 ;  /* 0x0000008400837308 */ /* 0x0004620000000800 */
[----:B-----5:R-:W-:Y:S01]  /*38b0*/  FMUL R137, R108, R137 ;  /* 0x000000896c897220 */ /* 0x020fe20000400000 */
[----:B------:R-:W-:Y:S01]  /*38c0*/  HMMA.16816.F32 R52, R80, R94, R52 ;  /* 0x0000005e5034723c */ /* 0x000fe20000001834 */
[----:B------:R-:W5:Y:S01]  /*38d0*/  SHFL.IDX PT, R108, R121, 0x9, 0x1f ;  /* 0x01201f00796c7f89 */ /* 0x000f6200000e0000 */
[----:B---3--:R-:W-:Y:S01]  /*38e0*/  FFMA R30, R110, R30, R93 ;  /* 0x0000001e6e1e7223 */ /* 0x008fe2000000005d */
[----:B------:R-:W-:Y:S01]  /*38f0*/  MOV R80, R19 ;  /* 0x0000001300507202 */ /* 0x000fe20000000f00 */
[----:B------:R-:W-:Y:S01]  /*3900*/  IMAD.MOV.U32 R81, RZ, RZ, R14 ;  /* 0x000000ffff517224 */ /* 0x000fe200078e000e */
[----:B------:R-:W3:Y:S01]  /*3910*/  SHFL.IDX PT, R85, R121, 0x5, 0x1f ;  /* 0x00a01f0079557f89 */ /* 0x000ee200000e0000 */
[----:B------:R1:W5:Y:S01]  /*3920*/  MUFU.EX2 R133, R129 ;  /* 0x0000008100857308 */ /* 0x0003620000000800 */
[----:B--2---:R-:W-:Y:S01]  /*3930*/  FMUL R89, R89, R122 ;  /* 0x0000007a59597220 */ /* 0x004fe20000400000 */
[----:B------:R-:W-:Y:S01]  /*3940*/  SHF.L.U32 R132, R126, 0x17, RZ ;  /* 0x000000177e847819 */ /* 0x000fe200000006ff */
[----:B------:R-:W2:Y:S01]  /*3950*/  SHFL.IDX PT, R87, R121, 0x7, 0x1f ;  /* 0x00e01f0079577f89 */ /* 0x000ea200000e0000 */
[----:B------:R-:W-:Y:S01]  /*3960*/  MOV R83, R16 ;  /* 0x0000001000537202 */ /* 0x000fe20000000f00 */
[----:B------:R-:W-:Y:S01]  /*3970*/  FFMA R28, R89, R28, R106 ;  /* 0x0000001c591c7223 */ /* 0x000fe2000000006a */
[----:B------:R-:W-:Y:S01]  /*3980*/  MOV R82, R13 ;  /* 0x0000000d00527202 */ /* 0x000fe20000000f00 */
[----:B------:R-:W2:Y:S01]  /*3990*/  SHFL.IDX PT, R78, R121, RZ, 0x1f ;  /* 0x00001fff794e7589 */ /* 0x000ea200000e0000 */
[----:B-1----:R-:W-:Y:S01]  /*39a0*/  FFMA R22, R123, R22, R84 ;  /* 0x000000167b167223 */ /* 0x002fe20000000054 */
[----:B------:R-:W-:Y:S01]  /*39b0*/  FMUL R88, R88, R131 ;  /* 0x0000008358587220 */ /* 0x000fe20000400000 */
[----:B------:R-:W-:Y:S01]  /*39c0*/  MOV R84, R17 ;  /* 0x0000001100547202 */ /* 0x000fe20000000f00 */
[----:B------:R-:W1:Y:S01]  /*39d0*/  SHFL.IDX PT, R129, R121, 0xe, 0x1f ;  /* 0x01c01f0079817f89 */ /* 0x000e6200000e0000 */
[----:B----4-:R-:W-:Y:S01]  /*39e0*/  FFMA R32, R128, R32, R107 ;  /* 0x0000002080207223 */ /* 0x010fe2000000006b */
[----:B------:R-:W-:Y:S01]  /*39f0*/  MOV R95, R8 ;  /* 0x00000008005f7202 */ /* 0x000fe20000000f00 */
[----:B------:R-:W-:Y:S01]  /*3a00*/  IMAD.MOV.U32 R110, RZ, RZ, R9 ;  /* 0x000000ffff6e7224 */ /* 0x000fe200078e0009 */
[----:B------:R-:W4:Y:S01]  /*3a10*/  SHFL.IDX PT, R77, R121, 0x1, 0x1f ;  /* 0x00201f00794d7f89 */ /* 0x000f2200000e0000 */
[----:B------:R-:W-:Y:S01]  /*3a20*/  FFMA R24, R111, R24, R86 ;  /* 0x000000186f187223 */ /* 0x000fe20000000056 */
[----:B-----5:R-:W-:Y:S01]  /*3a30*/  FMUL R133, R132, R133 ;  /* 0x0000008584857220 */ /* 0x020fe20000400000 */
[----:B------:R-:W-:Y:S01]  /*3a40*/  MOV R86, R15 ;  /* 0x0000000f00567202 */ /* 0x000fe20000000f00 */
[----:B------:R-:W5:Y:S01]  /*3a50*/  SHFL.IDX PT, R122, R121, 0xb, 0x1f ;  /* 0x01601f00797a7f89 */ /* 0x000f6200000e0000 */
[----:B------:R-:W-:Y:S01]  /*3a60*/  FFMA R29, R109, R29, R108 ;  /* 0x0000001d6d1d7223 */ /* 0x000fe2000000006c */
[----:B------:R-:W-:Y:S01]  /*3a70*/  MOV R93, R10 ;  /* 0x0000000a005d7202 */ /* 0x000fe20000000f00 */
[----:B------:R-:W-:Y:S01]  /*3a80*/  IMAD.MOV.U32 R106, RZ, RZ, R5 ;  /* 0x000000ffff6a7224 */ /* 0x000fe200078e0005 */
[----:B------:R-:W5:Y:S01]  /*3a90*/  SHFL.IDX PT, R79, R121, 0x3, 0x1f ;  /* 0x00601f00794f7f89 */ /* 0x000f6200000e0000 */
[----:B---3--:R-:W-:Y:S01]  /*3aa0*/  FFMA R25, R120, R25, R85 ;  /* 0x0000001978197223 */ /* 0x008fe20000000055 */
[----:B------:R-:W-:Y:S01]  /*3ab0*/  IMAD.MOV.U32 R85, RZ, RZ, R18 ;  /* 0x000000ffff557224 */ /* 0x000fe200078e0012 */
[----:B------:R-:W-:Y:S01]  /*3ac0*/  MOV R94, R11 ;  /* 0x0000000b005e7202 */ /* 0x000fe20000000f00 */
[----:B------:R-:W3:Y:S01]  /*3ad0*/  SHFL.IDX PT, R92, R121, 0x6, 0x1f ;  /* 0x00c01f00795c7f89 */ /* 0x000ee200000e0000 */
[----:B--2---:R-:W-:Y:S01]  /*3ae0*/  FFMA R27, R76, R27, R87 ;  /* 0x0000001b4c1b7223 */ /* 0x004fe20000000057 */
[----:B------:R-:W-:-:S02]  /*3af0*/  MOV R87, R12 ;  /* 0x0000000c00577202 */ /* 0x000fc40000000f00 */
[----:B------:R-:W2:Y:S01]  /*3b00*/  SHFL.IDX PT, R130, R121, 0xd, 0x1f ;  /* 0x01a01f0079827f89 */ /* 0x000ea200000e0000 */
[----:B------:R-:W-:Y:S01]  /*3b10*/  FFMA R20, R125, R20, R78 ;  /* 0x000000147d147223 */ /* 0x000fe2000000004e */
[----:B------:R-:W-:Y:S02]  /*3b20*/  MOV R109, R4 ;  /* 0x00000004006d7202 */ /* 0x000fe40000000f00 */
[----:B------:R-:W2:Y:S01]  /*3b30*/  SHFL.IDX PT, R126, R121, 0xf, 0x1f ;  /* 0x01e01f00797e7f89 */ /* 0x000ea200000e0000 */
[----:B-1----:R-:W-:Y:S01]  /*3b40*/  FFMA R34, R88, R34, R129 ;  /* 0x0000002258227223 */ /* 0x002fe20000000081 */
[----:B------:R-:W-:Y:S01]  /*3b50*/  MOV R88, 0x1 ;  /* 0x0000000100587802 */ /* 0x000fe20000000f00 */
[----:B----4-:R-:W-:Y:S01]  /*3b60*/  FFMA R21, R124, R21, R77 ;  /* 0x000000157c157223 */ /* 0x010fe2000000004d */
[----:B------:R-:W-:Y:S02]  /*3b70*/  MOV R107, R6 ;  /* 0x00000006006b7202 */ /* 0x000fe40000000f00 */
[----:B------:R-:W-:Y:S01]  /*3b80*/  MOV R108, R7 ;  /* 0x00000007006c7202 */ /* 0x000fe20000000f00 */
[----:B-----5:R-:W-:Y:S01]  /*3b90*/  FFMA R31, R127, R31, R122 ;  /* 0x0000001f7f1f7223 */ /* 0x020fe2000000007a */
[----:B------:R-:W-:Y:S01]  /*3ba0*/  FFMA R23, R118, R23, R79 ;  /* 0x0000001776177223 */ /* 0x000fe2000000004f */
[----:B---3--:R-:W-:Y:S01]  /*3bb0*/  FFMA R26, R119, R26, R92 ;  /* 0x0000001a771a7223 */ /* 0x008fe2000000005c */
[----:B--2---:R-:W-:Y:S01]  /*3bc0*/  FFMA R33, R137, R33, R130 ;  /* 0x0000002189217223 */ /* 0x004fe20000000082 */
[----:B------:R-:W-:Y:S01]  /*3bd0*/  FFMA R35, R133, R35, R126 ;  /* 0x0000002385237223 */ /* 0x000fe2000000007e */
[----:B------:R-:W-:Y:S06]  /*3be0*/  @P1 BRA `(.L_x_340) ;  /* 0xffffffd000341947 */ /* 0x000fec000383ffff */
.L_x_335:
[----:B------:R-:W-:-:S13]  /*3bf0*/  ISETP.GT.U32.AND P0, PT, R3, 0x1f, PT ;  /* 0x0000001f0300780c */ /* 0x000fda0003f04070 */
[----:B------:R-:W-:Y:S05]  /*3c00*/  @P0 BRA `(.L_x_341) ;  /* 0x00000004008c0947 */ /* 0x000fea0003800000 */
[----:B------:R-:W-:-:S04]  /*3c10*/  IADD3 R86, PT, PT, R43, 0x1, RZ ;  /* 0x000000012b567810 */ /* 0x000fc80007ffe0ff */
[----:B------:R-:W-:-:S13]  /*3c20*/  ISETP.GE.AND P0, PT, R86, R39, PT ;  /* 0x000000275600720c */ /* 0x000fda0003f06270 */
[----:B------:R-:W-:Y:S05]  /*3c30*/  @P0 BRA `(.L_x_342) ;  /* 0x00000004007c0947 */ /* 0x000fea0003800000 */
[----:B------:R-:W-:Y:S04]  /*3c40*/  BSSY.RECONVERGENT B0, `(.L_x_343) ;  /* 0x000005b000007945 */ /* 0x000fe80003800200 */
[----:B------:R-:W-:Y:S05]  /*3c50*/  @!P2 BRA `(.L_x_344) ;  /* 0x000000040064a947 */ /* 0x000fea0003800000 */
[----:B------:R-:W1:Y:S01]  /*3c60*/  LDC.64 R50, c[0x0][0x3a8] ;  /* 0x0000ea00ff327b82 */ /* 0x000e620000000a00 */
[----:B------:R-:W-:Y:S01]  /*3c70*/  LOP3.LUT R47, R86, 0x1, RZ, 0xc0, !PT ;  /* 0x00000001562f7812 */ /* 0x000fe200078ec0ff */
[----:B------:R-:W-:-:S03]  /*3c80*/  IMAD.MOV.U32 R49, RZ, RZ, R42 ;  /* 0x000000ffff317224 */ /* 0x000fc600078e002a */
[----:B------:R-:W-:-:S04]  /*3c90*/  ISETP.NE.U32.AND P0, PT, R47, 0x1, PT ;  /* 0x000000012f00780c */ /* 0x000fc80003f05070 */
[----:B------:R-:W-:-:S04]  /*3ca0*/  SEL R47, RZ, 0x900, P0 ;  /* 0x00000900ff2f7807 */ /* 0x000fc80000000000 */
[----:B------:R-:W-:-:S07]  /*3cb0*/  LOP3.LUT R88, R47, 0x38, R42, 0xf8, !PT ;  /* 0x000000382f587812 */ /* 0x000fce00078ef82a */
.L_x_347:
[C---:B-12---:R-:W-:Y:S01]  /*3cc0*/  IADD3 R47, PT, PT, R49.reuse, 0x100, RZ ;  /* 0x00000100312f7810 */ /* 0x046fe20007ffe0ff */
[----:B------:R-:W-:Y:S01]  /*3cd0*/  BSSY.RECONVERGENT B1, `(.L_x_345) ;  /* 0x0000050000017945 */ /* 0x000fe20003800200 */
[----:B------:R-:W-:Y:S02]  /*3ce0*/  SHF.R.U32.HI R77, RZ, 0x6, R49 ;  /* 0x00000006ff4d7819 */ /* 0x000fe40000011631 */
[----:B------:R-:W-:Y:S02]  /*3cf0*/  SHF.R.U32.HI R85, RZ, 0x6, R47 ;  /* 0x00000006ff557819 */ /* 0x000fe4000001162f */
[----:B------:R-:W-:Y:S02]  /*3d00*/  IADD3 R76, PT, PT, R49, 0x200, RZ ;  /* 0x00000200314c7810 */ /* 0x000fe40007ffe0ff */
[C---:B------:R-:W-:Y:S01]  /*3d10*/  LEA R79, R86.reuse, R77, 0x5 ;  /* 0x0000004d564f7211 */ /* 0x040fe200078e28ff */
[----:B------:R-:W-:Y:S01]  /*3d20*/  IMAD R91, R86, 0x20, R85 ;  /* 0x00000020565b7824 */ /* 0x000fe200078e0255 */
[----:B------:R-:W-:-:S02]  /*3d30*/  SHF.R.U32.HI R89, RZ, 0x6, R76 ;  /* 0x00000006ff597819 */ /* 0x000fc4000001164c */
[-C--:B-1----:R-:W-:Y:S02]  /*3d40*/  ISETP.GE.AND P0, PT, R79, R50.reuse, PT ;  /* 0x000000324f00720c */ /* 0x082fe40003f06270 */
[----:B------:R-:W-:Y:S02]  /*3d50*/  LEA R93, R86, R89, 0x5 ;  /* 0x00000059565d7211 */ /* 0x000fe400078e28ff */
[-C--:B------:R-:W-:Y:S02]  /*3d60*/  ISETP.GE.AND P1, PT, R91, R50.reuse, PT ;  /* 0x000000325b00720c */ /* 0x080fe40003f26270 */
[CC--:B------:R-:W-:Y:S02]  /*3d70*/  ISETP.GE.OR P0, PT, R46.reuse, R51.reuse, P0 ;  /* 0x000000332e00720c */ /* 0x0c0fe40000706670 */
[----:B------:R-:W-:Y:S02]  /*3d80*/  ISETP.GE.AND P4, PT, R93, R50, PT ;  /* 0x000000325d00720c */ /* 0x000fe40003f86270 */
[----:B------:R-:W-:-:S02]  /*3d90*/  ISETP.GE.OR P1, PT, R46, R51, P1 ;  /* 0x000000332e00720c */ /* 0x000fc40000f26670 */
[----:B------:R-:W-:-:S07]  /*3da0*/  ISETP.GE.OR P4, PT, R46, R51, P4 ;  /* 0x000000332e00720c */ /* 0x000fce0002786670 */
[----:B------:R-:W1:Y:S01]  /*3db0*/  @!P0 S2R R76, SR_CgaCtaId ;  /* 0x00000000004c8919 */ /* 0x000e620000008800 */
[----:B------:R-:W-:Y:S01]  /*3dc0*/  @!P0 MOV R47, 0x400 ;  /* 0x00000400002f8802 */ /* 0x000fe20000000f00 */
[----:B------:R-:W-:Y:S02]  /*3dd0*/  @!P0 IMAD R79, R79, R51, R46 ;  /* 0x000000334f4f8224 */ /* 0x000fe400078e022e */
[----:B------:R-:W2:Y:S01]  /*3de0*/  @!P1 S2R R83, SR_CgaCtaId ;  /* 0x0000000000539919 */ /* 0x000ea20000008800 */
[----:B------:R-:W-:Y:S01]  /*3df0*/  @!P1 MOV R78, 0x400 ;  /* 0x00000400004e9802 */ /* 0x000fe20000000f00 */
[--C-:B------:R-:W-:Y:S01]  /*3e00*/  @!P1 IMAD R85, R85, 0x48, R88.reuse ;  /* 0x0000004855559824 */ /* 0x100fe200078e0258 */
[----:B------:R-:W-:Y:S01]  /*3e10*/  @!P4 MOV R80, 0x400 ;  /* 0x000004000050c802 */ /* 0x000fe20000000f00 */
[----:B------:R-:W3:Y:S01]  /*3e20*/  @!P0 S2R R81, SR_SWINHI ;  /* 0x0000000000518919 */ /* 0x000ee20000002f00 */
[--C-:B------:R-:W-:Y:S01]  /*3e30*/  @!P4 IMAD R89, R89, 0x48, R88.reuse ;  /* 0x000000485959c824 */ /* 0x100fe200078e0258 */
[----:B------:R-:W4:Y:S01]  /*3e40*/  @!P4 S2R R95, SR_CgaCtaId ;  /* 0x00000000005fc919 */ /* 0x000f220000008800 */
[----:B------:R-:W5:Y:S01]  /*3e50*/  @!P1 S2R R87, SR_SWINHI ;  /* 0x0000000000579919 */ /* 0x000f620000002f00 */
[----:B------:R-:W5:Y:S01]  /*3e60*/  @!P4 S2R R105, SR_SWINHI ;  /* 0x000000000069c919 */ /* 0x000f620000002f00 */
[----:B-1----:R-:W-:Y:S01]  /*3e70*/  @!P0 LEA R76, R76, R47, 0x18 ;  /* 0x0000002f4c4c8211 */ /* 0x002fe200078ec0ff */
[----:B------:R-:W-:Y:S01]  /*3e80*/  @!P0 IMAD R47, R77, 0x48, R88 ;  /* 0x000000484d2f8824 */ /* 0x000fe200078e0258 */
[----:B--2---:R-:W-:-:S02]  /*3e90*/  @!P1 LEA R78, R83, R78, 0x18 ;  /* 0x0000004e534e9211 */ /* 0x004fc400078ec0ff */
[----:B------:R-:W-:Y:S02]  /*3ea0*/  @!P0 MOV R76, R76 ;  /* 0x0000004c004c8202 */ /* 0x000fe40000000f00 */
[----:B---3--:R-:W-:Y:S02]  /*3eb0*/  @!P0 MOV R77, R81 ;  /* 0x00000051004d8202 */ /* 0x008fe40000000f00 */
[----:B----4-:R-:W-:Y:S02]  /*3ec0*/  @!P4 LEA R82, R95, R80, 0x18 ;  /* 0x000000505f52c211 */ /* 0x010fe400078ec0ff */
[----:B------:R-:W-:Y:S01]  /*3ed0*/  @!P0 LEA R47, R47, R76, 0x1 ;  /* 0x0000004c2f2f8211 */ /* 0x000fe200078e08ff */
[----:B------:R-:W-:Y:S01]  /*3ee0*/  @!P0 IMAD.WIDE R76, R79, 0x2, R116 ;  /* 0x000000024f4c8825 */ /* 0x000fe200078e0274 */
[----:B------:R-:W-:Y:S02]  /*3ef0*/  @!P1 MOV R80, R78 ;  /* 0x0000004e00509202 */ /* 0x000fe40000000f00 */
[----:B-----5:R-:W-:Y:S01]  /*3f00*/  @!P1 MOV R81, R87 ;  /* 0x0000005700519202 */ /* 0x020fe20000000f00 */
[----:B------:R-:W-:Y:S01]  /*3f10*/  @!P1 IMAD R81, R91, R51, R46 ;  /* 0x000000335b519224 */ /* 0x000fe200078e022e */
[----:B------:R-:W-:-:S02]  /*3f20*/  @!P4 MOV R82, R82 ;  /* 0x000000520052c202 */ /* 0x000fc40000000f00 */
[----:B------:R-:W-:Y:S01]  /*3f30*/  @!P4 MOV R83, R105 ;  /* 0x000000690053c202 */ /* 0x000fe20000000f00 */
[----:B------:R-:W-:Y:S01]  /*3f40*/  @!P1 IMAD.U32 R87, R85, 0x2, R80 ;  /* 0x0000000255579824 */ /* 0x000fe200078e0050 */
[----:B------:R-:W-:Y:S01]  /*3f50*/  IADD3 R83, PT, PT, R49, 0x300, RZ ;  /* 0x0000030031537810 */ /* 0x000fe20007ffe0ff */
[----:B------:R-:W-:Y:S01]  /*3f60*/  @!P4 IMAD R85, R93, R51, R46 ;  /* 0x000000335d55c224 */ /* 0x000fe200078e022e */
[----:B------:R-:W-:Y:S01]  /*3f70*/  @!PT LDS RZ, [RZ] ;  /* 0x00000000fffff984 */ /* 0x000fe20000000800 */
[----:B------:R-:W-:Y:S01]  /*3f80*/  @!PT LDS RZ, [RZ] ;  /* 0x00000000fffff984 */ /* 0x000fe20000000800 */
[----:B------:R-:W-:Y:S01]  /*3f90*/  @!PT LDS RZ, [RZ] ;  /* 0x00000000fffff984 */ /* 0x000fe20000000800 */
[----:B------:R1:W-:Y:S01]  /*3fa0*/  @!P0 LDGSTS.E.BYPASS.128 [R47], desc[UR8][R76.64] ;  /* 0x000000004c2f8fae */ /* 0x0003e2000b981808 */
[----:B------:R-:W-:Y:S01]  /*3fb0*/  @!P0 IMAD.WIDE R78, R79, 0x2, R114 ;  /* 0x000000024f4e8825 */ /* 0x000fe200078e0272 */
[----:B------:R-:W-:Y:S02]  /*3fc0*/  @!P4 LEA R89, R89, R82, 0x1 ;  /* 0x000000525959c211 */ /* 0x000fe400078e08ff */
[----:B------:R-:W-:Y:S01]  /*3fd0*/  SHF.R.U32.HI R91, RZ, 0x6, R83 ;  /* 0x00000006ff5b7819 */ /* 0x000fe20000011653 */
[C---:B------:R-:W-:Y:S01]  /*3fe0*/  @!P4 IMAD.WIDE R82, R85.reuse, 0x2, R116 ;  /* 0x000000025552c825 */ /* 0x040fe200078e0274 */
[----:B------:R2:W-:Y:S02]  /*3ff0*/  @!P0 LDGSTS.E.BYPASS.128 [R47+0x2400], desc[UR8][R78.64] ;  /* 0x024000004e2f8fae */ /* 0x0005e4000b981808 */
[----:B------:R-:W-:Y:S01]  /*4000*/  LEA R93, R86, R91, 0x5 ;  /* 0x0000005b565d7211 */ /* 0x000fe200078e28ff */
[----:B------:R-:W-:-:S03]  /*4010*/  @!P4 IMAD.WIDE R84, R85, 0x2, R114 ;  /* 0x000000025554c825 */ /* 0x000fc600078e0272 */
[----:B------:R-:W-:Y:S01]  /*4020*/  ISETP.GE.AND P0, PT, R93, R50, PT ;  /* 0x000000325d00720c */ /* 0x000fe20003f06270 */
[----:B-1----:R-:W-:-:S03]  /*4030*/  @!P1 IMAD.WIDE R76, R81, 0x2, R116 ;  /* 0x00000002514c9825 */ /* 0x002fc600078e0274 */
[----:B------:R-:W-:Y:S01]  /*4040*/  ISETP.GE.OR P0, PT, R46, R51, P0 ;  /* 0x000000332e00720c */ /* 0x000fe20000706670 */
[----:B------:R-:W-:Y:S01]  /*4050*/  @!P1 IMAD.WIDE R80, R81, 0x2, R114 ;  /* 0x0000000251509825 */ /* 0x000fe200078e0272 */
[----:B------:R2:W-:Y:S04]  /*4060*/  @!P1 LDGSTS.E.BYPASS.128 [R87], desc[UR8][R76.64] ;  /* 0x000000004c579fae */ /* 0x0005e8000b981808 */
[----:B------:R2:W-:Y:S01]  /*4070*/  @!P1 LDGSTS.E.BYPASS.128 [R87+0x2400], desc[UR8][R80.64] ;  /* 0x0240000050579fae */ /* 0x0005e2000b981808 */
[C---:B------:R-:W-:Y:S02]  /*4080*/  ISETP.GE.U32.AND P1, PT, R49.reuse, 0x400, PT ;  /* 0x000004003100780c */ /* 0x040fe40003f26070 */
[----:B------:R-:W-:Y:S01]  /*4090*/  IADD3 R49, PT, PT, R49, 0x400, RZ ;  /* 0x0000040031317810 */ /* 0x000fe20007ffe0ff */
[----:B------:R2:W-:Y:S04]  /*40a0*/  @!P4 LDGSTS.E.BYPASS.128 [R89], desc[UR8][R82.64] ;  /* 0x000000005259cfae */ /* 0x0005e8000b981808 */
[----:B------:R2:W-:Y:S01]  /*40b0*/  @!P4 LDGSTS.E.BYPASS.128 [R89+0x2400], desc[UR8][R84.64] ;  /* 0x024000005459cfae */ /* 0x0005e2000b981808 */
[----:B------:R-:W-:Y:S05]  /*40c0*/  @P0 BRA `(.L_x_346) ;  /* 0x0000000000400947 */ /* 0x000fea0003800000 */
[----:B------:R-:W1:Y:S01]  /*40d0*/  S2UR UR5, SR_CgaCtaId ;  /* 0x00000000000579c3 */ /* 0x000e620000008800 */
[----:B------:R-:W-:Y:S01]  /*40e0*/  UMOV UR4, 0x400 ;  /* 0x0000040000047882 */ /* 0x000fe20000000000 */
[----:B--2---:R-:W-:Y:S02]  /*40f0*/  IMAD R47, R91, 0x48, R88 ;  /* 0x000000485b2f7824 */ /* 0x004fe400078e0258 */
        /* <DEDUP_REMOVED lines=13> */
.L_x_346:
[----:B------:R-:W-:Y:S05]  /*41d0*/  BSYNC.RECONVERGENT B1 ;  /* 0x0000000000017941 */ /* 0x000fea0003800200 */
.L_x_345:
[----:B------:R-:W-:Y:S05]  /*41e0*/  @!P1 BRA `(.L_x_347) ;  /* 0xfffffff800b49947 */ /* 0x000fea000383ffff */
.L_x_344:
[----:B------:R-:W-:Y:S05]  /*41f0*/  BSYNC.RECONVERGENT B0 ;  /* 0x0000000000007941 */ /* 0x000fea0003800200 */
.L_x_343:
[----:B------:R-:W0:Y:S01]  /*4200*/  LDGDEPBAR ;  /* 0x00000000000079af */ /* 0x000e220000000000 */
[----:B------:R-:W-:-:S04]  /*4210*/  DEPBAR.LE SB0, 0x0 ;  /* 0x000080000000791a */ /* 0x000fc80000000000 */
[----:B------:R-:W-:Y:S05]  /*4220*/  BRA `(.L_x_341) ;  /* 0x0000000000047947 */ /* 0x000fea0003800000 */
.L_x_342:
[----:B------:R-:W-:-:S04]  /*4230*/  DEPBAR.LE SB0, 0x0 ;  /* 0x000080000000791a */ /* 0x000fc80000000000 */
.L_x_341:
[----:B------:R-:W-:Y:S01]  /*4240*/  VIADD R43, R43, 0x1 ;  /* 0x000000012b2b7836 */ /* 0x000fe20000000000 */
        /* <DEDUP_REMOVED lines=8> */
.L_x_334:
[----:B------:R-:W4:Y:S01]  /*42d0*/  LDC R7, c[0x0][0x3a8] ;  /* 0x0000ea00ff077b82 */ /* 0x000f220000000800 */
[----:B------:R-:W-:Y:S02]  /*42e0*/  IADD3 R3, PT, PT, R3, -0x20, RZ ;  /* 0xffffffe003037810 */ /* 0x000fe40007ffe0ff */
[----:B----4-:R-:W-:-:S04]  /*42f0*/  ISETP.GE.AND P0, PT, R36, R7, PT ;  /* 0x000000072400720c */ /* 0x010fc80003f06270 */
[----:B------:R-:W-:-:S13]  /*4300*/  ISETP.GT.U32.OR P0, PT, R3, 0x7f, P0 ;  /* 0x0000007f0300780c */ /* 0x000fda0000704470 */
[----:B------:R-:W-:Y:S05]  /*4310*/  @P0 EXIT ;  /* 0x000000000000094d */ /* 0x000fea0003800000 */
[----:B------:R-:W4:Y:S01]  /*4320*/  S2R R4, SR_CgaCtaId ;  /* 0x0000000000047919 */ /* 0x000f220000008800 */
[----:B------:R-:W-:Y:S01]  /*4330*/  MOV R3, 0x400 ;  /* 0x0000040000037802 */ /* 0x000fe20000000f00 */
[----:B------:R-:W-:Y:S05]  /*4340*/  WARPSYNC.ALL ;  /* 0x0000000000007948 */ /* 0x000fea0003800000 */
[----:B------:R-:W5:Y:S01]  /*4350*/  S2R R5, SR_LANEID ;  /* 0x0000000000057919 */ /* 0x000f620000000000 */
[----:B------:R-:W-:-:S04]  /*4360*/  IADD3 R36, PT, PT, R37, R36, RZ ;  /* 0x0000002425247210 */ /* 0x000fc80007ffe0ff */
[----:B------:R-:W-:-:S04]  /*4370*/  ISETP.GE.AND P0, PT, R36, R7, PT ;  /* 0x000000072400720c */ /* 0x000fc80003f06270 */
[----:B------:R-:W-:Y:S02]  /*4380*/  ISETP.GT.U32.OR P0, PT, R37, 0xf, P0 ;  /* 0x0000000f2500780c */ /* 0x000fe40000704470 */
[----:B----4-:R-:W-:-:S04]  /*4390*/  LEA R9, R4, R3, 0x18 ;  /* 0x0000000304097211 */ /* 0x010fc800078ec0ff */
[----:B------:R-:W-:Y:S02]  /*43a0*/  LEA R3, R2, R9, 0xc ;  /* 0x0000000902037211 */ /* 0x000fe400078e60ff */
[----:B-----5:R-:W-:Y:S02]  /*43b0*/  SHF.R.U32.HI R4, RZ, 0x2, R5 ;  /* 0x00000002ff047819 */ /* 0x020fe40000011605 */
[----:B------:R-:W-:Y:S01]  /*43c0*/  LOP3.LUT R5, R5, 0x3, RZ, 0xc0, !PT ;  /* 0x0000000305057812 */ /* 0x000fe200078ec0ff */
[C---:B------:R-:W-:Y:S01]  /*43d0*/  VIADD R10, R3.reuse, 0x90c0 ;  /* 0x000090c0030a7836 */ /* 0x040fe20000000000 */
[C---:B------:R-:W-:Y:S02]  /*43e0*/  IADD3 R6, PT, PT, R3.reuse, 0x9040, RZ ;  /* 0x0000904003067810 */ /* 0x040fe40007ffe0ff */
[C---:B------:R-:W-:Y:S01]  /*43f0*/  IADD3 R8, PT, PT, R3.reuse, 0x9080, RZ ;  /* 0x0000908003087810 */ /* 0x040fe20007ffe0ff */
[----:B------:R-:W-:Y:S01]  /*4400*/  IMAD R5, R4, 0x20, R5 ;  /* 0x0000002004057824 */ /* 0x000fe200078e0205 */
[----:B------:R-:W-:-:S03]  /*4410*/  IADD3 R4, PT, PT, R3, 0x9000, RZ ;  /* 0x0000900003047810 */ /* 0x000fc60007ffe0ff */
[C---:B------:R-:W-:Y:S01]  /*4420*/  IMAD.U32 R10, R5.reuse, 0x8, R10 ;  /* 0x00000008050a7824 */ /* 0x040fe200078e000a */
[C---:B------:R-:W-:Y:S02]  /*4430*/  LEA R4, R5.reuse, R4, 0x3 ;  /* 0x0000000405047211 */ /* 0x040fe400078e18ff */
        /* <DEDUP_REMOVED lines=21> */
[----:B------:R-:W5:Y:S05]  /*4590*/  LDCU UR4, c[0x0][0x3ac] ;  /* 0x00007580ff0477ac */ /* 0x000f6a0008000800 */
[----:B------:R-:W2:Y:S01]  /*45a0*/  LDL R3, [R3] ;  /* 0x0000000003037983 */ /* 0x000ea20000100800 */
[----:B----4-:R-:W-:Y:S01]  /*45b0*/  LEA R10, R2, R37, 0x4 ;  /* 0x00000025020a7211 */ /* 0x010fe200078e20ff */
[----:B------:R-:W-:Y:S03]  /*45c0*/  BSSY.RECONVERGENT B2, `(.L_x_349) ;  /* 0x0000014000027945 */ /* 0x000fe60003800200 */
[----:B------:R-:W-:-:S05]  /*45d0*/  SHF.L.U32 R10, R10, 0x6, RZ ;  /* 0x000000060a0a7819 */ /* 0x000fca00000006ff */
[----:B------:R-:W-:-:S05]  /*45e0*/  IMAD R10, R10, 0x4, R9 ;  /* 0x000000040a0a7824 */ /* 0x000fca00078e0209 */
[----:B------:R-:W4:Y:S01]  /*45f0*/  LDS.128 R4, [R10+0x9000] ;  /* 0x009000000a047984 */ /* 0x000f220000000c00 */
[----:B--2---:R-:W-:-:S04]  /*4600*/  FADD R2, R3, 9.9999999747524270788e-07 ;  /* 0x358637bd03027421 */ /* 0x004fc80000000000 */
[----:B------:R-:W2:Y:S08]  /*4610*/  MUFU.RCP R9, R2 ;  /* 0x0000000200097308 */ /* 0x000eb00000001000 */
[----:B----4-:R-:W4:Y:S01]  /*4620*/  FCHK P0, R4, R2 ;  /* 0x0000000204007302 */ /* 0x010f220000000000 */
[----:B--2---:R-:W-:-:S04]  /*4630*/  FFMA R8, -R2, R9, 1 ;  /* 0x3f80000002087423 */ /* 0x004fc80000000109 */
[----:B------:R-:W-:Y:S01]  /*4640*/  FFMA R11, R9, R8, R9 ;  /* 0x00000008090b7223 */ /* 0x000fe20000000009 */
[----:B-----5:R-:W-:-:S03]  /*4650*/  IMAD R9, R36, UR4, RZ ;  /* 0x0000000424097c24 */ /* 0x020fc6000f8e02ff */
[----:B------:R-:W-:Y:S02]  /*4660*/  FFMA R8, R4, R11, RZ ;  /* 0x0000000b04087223 */ /* 0x000fe400000000ff */
[C---:B------:R-:W-:Y:S02]  /*4670*/  IADD3 R112, P1, PT, R9.reuse, R112, RZ ;  /* 0x0000007009707210 */ /* 0x040fe40007f3e0ff */
[----:B------:R-:W-:Y:S02]  /*4680*/  FFMA R3, -R2, R8, R4 ;  /* 0x0000000802037223 */ /* 0x000fe40000000104 */
[----:B------:R-:W-:Y:S02]  /*4690*/  LEA.HI.X.SX32 R9, R9, R0, 0x1, P1 ;  /* 0x0000000009097211 */ /* 0x000fe400008f0eff */
[----:B------:R-:W-:Y:S01]  /*46a0*/  FFMA R3, R11, R3, R8 ;  /* 0x000000030b037223 */ /* 0x000fe20000000008 */
[----:B----4-:R-:W-:Y:S06]  /*46b0*/  @!P0 BRA `(.L_x_350) ;  /* 0x0000000000108947 */ /* 0x010fec0003800000 */
[----:B------:R-:W-:Y:S02]  /*46c0*/  MOV R3, R2 ;  /* 0x0000000200037202 */ /* 0x000fe40000000f00 */
[----:B------:R-:W-:-:S07]  /*46d0*/  MOV R16, 0x46f0 ;  /* 0x000046f000107802 */ /* 0x000fce0000000f00 */
[----:B-1-3--:R-:W-:Y:S05]  /*46e0*/  CALL.REL.NOINC `($__internal_2_$__cuda_sm3x_div_rn_noftz_f32_slowpath) ;  /* 0x0000004000dc7944 */ /* 0x00afea0003c00000 */
[----:B------:R-:W-:-:S07]  /*46f0*/  MOV R3, R0 ;  /* 0x0000000000037202 */ /* 0x000fce0000000f00 */
.L_x_350:
[----:B------:R-:W-:Y:S05]  /*4700*/  BSYNC.RECONVERGENT B2 ;  /* 0x0000000000027941 */ /* 0x000fea0003800200 */
.L_x_349:
[----:B------:R-:W2:Y:S01]  /*4710*/  LDCU.64 UR4, c[0x0][0x398] ;  /* 0x00007300ff0477ac */ /* 0x000ea20008000a00 */
[----:B------:R-:W4:Y:S01]  /*4720*/  MUFU.RCP R11, R2 ;  /* 0x00000002000b7308 */ /* 0x000f220000001000 */
[----:B------:R-:W-:Y:S01]  /*4730*/  F2FP.F16.F32.PACK_AB R3, RZ, R3 ;  /* 0x00000003ff03723e */ /* 0x000fe200000000ff */
[----:B------:R-:W-:Y:S03]  /*4740*/  BSSY.RECONVERGENT B2, `(.L_x_351) ;  /* 0x0000010000027945 */ /* 0x000fe60003800200 */
[----:B------:R-:W-:Y:S02]  /*4750*/  PRMT R4, R3, 0x7610, R4 ;  /* 0x0000761003047816 */ /* 0x000fe40000000004 */
[----:B--2---:R-:W-:Y:S01]  /*4760*/  LEA R8, P0, R112, UR4, 0x1 ;  /* 0x0000000470087c11 */ /* 0x004fe2000f8008ff */
[----:B----4-:R-:W-:-:S03]  /*4770*/  FFMA R0, -R2, R11, 1 ;  /* 0x3f80000002007423 */ /* 0x010fc6000000010b */
[----:B------:R-:W-:Y:S01]  /*4780*/  LEA.HI.X R9, R112, UR5, R9, 0x1, P0 ;  /* 0x0000000570097c11 */ /* 0x000fe200080f0c09 */
[----:B------:R-:W-:-:S04]  /*4790*/  FFMA R11, R11, R0, R11 ;  /* 0x000000000b0b7223 */ /* 0x000fc8000000000b */
[----:B------:R2:W-:Y:S01]  /*47a0*/  STG.E.U16 desc[UR8][R8.64], R4 ;  /* 0x0000000408007986 */ /* 0x0005e2000c101508 */
[----:B------:R-:W-:Y:S02]  /*47b0*/  FFMA R0, R5, R11, RZ ;  /* 0x0000000b05007223 */ /* 0x000fe400000000ff */
[----:B------:R-:W4:Y:S02]  /*47c0*/  FCHK P0, R5, R2 ;  /* 0x0000000205007302 */ /* 0x000f240000000000 */
[----:B------:R-:W-:-:S04]  /*47d0*/  FFMA R3, -R2, R0, R5 ;  /* 0x0000000002037223 */ /* 0x000fc80000000105 */
[----:B------:R-:W-:Y:S01]  /*47e0*/  FFMA R0, R11, R3, R0 ;  /* 0x000000030b007223 */ /* 0x000fe20000000000 */
[----:B--2-4-:R-:W-:Y:S06]  /*47f0*/  @!P0 BRA `(.L_x_352) ;  /* 0x0000000000108947 */ /* 0x014fec0003800000 */
[----:B------:R-:W-:Y:S01]  /*4800*/  MOV R4, R5 ;  /* 0x0000000500047202 */ /* 0x000fe20000000f00 */
[----:B------:R-:W-:Y:S01]  /*4810*/  IMAD.MOV.U32 R3, RZ, RZ, R2 ;  /* 0x000000ffff037224 */ /* 0x000fe200078e0002 */
[----:B------:R-:W-:-:S07]  /*4820*/  MOV R16, 0x4840 ;  /* 0x0000484000107802 */ /* 0x000fce0000000f00 */
[----:B-1-3--:R-:W-:Y:S05]  /*4830*/  CALL.REL.NOINC `($__internal_2_$__cuda_sm3x_div_rn_noftz_f32_slowpath) ;  /* 0x0000004000887944 */ /* 0x00afea0003c00000 */
.L_x_352:
[----:B------:R-:W-:Y:S05]  /*4840*/  BSYNC.RECONVERGENT B2 ;  /* 0x0000000000027941 */ /* 0x000fea0003800200 */
.L_x_351:
[----:B------:R-:W2:Y:S01]  /*4850*/  MUFU.RCP R3, R2 ;  /* 0x0000000200037308 */ /* 0x000ea20000001000 */
[----:B------:R-:W-:Y:S01]  /*4860*/  F2FP.F16.F32.PACK_AB R0, RZ, R0 ;  /* 0x00000000ff00723e */ /* 0x000fe200000000ff */
[----:B------:R-:W-:Y:S03]  /*4870*/  BSSY.RECONVERGENT B2, `(.L_x_353) ;  /* 0x000000e000027945 */ /* 0x000fe60003800200 */
[----:B------:R-:W-:-:S03]  /*4880*/  PRMT R5, R0, 0x7610, R5 ;  /* 0x0000761000057816 */ /* 0x000fc60000000005 */
[----:B------:R-:W4:Y:S02]  /*4890*/  FCHK P0, R6, R2 ;  /* 0x0000000206007302 */ /* 0x000f240000000000 */
[----:B------:R1:W-:Y:S01]  /*48a0*/  STG.E.U16 desc[UR8][R8.64+0x2], R5 ;  /* 0x0000020508007986 */ /* 0x0003e2000c101508 */
[----:B--2---:R-:W-:-:S04]  /*48b0*/  FFMA R0, -R2, R3, 1 ;  /* 0x3f80000002007423 */ /* 0x004fc80000000103 */
[----:B------:R-:W-:-:S04]  /*48c0*/  FFMA R4, R3, R0, R3 ;  /* 0x0000000003047223 */ /* 0x000fc80000000003 */
[----:B------:R-:W-:-:S04]  /*48d0*/  FFMA R3, R6, R4, RZ ;  /* 0x0000000406037223 */ /* 0x000fc800000000ff */
[----:B------:R-:W-:-:S04]  /*48e0*/  FFMA R0, -R2, R3, R6 ;  /* 0x0000000302007223 */ /* 0x000fc80000000106 */
[----:B------:R-:W-:Y:S01]  /*48f0*/  FFMA R0, R4, R0, R3 ;  /* 0x0000000004007223 */ /* 0x000fe20000000003 */
[----:B-1--4-:R-:W-:Y:S06]  /*4900*/  @!P0 BRA `(.L_x_354) ;  /* 0x0000000000108947 */ /* 0x012fec0003800000 */
[----:B------:R-:W-:Y:S02]  /*4910*/  MOV R4, R6 ;  /* 0x0000000600047202 */ /* 0x000fe40000000f00 */
[----:B------:R-:W-:Y:S02]  /*4920*/  MOV R3, R2 ;  /* 0x0000000200037202 */ /* 0x000fe40000000f00 */
[----:B------:R-:W-:-:S07]  /*4930*/  MOV R16, 0x4950 ;  /* 0x0000495000107802 */ /* 0x000fce0000000f00 */
[----:B---3--:R-:W-:Y:S05]  /*4940*/  CALL.REL.NOINC `($__internal_2_$__cuda_sm3x_div_rn_noftz_f32_slowpath) ;  /* 0x0000004000447944 */ /* 0x008fea0003c00000 */
.L_x_354:
[----:B------:R-:W-:Y:S05]  /*4950*/  BSYNC.RECONVERGENT B2 ;  /* 0x0000000000027941 */ /* 0x000fea0003800200 */
.L_x_353:
        /* <DEDUP_REMOVED lines=11> */
[----:B--2-4-:R-:W-:Y:S06]  /*4a10*/  @!P0 BRA `(.L_x_356) ;  /* 0x0000000000108947 */ /* 0x014fec0003800000 */
[----:B------:R-:W-:Y:S01]  /*4a20*/  MOV R4, R7 ;  /* 0x0000000700047202 */ /* 0x000fe20000000f00 */
[----:B------:R-:W-:Y:S01]  /*4a30*/  IMAD.MOV.U32 R3, RZ, RZ, R2 ;  /* 0x000000ffff037224 */ /* 0x000fe200078e0002 */
[----:B------:R-:W-:-:S07]  /*4a40*/  MOV R16, 0x4a60 ;  /* 0x00004a6000107802 */ /* 0x000fce0000000f00 */
[----:B---3--:R-:W-:Y:S05]  /*4a50*/  CALL.REL.NOINC `($__internal_2_$__cuda_sm3x_div_rn_noftz_f32_slowpath) ;  /* 0x0000004000007944 */ /* 0x008fea0003c00000 */
.L_x_356:
[----:B------:R-:W-:Y:S05]  /*4a60*/  BSYNC.RECONVERGENT B2 ;  /* 0x0000000000027941 */ /* 0x000fea0003800200 */
.L_x_355:
        /* <DEDUP_REMOVED lines=12> */
[----:B-1--4-:R-:W-:Y:S06]  /*4b30*/  @!P0 BRA `(.L_x_358) ;  /* 0x00000000000c8947 */ /* 0x012fec0003800000 */
[----:B------:R-:W-:Y:S02]  /*4b40*/  MOV R3, R2 ;  /* 0x0000000200037202 */ /* 0x000fe40000000f00 */
[----:B------:R-:W-:-:S07]  /*4b50*/  MOV R16, 0x4b70 ;  /* 0x00004b7000107802 */ /* 0x000fce0000000f00 */
[----:B---3--:R-:W-:Y:S05]  /*4b60*/  CALL.REL.NOINC `($__internal_2_$__cuda_sm3x_div_rn_noftz_f32_slowpath) ;  /* 0x0000003c00bc7944 */ /* 0x008fea0003c00000 */
.L_x_358:
[----:B------:R-:W-:Y:S05]  /*4b70*/  BSYNC.RECONVERGENT B2 ;  /* 0x0000000000027941 */ /* 0x000fea0003800200 */
.L_x_357:
        /* <DEDUP_REMOVED lines=12> */
[----:B------:R-:W-:Y:S02]  /*4c40*/  MOV R4, R5 ;  /* 0x0000000500047202 */ /* 0x000fe40000000f00 */
[----:B------:R-:W-:Y:S02]  /*4c50*/  MOV R3, R2 ;  /* 0x0000000200037202 */ /* 0x000fe40000000f00 */
[----:B------:R-:W-:-:S07]  /*4c60*/  MOV R16, 0x4c80 ;  /* 0x00004c8000107802 */ /* 0x000fce0000000f00 */
[----:B---3--:R-:W-:Y:S05]  /*4c70*/  CALL.REL.NOINC `($__internal_2_$__cuda_sm3x_div_rn_noftz_f32_slowpath) ;  /* 0x0000003c00787944 */ /* 0x008fea0003c00000 */
.L_x_360:
[----:B------:R-:W-:Y:S05]  /*4c80*/  BSYNC.RECONVERGENT B2 ;  /* 0x0000000000027941 */ /* 0x000fea0003800200 */
.L_x_359:
        /* <DEDUP_REMOVED lines=12> */
[----:B------:R-:W-:Y:S01]  /*4d50*/  IMAD.MOV.U32 R4, RZ, RZ, R6 ;  /* 0x000000ffff047224 */ /* 0x000fe200078e0006 */
[----:B------:R-:W-:Y:S02]  /*4d60*/  MOV R3, R2 ;  /* 0x0000000200037202 */ /* 0x000fe40000000f00 */
[----:B------:R-:W-:-:S07]  /*4d70*/  MOV R16, 0x4d90 ;  /* 0x00004d9000107802 */ /* 0x000fce0000000f00 */
[----:B---3--:R-:W-:Y:S05]  /*4d80*/  CALL.REL.NOINC `($__internal_2_$__cuda_sm3x_div_rn_noftz_f32_slowpath) ;  /* 0x0000003c00347944 */ /* 0x008fea0003c00000 */
.L_x_362:
[----:B------:R-:W-:Y:S05]  /*4d90*/  BSYNC.RECONVERGENT B2 ;  /* 0x0000000000027941 */ /* 0x000fea0003800200 */
.L_x_361:
        /* <DEDUP_REMOVED lines=16> */
.L_x_364:
[----:B------:R-:W-:Y:S05]  /*4ea0*/  BSYNC.RECONVERGENT B2 ;  /* 0x0000000000027941 */ /* 0x000fea0003800200 */
.L_x_363:
        /* <DEDUP_REMOVED lines=13> */
[----:B------:R-:W-:Y:S01]  /*4f80*/  IMAD.MOV.U32 R3, RZ, RZ, R2 ;  /* 0x000000ffff037224 */ /* 0x000fe200078e0002 */
[----:B------:R-:W-:-:S07]  /*4f90*/  MOV R16, 0x4fb0 ;  /* 0x00004fb000107802 */ /* 0x000fce0000000f00 */
[----:B---3--:R-:W-:Y:S05]  /*4fa0*/  CALL.REL.NOINC `($__internal_2_$__cuda_sm3x_div_rn_noftz_f32_slowpath) ;  /* 0x0000003800ac7944 */ /* 0x008fea0003c00000 */
.L_x_366:
[----:B------:R-:W-:Y:S05]  /*4fb0*/  BSYNC.RECONVERGENT B2 ;  /* 0x0000000000027941 */ /* 0x000fea0003800200 */
.L_x_365:
        /* <DEDUP_REMOVED lines=16> */
.L_x_368:
[----:B------:R-:W-:Y:S05]  /*50c0*/  BSYNC.RECONVERGENT B2 ;  /* 0x0000000000027941 */ /* 0x000fea0003800200 */
.L_x_367:
        /* <DEDUP_REMOVED lines=16> */
.L_x_370:
[----:B------:R-:W-:Y:S05]  /*51d0*/  BSYNC.RECONVERGENT B2 ;  /* 0x0000000000027941 */ /* 0x000fea0003800200 */
.L_x_369:
        /* <DEDUP_REMOVED lines=16> */
.L_x_372:
[----:B------:R-:W-:Y:S05]  /*52e0*/  BSYNC.RECONVERGENT B2 ;  /* 0x0000000000027941 */ /* 0x000fea0003800200 */
.L_x_371:
        /* <DEDUP_REMOVED lines=16> */
.L_x_374:
[----:B------:R-:W-:Y:S05]  /*53f0*/  BSYNC.RECONVERGENT B2 ;  /* 0x0000000000027941 */ /* 0x000fea0003800200 */
.L_x_373:
        /* <DEDUP_REMOVED lines=16> */
.L_x_376:
[----:B------:R-:W-:Y:S05]  /*5500*/  BSYNC.RECONVERGENT B2 ;  /* 0x0000000000027941 */ /* 0x000fea0003800200 */
.L_x_375:
        /* <DEDUP_REMOVED lines=16> */
.L_x_378:
[----:B------:R-:W-:Y:S05]  /*5610*/  BSYNC.RECONVERGENT B2 ;  /* 0x0000000000027941 */ /* 0x000fea0003800200 */
.L_x_377:
        /* <DEDUP_REMOVED lines=16> */
.L_x_380:
[----:B------:R-:W-:Y:S05]  /*5720*/  BSYNC.RECONVERGENT B2 ;  /* 0x0000000000027941 */ /* 0x000fea0003800200 */
.L_x_379:
        /* <DEDUP_REMOVED lines=16> */
.L_x_382:
[----:B------:R-:W-:Y:S05]  /*5830*/  BSYNC.RECONVERGENT B2 ;  /* 0x0000000000027941 */ /* 0x000fea0003800200 */
.L_x_381:
        /* <DEDUP_REMOVED lines=16> */
.L_x_384:
[----:B------:R-:W-:Y:S05]  /*5940*/  BSYNC.RECONVERGENT B2 ;  /* 0x0000000000027941 */ /* 0x000fea0003800200 */
.L_x_383:
        /* <DEDUP_REMOVED lines=16> */
.L_x_386:
[----:B------:R-:W-:Y:S05]  /*5a50*/  BSYNC.RECONVERGENT B2 ;  /* 0x0000000000027941 */ /* 0x000fea0003800200 */
.L_x_385:
        /* <DEDUP_REMOVED lines=16> */
.L_x_388:
[----:B------:R-:W-:Y:S05]  /*5b60*/  BSYNC.RECONVERGENT B2 ;  /* 0x0000000000027941 */ /* 0x000fea0003800200 */
.L_x_387:
        /* <DEDUP_REMOVED lines=16> */
.L_x_390:
[----:B------:R-:W-:Y:S05]  /*5c70*/  BSYNC.RECONVERGENT B2 ;  /* 0x0000000000027941 */ /* 0x000fea0003800200 */
.L_x_389:
        /* <DEDUP_REMOVED lines=16> */
.L_x_392:
[----:B------:R-:W-:Y:S05]  /*5d80*/  BSYNC.RECONVERGENT B2 ;  /* 0x0000000000027941 */ /* 0x000fea0003800200 */
.L_x_391:
        /* <DEDUP_REMOVED lines=16> */
.L_x_394:
[----:B------:R-:W-:Y:S05]  /*5e90*/  BSYNC.RECONVERGENT B2 ;  /* 0x0000000000027941 */ /* 0x000fea0003800200 */
.L_x_393:
        /* <DEDUP_REMOVED lines=16> */
.L_x_396:
[----:B------:R-:W-:Y:S05]  /*5fa0*/  BSYNC.RECONVERGENT B2 ;  /* 0x0000000000027941 */ /* 0x000fea0003800200 */
.L_x_395:
        /* <DEDUP_REMOVED lines=16> */
.L_x_398:
[----:B------:R-:W-:Y:S05]  /*60b0*/  BSYNC.RECONVERGENT B2 ;  /* 0x0000000000027941 */ /* 0x000fea0003800200 */
.L_x_397:
        /* <DEDUP_REMOVED lines=16> */
.L_x_400:
[----:B------:R-:W-:Y:S05]  /*61c0*/  BSYNC.RECONVERGENT B2 ;  /* 0x0000000000027941 */ /* 0x000fea0003800200 */
.L_x_399:
        /* <DEDUP_REMOVED lines=16> */
.L_x_402:
[----:B------:R-:W-:Y:S05]  /*62d0*/  BSYNC.RECONVERGENT B2 ;  /* 0x0000000000027941 */ /* 0x000fea0003800200 */
.L_x_401:
        /* <DEDUP_REMOVED lines=16> */
.L_x_404:
[----:B------:R-:W-:Y:S05]  /*63e0*/  BSYNC.RECONVERGENT B2 ;  /* 0x0000000000027941 */ /* 0x000fea0003800200 */
.L_x_403:
        /* <DEDUP_REMOVED lines=16> */
.L_x_406:
[----:B------:R-:W-:Y:S05]  /*64f0*/  BSYNC.RECONVERGENT B2 ;  /* 0x0000000000027941 */ /* 0x000fea0003800200 */
.L_x_405:
        /* <DEDUP_REMOVED lines=16> */
.L_x_408:
[----:B------:R-:W-:Y:S05]  /*6600*/  BSYNC.RECONVERGENT B2 ;  /* 0x0000000000027941 */ /* 0x000fea0003800200 */
.L_x_407:
        /* <DEDUP_REMOVED lines=16> */
.L_x_410:
[----:B------:R-:W-:Y:S05]  /*6710*/  BSYNC.RECONVERGENT B2 ;  /* 0x0000000000027941 */ /* 0x000fea0003800200 */
.L_x_409:
        /* <DEDUP_REMOVED lines=16> */
.L_x_412:
[----:B------:R-:W-:Y:S05]  /*6820*/  BSYNC.RECONVERGENT B2 ;  /* 0x0000000000027941 */ /* 0x000fea0003800200 */
.L_x_411:
        /* <DEDUP_REMOVED lines=16> */
.L_x_414:
[----:B------:R-:W-:Y:S05]  /*6930*/  BSYNC.RECONVERGENT B2 ;  /* 0x0000000000027941 */ /* 0x000fea0003800200 */
.L_x_413:
        /* <DEDUP_REMOVED lines=16> */
.L_x_416:
[----:B------:R-:W-:Y:S05]  /*6a40*/  BSYNC.RECONVERGENT B2 ;  /* 0x0000000000027941 */ /* 0x000fea0003800200 */
.L_x_415:
        /* <DEDUP_REMOVED lines=16> */
.L_x_418:
[----:B------:R-:W-:Y:S05]  /*6b50*/  BSYNC.RECONVERGENT B2 ;  /* 0x0000000000027941 */ /* 0x000fea0003800200 */
.L_x_417:
        /* <DEDUP_REMOVED lines=16> */
.L_x_420:
[----:B------:R-:W-:Y:S05]  /*6c60*/  BSYNC.RECONVERGENT B2 ;  /* 0x0000000000027941 */ /* 0x000fea0003800200 */
.L_x_419:
        /* <DEDUP_REMOVED lines=16> */
.L_x_422:
[----:B------:R-:W-:Y:S05]  /*6d70*/  BSYNC.RECONVERGENT B2 ;  /* 0x0000000000027941 */ /* 0x000fea0003800200 */
.L_x_421:
        /* <DEDUP_REMOVED lines=16> */
.L_x_424:
[----:B------:R-:W-:Y:S05]  /*6e80*/  BSYNC.RECONVERGENT B2 ;  /* 0x0000000000027941 */ /* 0x000fea0003800200 */
.L_x_423:
        /* <DEDUP_REMOVED lines=16> */
.L_x_426:
[----:B------:R-:W-:Y:S05]  /*6f90*/  BSYNC.RECONVERGENT B2 ;  /* 0x0000000000027941 */ /* 0x000fea0003800200 */
.L_x_425:
        /* <DEDUP_REMOVED lines=16> */
.L_x_428:
[----:B------:R-:W-:Y:S05]  /*70a0*/  BSYNC.RECONVERGENT B2 ;  /* 0x0000000000027941 */ /* 0x000fea0003800200 */
.L_x_427:
        /* <DEDUP_REMOVED lines=16> */
.L_x_430:
[----:B------:R-:W-:Y:S05]  /*71b0*/  BSYNC.RECONVERGENT B2 ;  /* 0x0000000000027941 */ /* 0x000fea0003800200 */
.L_x_429:
        /* <DEDUP_REMOVED lines=16> */
.L_x_432:
[----:B------:R-:W-:Y:S05]  /*72c0*/  BSYNC.RECONVERGENT B2 ;  /* 0x0000000000027941 */ /* 0x000fea0003800200 */
.L_x_431:
        /* <DEDUP_REMOVED lines=16> */
.L_x_434:
[----:B------:R-:W-:Y:S05]  /*73d0*/  BSYNC.RECONVERGENT B2 ;  /* 0x0000000000027941 */ /* 0x000fea0003800200 */
.L_x_433:
        /* <DEDUP_REMOVED lines=16> */
.L_x_436:
[----:B------:R-:W-:Y:S05]  /*74e0*/  BSYNC.RECONVERGENT B2 ;  /* 0x0000000000027941 */ /* 0x000fea0003800200 */
.L_x_435:
        /* <DEDUP_REMOVED lines=16> */
.L_x_438:
[----:B------:R-:W-:Y:S05]  /*75f0*/  BSYNC.RECONVERGENT B2 ;  /* 0x0000000000027941 */ /* 0x000fea0003800200 */
.L_x_437:
        /* <DEDUP_REMOVED lines=16> */
.L_x_440:
[----:B------:R-:W-:Y:S05]  /*7700*/  BSYNC.RECONVERGENT B2 ;  /* 0x0000000000027941 */ /* 0x000fea0003800200 */
.L_x_439:
        /* <DEDUP_REMOVED lines=16> */
.L_x_442:
[----:B------:R-:W-:Y:S05]  /*7810*/  BSYNC.RECONVERGENT B2 ;  /* 0x0000000000027941 */ /* 0x000fea0003800200 */
.L_x_441:
        /* <DEDUP_REMOVED lines=16> */
.L_x_444:
[----:B------:R-:W-:Y:S05]  /*7920*/  BSYNC.RECONVERGENT B2 ;  /* 0x0000000000027941 */ /* 0x000fea0003800200 */
.L_x_443:
        /* <DEDUP_REMOVED lines=16> */
.L_x_446:
[----:B------:R-:W-:Y:S05]  /*7a30*/  BSYNC.RECONVERGENT B2 ;  /* 0x0000000000027941 */ /* 0x000fea0003800200 */
.L_x_445:
        /* <DEDUP_REMOVED lines=16> */
.L_x_448:
[----:B------:R-:W-:Y:S05]  /*7b40*/  BSYNC.RECONVERGENT B2 ;  /* 0x0000000000027941 */ /* 0x000fea0003800200 */
.L_x_447:
        /* <DEDUP_REMOVED lines=16> */
.L_x_450:
[----:B------:R-:W-:Y:S05]  /*7c50*/  BSYNC.RECONVERGENT B2 ;  /* 0x0000000000027941 */ /* 0x000fea0003800200 */
.L_x_449:
        /* <DEDUP_REMOVED lines=16> */
.L_x_452:
[----:B------:R-:W-:Y:S05]  /*7d60*/  BSYNC.RECONVERGENT B2 ;  /* 0x0000000000027941 */ /* 0x000fea0003800200 */
.L_x_451:
        /* <DEDUP_REMOVED lines=16> */
.L_x_454:
[----:B------:R-:W-:Y:S05]  /*7e70*/  BSYNC.RECONVERGENT B2 ;  /* 0x0000000000027941 */ /* 0x000fea0003800200 */
.L_x_453:
        /* <DEDUP_REMOVED lines=16> */
.L_x_456:
[----:B------:R-:W-:Y:S05]  /*7f80*/  BSYNC.RECONVERGENT B2 ;  /* 0x0000000000027941 */ /* 0x000fea0003800200 */
.L_x_455:
        /* <DEDUP_REMOVED lines=16> */
.L_x_458:
[----:B------:R-:W-:Y:S05]  /*8090*/  BSYNC.RECONVERGENT B2 ;  /* 0x0000000000027941 */ /* 0x000fea0003800200 */
.L_x_457:
        /* <DEDUP_REMOVED lines=16> */
.L_x_460:
[----:B------:R-:W-:Y:S05]  /*81a0*/  BSYNC.RECONVERGENT B2 ;  /* 0x0000000000027941 */ /* 0x000fea0003800200 */
.L_x_459:
        /* <DEDUP_REMOVED lines=16> */
.L_x_462:
[----:B------:R-:W-:Y:S05]  /*82b0*/  BSYNC.RECONVERGENT B2 ;  /* 0x0000000000027941 */ /* 0x000fea0003800200 */
.L_x_461:
        /* <DEDUP_REMOVED lines=16> */
.L_x_464:
[----:B------:R-:W-:Y:S05]  /*83c0*/  BSYNC.RECONVERGENT B2 ;  /* 0x0000000000027941 */ /* 0x000fea0003800200 */
.L_x_463:
        /* <DEDUP_REMOVED lines=16> */
.L_x_466:
[----:B------:R-:W-:Y:S05]  /*84d0*/  BSYNC.RECONVERGENT B2 ;  /* 0x0000000000027941 */ /* 0x000fea0003800200 */
.L_x_465:
        /* <DEDUP_REMOVED lines=16> */
.L_x_468:
[----:B------:R-:W-:Y:S05]  /*85e0*/  BSYNC.RECONVERGENT B2 ;  /* 0x0000000000027941 */ /* 0x000fea0003800200 */
.L_x_467:
        /* <DEDUP_REMOVED lines=16> */
.L_x_470:
[----:B------:R-:W-:Y:S05]  /*86f0*/  BSYNC.RECONVERGENT B2 ;  /* 0x0000000000027941 */ /* 0x000fea0003800200 */
.L_x_469:
        /* <DEDUP_REMOVED lines=16> */
.L_x_472:
[----:B------:R-:W-:Y:S05]  /*8800*/  BSYNC.RECONVERGENT B2 ;  /* 0x0000000000027941 */ /* 0x000fea0003800200 */
.L_x_471:
        /* <DEDUP_REMOVED lines=16> */
.L_x_474:
[----:B------:R-:W-:Y:S05]  /*8910*/  BSYNC.RECONVERGENT B2 ;  /* 0x0000000000027941 */ /* 0x000fea0003800200 */
.L_x_473:
        /* <DEDUP_REMOVED lines=16> */
.L_x_476:
[----:B------:R-:W-:Y:S05]  /*8a20*/  BSYNC.RECONVERGENT B2 ;  /* 0x0000000000027941 */ /* 0x000fea0003800200 */
.L_x_475:
[----:B------:R-:W-:-:S05]  /*8a30*/  F2FP.F16.F32.PACK_AB R0, RZ, R0 ;  /* 0x00000000ff00723e */ /* 0x000fca00000000ff */
[----:B------:R-:W-:Y:S01]  /*8a40*/  STG.E.U16 desc[UR8][R8.64+0x7e], R0 ;  /* 0x00007e0008007986 */ /* 0x000fe2000c101508 */
[----:B------:R-:W-:Y:S05]  /*8a50*/  EXIT ;  /* 0x000000000000794d */ /* 0x000fea0003800000 */
        .weak           $__internal_2_$__cuda_sm3x_div_rn_noftz_f32_slowpath
        .type           $__internal_2_$__cuda_sm3x_div_rn_noftz_f32_slowpath,@function
        .size           $__internal_2_$__cuda_sm3x_div_rn_noftz_f32_slowpath,(.L_x_491 - $__internal_2_$__cuda_sm3x_div_rn_noftz_f32_slowpath)
$__internal_2_$__cuda_sm3x_div_rn_noftz_f32_slowpath:
        /* <DEDUP_REMOVED lines=34> */
.L_x_478:
        /* <DEDUP_REMOVED lines=51> */
.L_x_485:
[----:B------:R-:W-:-:S04]  /*8fb0*/  LOP3.LUT R13, R13, 0x80000000, RZ, 0xc0, !PT ;  /* 0x800000000d0d7812 */ /* 0x000fc800078ec0ff */
[----:B------:R-:W-:Y:S01]  /*8fc0*/  LOP3.LUT R13, R13, 0x7f800000, RZ, 0xfc, !PT ;  /* 0x7f8000000d0d7812 */ /* 0x000fe200078efcff */
[----:B------:R-:W-:Y:S06]  /*8fd0*/  BRA `(.L_x_486) ;  /* 0x0000000000047947 */ /* 0x000fec0003800000 */
.L_x_484:
[----:B------:R-:W-:-:S07]  /*8fe0*/  IMAD R13, R4, 0x800000, R13 ;  /* 0x00800000040d7824 */ /* 0x000fce00078e020d */
.L_x_486:
[----:B------:R-:W-:Y:S05]  /*8ff0*/  BSYNC.RECONVERGENT B1 ;  /* 0x0000000000017941 */ /* 0x000fea0003800200 */
.L_x_483:
[----:B------:R-:W-:Y:S05]  /*9000*/  BRA `(.L_x_487) ;  /* 0x0000000000207947 */ /* 0x000fea0003800000 */
.L_x_482:
[----:B------:R-:W-:-:S04]  /*9010*/  LOP3.LUT R3, R3, 0x80000000, R4, 0x48, !PT ;  /* 0x8000000003037812 */ /* 0x000fc800078e4804 */
[----:B------:R-:W-:Y:S01]  /*9020*/  LOP3.LUT R13, R3, 0x7f800000, RZ, 0xfc, !PT ;  /* 0x7f800000030d7812 */ /* 0x000fe200078efcff */
[----:B------:R-:W-:Y:S06]  /*9030*/  BRA `(.L_x_487) ;  /* 0x0000000000147947 */ /* 0x000fec0003800000 */
.L_x_481:
[----:B------:R-:W-:Y:S01]  /*9040*/  LOP3.LUT R13, R3, 0x80000000, R4, 0x48, !PT ;  /* 0x80000000030d7812 */ /* 0x000fe200078e4804 */
[----:B------:R-:W-:Y:S06]  /*9050*/  BRA `(.L_x_487) ;  /* 0x00000000000c7947 */ /* 0x000fec0003800000 */
.L_x_480:
[----:B------:R-:W1:Y:S01]  /*9060*/  MUFU.RSQ R13, -QNAN ;  /* 0xffc00000000d7908 */ /* 0x000e620000001400 */
[----:B------:R-:W-:Y:S05]  /*9070*/  BRA `(.L_x_487) ;  /* 0x0000000000047947 */ /* 0x000fea0003800000 */
.L_x_479:
[----:B------:R-:W-:-:S07]  /*9080*/  FADD.FTZ R13, R4, R3 ;  /* 0x00000003040d7221 */ /* 0x000fce0000010000 */
.L_x_487:
[----:B------:R-:W-:Y:S05]  /*9090*/  BSYNC.RECONVERGENT B0 ;  /* 0x0000000000007941 */ /* 0x000fea0003800200 */
.L_x_477:
[----:B-1----:R-:W-:Y:S02]  /*90a0*/  MOV R0, R13 ;  /* 0x0000000d00007202 */ /* 0x002fe40000000f00 */
[----:B------:R-:W-:Y:S02]  /*90b0*/  MOV R12, R16 ;  /* 0x00000010000c7202 */ /* 0x000fe40000000f00 */
[----:B------:R-:W-:-:S04]  /*90c0*/  MOV R13, 0x0 ;  /* 0x00000000000d7802 */ /* 0x000fc80000000f00 */
[----:B------:R-:W-:Y:S05]  /*90d0*/  RET.REL.NODEC R12 `(_Z19fa2_template_kernelILi2ELi0ELi0ELi0ELi64ELi32ELi64EEvPK6__halfS2_S2_PS0_iiiif) ;  /* 0xffffff6c0cc87950 */ /* 0x000fea0003c3ffff */
.L_x_488:
        /* <DEDUP_REMOVED lines=10> */
.L_x_491:


//--------------------- .nv.shared._Z19fa2_template_kernelILi3ELi0ELi1ELi1ELi128ELi64ELi64EEvPK6__halfS2_S2_PS0_iiiif --------------------------
	.section	.nv.shared._Z19fa2_template_kernelILi3ELi0ELi1ELi1ELi128ELi64ELi64EEvPK6__halfS2_S2_PS0_iiiif,"aw",@nobits
	.sectionflags	@""
	.align	16
	.zero		1024


//--------------------- .nv.shared.reserved.0     --------------------------
	.section	.nv.shared.reserved.0,"aw",@nobits
	.weak		__nv_reservedSMEM_offset_0_alias
	.size		__nv_reservedSMEM_offset_0_alias, 0, 64
	.other		__nv_reservedSMEM_offset_0_alias,@"STO_CUDA_RESERVED_SHARED STV_DEFAULT"
__nv_reservedSMEM_offset_0_alias:
	.zero		0
	.zero		64


//--------------------- .nv.shared._Z19fa2_template_kernelILi3ELi0ELi1ELi0ELi128ELi64ELi64EEvPK6__halfS2_S2_PS0_iiiif --------------------------
	.section	.nv.shared._Z19fa2_template_kernelILi3ELi0ELi1ELi0ELi128ELi64ELi64EEvPK6__halfS2_S2_PS0_iiiif,"aw",@nobits
	.sectionflags	@""
	.align	16
	.zero		1024


//--------------------- .nv.shared._Z19fa2_template_kernelILi2ELi0ELi0ELi0ELi64ELi32ELi64EEvPK6__halfS2_S2_PS0_iiiif --------------------------
	.section	.nv.shared._Z19fa2_template_kernelILi2ELi0ELi0ELi0ELi64ELi32ELi64EEvPK6__halfS2_S2_PS0_iiiif,"aw",@nobits
	.sectionflags	@""
	.align	16
	.zero		1024


//--------------------- .nv.constant0._Z19fa2_template_kernelILi3ELi0ELi1ELi1ELi128ELi64ELi64EEvPK6__halfS2_S2_PS0_iiiif --------------------------
	.section	.nv.constant0._Z19fa2_template_kernelILi3ELi0ELi1ELi1ELi128ELi64ELi64EEvPK6__halfS2_S2_PS0_iiiif,"a",@progbits
	.sectionflags	@""
	.align	4
.nv.constant0._Z19fa2_template_kernelILi3ELi0ELi1ELi1ELi128ELi64ELi64EEvPK6__halfS2_S2_PS0_iiiif:
	.zero		948


//--------------------- .nv.constant0._Z19fa2_template_kernelILi3ELi0ELi1ELi0ELi128ELi64ELi64EEvPK6__halfS2_S2_PS0_iiiif --------------------------
	.section	.nv.constant0._Z19fa2_template_kernelILi3ELi0ELi1ELi0ELi128ELi64ELi64EEvPK6__halfS2_S2_PS0_iiiif,"a",@progbits
	.sectionflags	@""
	.align	4
.nv.constant0._Z19fa2_template_kernelILi3ELi0ELi1ELi0ELi128ELi64ELi64EEvPK6__halfS2_S2_PS0_iiiif:
	.zero		948


//--------------------- .nv.constant0._Z19fa2_template_kernelILi2ELi0ELi0ELi0ELi64ELi32ELi64EEvPK6__halfS2_S2_PS0_iiiif --------------------------
	.section	.nv.constant0._Z19fa2_template_kernelILi2ELi0ELi0ELi0ELi64ELi32ELi64EEvPK6__halfS2_S2_PS0_iiiif,"a",@progbits
	.sectionflags	@""
	.align	4
.nv.constant0._Z19fa2_template_kernelILi2ELi0ELi0ELi0ELi64ELi32ELi64EEvPK6__halfS2_S2_PS0_iiiif:
	.zero		948


//--------------------- SYMBOLS --------------------------

	.type		.nv.reservedSmem.offset0,@object
	.size		.nv.reservedSmem.offset0,0x4
	.type		.nv.reservedSmem.cap,@object
	.size		.nv.reservedSmem.cap,0x4
